//
// Generated by NVIDIA NVVM Compiler
//
// Compiler Build ID: CL-36424714
// Cuda compilation tools, release 13.0, V13.0.88
// Based on NVVM 20.0.0
//

.version 9.0
.target sm_100
.address_size 64

	// .globl	_Z28_get_8bit_qparam_cuda_kernelPKfiiPhPf
.global .align 1 .b8 _ZN41_INTERNAL_fc45e325_4_k_cu_2a592bd9_1909704cuda3std3__45__cpo5beginE[1];
.global .align 1 .b8 _ZN41_INTERNAL_fc45e325_4_k_cu_2a592bd9_1909704cuda3std3__45__cpo3endE[1];
.global .align 1 .b8 _ZN41_INTERNAL_fc45e325_4_k_cu_2a592bd9_1909704cuda3std3__45__cpo6cbeginE[1];
.global .align 1 .b8 _ZN41_INTERNAL_fc45e325_4_k_cu_2a592bd9_1909704cuda3std3__45__cpo4cendE[1];
.global .align 1 .b8 _ZN41_INTERNAL_fc45e325_4_k_cu_2a592bd9_1909704cuda3std3__45__cpo6rbeginE[1];
.global .align 1 .b8 _ZN41_INTERNAL_fc45e325_4_k_cu_2a592bd9_1909704cuda3std3__45__cpo4rendE[1];
.global .align 1 .b8 _ZN41_INTERNAL_fc45e325_4_k_cu_2a592bd9_1909704cuda3std3__45__cpo7crbeginE[1];
.global .align 1 .b8 _ZN41_INTERNAL_fc45e325_4_k_cu_2a592bd9_1909704cuda3std3__45__cpo5crendE[1];
.global .align 1 .b8 _ZN41_INTERNAL_fc45e325_4_k_cu_2a592bd9_1909704cuda3std3__443_GLOBAL__N__fc45e325_4_k_cu_2a592bd9_1909706ignoreE[1];
.global .align 1 .b8 _ZN41_INTERNAL_fc45e325_4_k_cu_2a592bd9_1909704cuda3std3__419piecewise_constructE[1];
.global .align 1 .b8 _ZN41_INTERNAL_fc45e325_4_k_cu_2a592bd9_1909704cuda3std3__48in_placeE[1];
.global .align 1 .b8 _ZN41_INTERNAL_fc45e325_4_k_cu_2a592bd9_1909704cuda3std3__420unreachable_sentinelE[1];
.global .align 1 .b8 _ZN41_INTERNAL_fc45e325_4_k_cu_2a592bd9_1909704cuda3std3__47nulloptE[1];
.global .align 1 .b8 _ZN41_INTERNAL_fc45e325_4_k_cu_2a592bd9_1909704cuda3std3__48unexpectE[1];
.global .align 1 .b8 _ZN41_INTERNAL_fc45e325_4_k_cu_2a592bd9_1909704cuda3std6ranges3__45__cpo4swapE[1];
.global .align 1 .b8 _ZN41_INTERNAL_fc45e325_4_k_cu_2a592bd9_1909704cuda3std6ranges3__45__cpo9iter_moveE[1];
.global .align 1 .b8 _ZN41_INTERNAL_fc45e325_4_k_cu_2a592bd9_1909704cuda3std6ranges3__45__cpo5beginE[1];
.global .align 1 .b8 _ZN41_INTERNAL_fc45e325_4_k_cu_2a592bd9_1909704cuda3std6ranges3__45__cpo3endE[1];
.global .align 1 .b8 _ZN41_INTERNAL_fc45e325_4_k_cu_2a592bd9_1909704cuda3std6ranges3__45__cpo6cbeginE[1];
.global .align 1 .b8 _ZN41_INTERNAL_fc45e325_4_k_cu_2a592bd9_1909704cuda3std6ranges3__45__cpo4cendE[1];
.global .align 1 .b8 _ZN41_INTERNAL_fc45e325_4_k_cu_2a592bd9_1909704cuda3std6ranges3__45__cpo7advanceE[1];
.global .align 1 .b8 _ZN41_INTERNAL_fc45e325_4_k_cu_2a592bd9_1909704cuda3std6ranges3__45__cpo9iter_swapE[1];
.global .align 1 .b8 _ZN41_INTERNAL_fc45e325_4_k_cu_2a592bd9_1909704cuda3std6ranges3__45__cpo4nextE[1];
.global .align 1 .b8 _ZN41_INTERNAL_fc45e325_4_k_cu_2a592bd9_1909704cuda3std6ranges3__45__cpo4prevE[1];
.global .align 1 .b8 _ZN41_INTERNAL_fc45e325_4_k_cu_2a592bd9_1909704cuda3std6ranges3__45__cpo4dataE[1];
.global .align 1 .b8 _ZN41_INTERNAL_fc45e325_4_k_cu_2a592bd9_1909704cuda3std6ranges3__45__cpo5cdataE[1];
.global .align 1 .b8 _ZN41_INTERNAL_fc45e325_4_k_cu_2a592bd9_1909704cuda3std6ranges3__45__cpo4sizeE[1];
.global .align 1 .b8 _ZN41_INTERNAL_fc45e325_4_k_cu_2a592bd9_1909704cuda3std6ranges3__45__cpo5ssizeE[1];
.global .align 1 .b8 _ZN41_INTERNAL_fc45e325_4_k_cu_2a592bd9_1909704cuda3std6ranges3__45__cpo8distanceE[1];
.global .align 1 .b8 _ZN41_INTERNAL_fc45e325_4_k_cu_2a592bd9_1909706thrust24THRUST_300001_SM_1000_NS8cuda_cub3parE[1];
.global .align 1 .b8 _ZN41_INTERNAL_fc45e325_4_k_cu_2a592bd9_1909706thrust24THRUST_300001_SM_1000_NS8cuda_cub10par_nosyncE[1];
.global .align 1 .b8 _ZN41_INTERNAL_fc45e325_4_k_cu_2a592bd9_1909706thrust24THRUST_300001_SM_1000_NS6system6detail10sequential3seqE[1];
.global .align 1 .b8 _ZN41_INTERNAL_fc45e325_4_k_cu_2a592bd9_1909706thrust24THRUST_300001_SM_1000_NS6system3cpp3parE[1];
.global .align 1 .b8 _ZN41_INTERNAL_fc45e325_4_k_cu_2a592bd9_1909706thrust24THRUST_300001_SM_1000_NS12placeholders2_1E[1];
.global .align 1 .b8 _ZN41_INTERNAL_fc45e325_4_k_cu_2a592bd9_1909706thrust24THRUST_300001_SM_1000_NS12placeholders2_2E[1];
.global .align 1 .b8 _ZN41_INTERNAL_fc45e325_4_k_cu_2a592bd9_1909706thrust24THRUST_300001_SM_1000_NS12placeholders2_3E[1];
.global .align 1 .b8 _ZN41_INTERNAL_fc45e325_4_k_cu_2a592bd9_1909706thrust24THRUST_300001_SM_1000_NS12placeholders2_4E[1];
.global .align 1 .b8 _ZN41_INTERNAL_fc45e325_4_k_cu_2a592bd9_1909706thrust24THRUST_300001_SM_1000_NS12placeholders2_5E[1];
.global .align 1 .b8 _ZN41_INTERNAL_fc45e325_4_k_cu_2a592bd9_1909706thrust24THRUST_300001_SM_1000_NS12placeholders2_6E[1];
.global .align 1 .b8 _ZN41_INTERNAL_fc45e325_4_k_cu_2a592bd9_1909706thrust24THRUST_300001_SM_1000_NS12placeholders2_7E[1];
.global .align 1 .b8 _ZN41_INTERNAL_fc45e325_4_k_cu_2a592bd9_1909706thrust24THRUST_300001_SM_1000_NS12placeholders2_8E[1];
.global .align 1 .b8 _ZN41_INTERNAL_fc45e325_4_k_cu_2a592bd9_1909706thrust24THRUST_300001_SM_1000_NS12placeholders2_9E[1];
.global .align 1 .b8 _ZN41_INTERNAL_fc45e325_4_k_cu_2a592bd9_1909706thrust24THRUST_300001_SM_1000_NS12placeholders3_10E[1];
.global .align 1 .b8 _ZN41_INTERNAL_fc45e325_4_k_cu_2a592bd9_1909706thrust24THRUST_300001_SM_1000_NS3seqE[1];
.global .align 1 .b8 _ZN41_INTERNAL_fc45e325_4_k_cu_2a592bd9_1909706thrust24THRUST_300001_SM_1000_NS6deviceE[1];
.extern .shared .align 16 .b8 _ZN6thrust24THRUST_300001_SM_1000_NS8cuda_cub4core6detail5shmemE[];

.visible .entry _Z28_get_8bit_qparam_cuda_kernelPKfiiPhPf(
	.param .u64 .ptr .align 1 _Z28_get_8bit_qparam_cuda_kernelPKfiiPhPf_param_0,
	.param .u32 _Z28_get_8bit_qparam_cuda_kernelPKfiiPhPf_param_1,
	.param .u32 _Z28_get_8bit_qparam_cuda_kernelPKfiiPhPf_param_2,
	.param .u64 .ptr .align 1 _Z28_get_8bit_qparam_cuda_kernelPKfiiPhPf_param_3,
	.param .u64 .ptr .align 1 _Z28_get_8bit_qparam_cuda_kernelPKfiiPhPf_param_4
)
{
	.reg .pred 	%p<15>;
	.reg .b32 	%r<52>;
	.reg .b32 	%f<61>;
	.reg .b64 	%rd<38>;

	ld.param.u64 	%rd7, [_Z28_get_8bit_qparam_cuda_kernelPKfiiPhPf_param_0];
	ld.param.u32 	%r16, [_Z28_get_8bit_qparam_cuda_kernelPKfiiPhPf_param_1];
	ld.param.u32 	%r17, [_Z28_get_8bit_qparam_cuda_kernelPKfiiPhPf_param_2];
	ld.param.u64 	%rd8, [_Z28_get_8bit_qparam_cuda_kernelPKfiiPhPf_param_3];
	ld.param.u64 	%rd9, [_Z28_get_8bit_qparam_cuda_kernelPKfiiPhPf_param_4];
	mov.u32 	%r18, %ctaid.x;
	mov.u32 	%r19, %ntid.y;
	mov.u32 	%r20, %tid.y;
	mad.lo.s32 	%r1, %r18, %r19, %r20;
	mov.u32 	%r51, %ntid.x;
	setp.ge.s32 	%p1, %r1, %r16;
	mov.f32 	%f55, 0f7F800000;
	mov.f32 	%f56, 0fFF800000;
	@%p1 bra 	$L__BB0_7;
	cvta.to.global.u64 	%rd1, %rd7;
	mul.lo.s32 	%r21, %r17, %r1;
	cvt.s64.s32 	%rd2, %r21;
	mov.u32 	%r49, %tid.x;
	setp.ge.s32 	%p2, %r49, %r17;
	@%p2 bra 	$L__BB0_7;
	add.s32 	%r22, %r49, %r51;
	max.u32 	%r23, %r17, %r22;
	setp.lt.u32 	%p3, %r22, %r17;
	selp.u32 	%r24, 1, 0, %p3;
	add.s32 	%r25, %r22, %r24;
	sub.s32 	%r26, %r23, %r25;
	div.u32 	%r27, %r26, %r51;
	add.s32 	%r4, %r27, %r24;
	and.b32  	%r28, %r4, 3;
	setp.eq.s32 	%p4, %r28, 3;
	mov.f32 	%f55, 0f7F800000;
	mov.f32 	%f56, 0fFF800000;
	@%p4 bra 	$L__BB0_5;
	cvt.u64.u32 	%rd10, %r49;
	add.s64 	%rd11, %rd2, %rd10;
	shl.b64 	%rd12, %rd11, 2;
	add.s64 	%rd37, %rd1, %rd12;
	mul.wide.u32 	%rd4, %r51, 4;
	add.s32 	%r29, %r4, 1;
	and.b32  	%r30, %r29, 3;
	neg.s32 	%r47, %r30;
	mov.f32 	%f55, 0f7F800000;
	mov.f32 	%f56, 0fFF800000;
$L__BB0_4:
	.pragma "nounroll";
	ld.global.nc.f32 	%f30, [%rd37];
	min.f32 	%f55, %f55, %f30;
	max.f32 	%f56, %f56, %f30;
	add.s32 	%r49, %r49, %r51;
	add.s64 	%rd37, %rd37, %rd4;
	add.s32 	%r47, %r47, 1;
	setp.ne.s32 	%p5, %r47, 0;
	@%p5 bra 	$L__BB0_4;
$L__BB0_5:
	setp.lt.u32 	%p6, %r4, 3;
	@%p6 bra 	$L__BB0_7;
$L__BB0_6:
	cvt.u64.u32 	%rd13, %r49;
	add.s64 	%rd14, %rd13, %rd2;
	shl.b64 	%rd15, %rd14, 2;
	add.s64 	%rd16, %rd1, %rd15;
	ld.global.nc.f32 	%f31, [%rd16];
	min.f32 	%f32, %f55, %f31;
	max.f32 	%f33, %f56, %f31;
	add.s32 	%r31, %r49, %r51;
	cvt.u64.u32 	%rd17, %r31;
	add.s64 	%rd18, %rd17, %rd2;
	shl.b64 	%rd19, %rd18, 2;
	add.s64 	%rd20, %rd1, %rd19;
	ld.global.nc.f32 	%f34, [%rd20];
	min.f32 	%f35, %f32, %f34;
	max.f32 	%f36, %f33, %f34;
	add.s32 	%r32, %r31, %r51;
	cvt.u64.u32 	%rd21, %r32;
	add.s64 	%rd22, %rd21, %rd2;
	shl.b64 	%rd23, %rd22, 2;
	add.s64 	%rd24, %rd1, %rd23;
	ld.global.nc.f32 	%f37, [%rd24];
	min.f32 	%f38, %f35, %f37;
	max.f32 	%f39, %f36, %f37;
	add.s32 	%r33, %r32, %r51;
	cvt.u64.u32 	%rd25, %r33;
	add.s64 	%rd26, %rd25, %rd2;
	shl.b64 	%rd27, %rd26, 2;
	add.s64 	%rd28, %rd1, %rd27;
	ld.global.nc.f32 	%f40, [%rd28];
	min.f32 	%f55, %f38, %f40;
	max.f32 	%f56, %f39, %f40;
	add.s32 	%r49, %r33, %r51;
	setp.lt.s32 	%p7, %r49, %r17;
	@%p7 bra 	$L__BB0_6;
$L__BB0_7:
	setp.lt.u32 	%p8, %r51, 2;
	@%p8 bra 	$L__BB0_10;
	shl.b32 	%r34, %r51, 8;
	sub.s32 	%r13, 8223, %r34;
$L__BB0_9:
	shr.u32 	%r15, %r51, 1;
	mov.b32 	%r35, %f55;
	shfl.sync.bfly.b32	%r36|%p9, %r35, %r15, %r13, -1;
	mov.b32 	%f41, %r36;
	min.f32 	%f55, %f55, %f41;
	mov.b32 	%r37, %f56;
	shfl.sync.bfly.b32	%r38|%p10, %r37, %r15, %r13, -1;
	mov.b32 	%f42, %r38;
	max.f32 	%f56, %f56, %f42;
	setp.gt.u32 	%p11, %r51, 3;
	mov.u32 	%r51, %r15;
	@%p11 bra 	$L__BB0_9;
$L__BB0_10:
	mov.u32 	%r39, %tid.x;
	setp.ne.s32 	%p12, %r39, 0;
	setp.ge.s32 	%p13, %r1, %r16;
	or.pred  	%p14, %p12, %p13;
	@%p14 bra 	$L__BB0_12;
	add.s32 	%r40, %r17, 3;
	shr.s32 	%r41, %r40, 31;
	shr.u32 	%r42, %r41, 30;
	add.s32 	%r43, %r40, %r42;
	and.b32  	%r44, %r43, -4;
	sub.f32 	%f43, %f56, %f55;
	add.s32 	%r45, %r44, 8;
	mul.lo.s32 	%r46, %r45, %r1;
	cvt.s64.s32 	%rd29, %r46;
	cvt.s64.s32 	%rd30, %r44;
	add.s64 	%rd31, %rd29, %rd30;
	cvta.to.global.u64 	%rd32, %rd8;
	add.s64 	%rd33, %rd32, %rd31;
	div.rn.f32 	%f44, %f43, 0f437F0000;
	st.global.f32 	[%rd33], %f44;
	st.global.f32 	[%rd33+4], %f55;
	cvta.to.global.u64 	%rd34, %rd9;
	mul.wide.s32 	%rd35, %r1, 4;
	add.s64 	%rd36, %rd34, %rd35;
	st.global.f32 	[%rd36], %f43;
$L__BB0_12:
	ret;

}
	// .globl	_Z34_compute_8bit_quantize_cuda_kernelPKfS0_iiPh
.visible .entry _Z34_compute_8bit_quantize_cuda_kernelPKfS0_iiPh(
	.param .u64 .ptr .align 1 _Z34_compute_8bit_quantize_cuda_kernelPKfS0_iiPh_param_0,
	.param .u64 .ptr .align 1 _Z34_compute_8bit_quantize_cuda_kernelPKfS0_iiPh_param_1,
	.param .u32 _Z34_compute_8bit_quantize_cuda_kernelPKfS0_iiPh_param_2,
	.param .u32 _Z34_compute_8bit_quantize_cuda_kernelPKfS0_iiPh_param_3,
	.param .u64 .ptr .align 1 _Z34_compute_8bit_quantize_cuda_kernelPKfS0_iiPh_param_4
)
{
	.reg .pred 	%p<12>;
	.reg .b32 	%r<60>;
	.reg .b32 	%f<41>;
	.reg .b64 	%rd<66>;

	ld.param.u64 	%rd9, [_Z34_compute_8bit_quantize_cuda_kernelPKfS0_iiPh_param_0];
	ld.param.u64 	%rd10, [_Z34_compute_8bit_quantize_cuda_kernelPKfS0_iiPh_param_1];
	ld.param.u32 	%r28, [_Z34_compute_8bit_quantize_cuda_kernelPKfS0_iiPh_param_2];
	ld.param.u32 	%r29, [_Z34_compute_8bit_quantize_cuda_kernelPKfS0_iiPh_param_3];
	ld.param.u64 	%rd11, [_Z34_compute_8bit_quantize_cuda_kernelPKfS0_iiPh_param_4];
	cvta.to.global.u64 	%rd1, %rd9;
	cvta.to.global.u64 	%rd2, %rd10;
	cvta.to.global.u64 	%rd3, %rd11;
	add.s32 	%r30, %r29, 3;
	shr.s32 	%r31, %r30, 31;
	shr.u32 	%r32, %r31, 30;
	add.s32 	%r33, %r30, %r32;
	and.b32  	%r1, %r33, -4;
	add.s32 	%r2, %r1, 8;
	mov.u32 	%r3, %ctaid.y;
	mov.u32 	%r4, %ntid.y;
	mov.u32 	%r5, %tid.y;
	mad.lo.s32 	%r59, %r3, %r4, %r5;
	mov.u32 	%r34, %ctaid.x;
	mov.u32 	%r35, %ntid.x;
	mov.u32 	%r36, %tid.x;
	mad.lo.s32 	%r7, %r34, %r35, %r36;
	mov.u32 	%r8, %nctaid.y;
	mul.lo.s32 	%r9, %r4, %r8;
	setp.ge.s32 	%p1, %r59, %r28;
	@%p1 bra 	$L__BB1_16;
	cvt.s64.s32 	%rd4, %r1;
	cvt.s64.s32 	%rd5, %r7;
	add.s32 	%r37, %r59, %r9;
	max.u32 	%r38, %r28, %r37;
	setp.lt.u32 	%p2, %r37, %r28;
	selp.u32 	%r39, 1, 0, %p2;
	add.s32 	%r40, %r37, %r39;
	sub.s32 	%r41, %r38, %r40;
	div.u32 	%r42, %r41, %r9;
	add.s32 	%r10, %r42, %r39;
	and.b32  	%r43, %r10, 3;
	setp.eq.s32 	%p3, %r43, 3;
	@%p3 bra 	$L__BB1_6;
	add.s32 	%r44, %r10, 1;
	and.b32  	%r45, %r44, 3;
	mul.wide.u32 	%rd12, %r4, %r3;
	cvt.u64.u32 	%rd13, %r5;
	add.s64 	%rd14, %rd12, %rd13;
	shl.b64 	%rd15, %rd14, 2;
	add.s64 	%rd65, %rd2, %rd15;
	mad.lo.s32 	%r57, %r29, %r59, %r7;
	mul.lo.s32 	%r12, %r9, %r29;
	mul.lo.s32 	%r56, %r59, %r2;
	neg.s32 	%r55, %r45;
	mad.lo.s32 	%r46, %r8, %r45, %r3;
	mad.lo.s32 	%r59, %r4, %r46, %r5;
$L__BB1_3:
	.pragma "nounroll";
	setp.ge.s32 	%p4, %r7, %r29;
	@%p4 bra 	$L__BB1_5;
	cvt.s64.s32 	%rd16, %r56;
	add.s64 	%rd17, %rd4, %rd16;
	add.s64 	%rd18, %rd3, %rd17;
	ld.global.f32 	%f1, [%rd18+4];
	add.s64 	%rd19, %rd16, %rd5;
	add.s64 	%rd20, %rd3, %rd19;
	ld.global.nc.f32 	%f2, [%rd65];
	add.f32 	%f3, %f2, 0f322BCC77;
	mov.f32 	%f4, 0f437F0000;
	div.rn.f32 	%f5, %f4, %f3;
	mul.wide.s32 	%rd21, %r57, 4;
	add.s64 	%rd22, %rd1, %rd21;
	ld.global.nc.f32 	%f6, [%rd22];
	sub.f32 	%f7, %f6, %f1;
	mul.f32 	%f8, %f7, %f5;
	cvt.rni.s64.f32 	%rd23, %f8;
	st.global.u8 	[%rd20], %rd23;
$L__BB1_5:
	mul.wide.u32 	%rd24, %r9, 4;
	add.s64 	%rd65, %rd65, %rd24;
	add.s32 	%r57, %r57, %r12;
	mad.lo.s32 	%r56, %r9, %r2, %r56;
	add.s32 	%r55, %r55, 1;
	setp.ne.s32 	%p5, %r55, 0;
	@%p5 bra 	$L__BB1_3;
$L__BB1_6:
	setp.lt.u32 	%p6, %r10, 3;
	@%p6 bra 	$L__BB1_16;
$L__BB1_7:
	setp.ge.s32 	%p7, %r7, %r29;
	@%p7 bra 	$L__BB1_9;
	mul.lo.s32 	%r47, %r59, %r2;
	cvt.s64.s32 	%rd25, %r47;
	add.s64 	%rd26, %rd4, %rd25;
	add.s64 	%rd27, %rd3, %rd26;
	ld.global.f32 	%f9, [%rd27+4];
	mad.lo.s32 	%r48, %r59, %r29, %r7;
	add.s64 	%rd28, %rd25, %rd5;
	add.s64 	%rd29, %rd3, %rd28;
	mul.wide.u32 	%rd30, %r59, 4;
	add.s64 	%rd31, %rd2, %rd30;
	ld.global.nc.f32 	%f10, [%rd31];
	add.f32 	%f11, %f10, 0f322BCC77;
	mov.f32 	%f12, 0f437F0000;
	div.rn.f32 	%f13, %f12, %f11;
	mul.wide.s32 	%rd32, %r48, 4;
	add.s64 	%rd33, %rd1, %rd32;
	ld.global.nc.f32 	%f14, [%rd33];
	sub.f32 	%f15, %f14, %f9;
	mul.f32 	%f16, %f15, %f13;
	cvt.rni.s64.f32 	%rd34, %f16;
	st.global.u8 	[%rd29], %rd34;
$L__BB1_9:
	setp.ge.s32 	%p8, %r7, %r29;
	add.s32 	%r24, %r59, %r9;
	@%p8 bra 	$L__BB1_11;
	mul.lo.s32 	%r49, %r24, %r2;
	cvt.s64.s32 	%rd35, %r49;
	add.s64 	%rd36, %rd4, %rd35;
	add.s64 	%rd37, %rd3, %rd36;
	ld.global.f32 	%f17, [%rd37+4];
	mad.lo.s32 	%r50, %r24, %r29, %r7;
	add.s64 	%rd38, %rd35, %rd5;
	add.s64 	%rd39, %rd3, %rd38;
	mul.wide.u32 	%rd40, %r24, 4;
	add.s64 	%rd41, %rd2, %rd40;
	ld.global.nc.f32 	%f18, [%rd41];
	add.f32 	%f19, %f18, 0f322BCC77;
	mov.f32 	%f20, 0f437F0000;
	div.rn.f32 	%f21, %f20, %f19;
	mul.wide.s32 	%rd42, %r50, 4;
	add.s64 	%rd43, %rd1, %rd42;
	ld.global.nc.f32 	%f22, [%rd43];
	sub.f32 	%f23, %f22, %f17;
	mul.f32 	%f24, %f23, %f21;
	cvt.rni.s64.f32 	%rd44, %f24;
	st.global.u8 	[%rd39], %rd44;
$L__BB1_11:
	setp.ge.s32 	%p9, %r7, %r29;
	add.s32 	%r25, %r24, %r9;
	@%p9 bra 	$L__BB1_13;
	mul.lo.s32 	%r51, %r25, %r2;
	cvt.s64.s32 	%rd45, %r51;
	add.s64 	%rd46, %rd4, %rd45;
	add.s64 	%rd47, %rd3, %rd46;
	ld.global.f32 	%f25, [%rd47+4];
	mad.lo.s32 	%r52, %r25, %r29, %r7;
	add.s64 	%rd48, %rd45, %rd5;
	add.s64 	%rd49, %rd3, %rd48;
	mul.wide.u32 	%rd50, %r25, 4;
	add.s64 	%rd51, %rd2, %rd50;
	ld.global.nc.f32 	%f26, [%rd51];
	add.f32 	%f27, %f26, 0f322BCC77;
	mov.f32 	%f28, 0f437F0000;
	div.rn.f32 	%f29, %f28, %f27;
	mul.wide.s32 	%rd52, %r52, 4;
	add.s64 	%rd53, %rd1, %rd52;
	ld.global.nc.f32 	%f30, [%rd53];
	sub.f32 	%f31, %f30, %f25;
	mul.f32 	%f32, %f31, %f29;
	cvt.rni.s64.f32 	%rd54, %f32;
	st.global.u8 	[%rd49], %rd54;
$L__BB1_13:
	setp.ge.s32 	%p10, %r7, %r29;
	add.s32 	%r26, %r25, %r9;
	@%p10 bra 	$L__BB1_15;
	mul.lo.s32 	%r53, %r26, %r2;
	cvt.s64.s32 	%rd55, %r53;
	add.s64 	%rd56, %rd4, %rd55;
	add.s64 	%rd57, %rd3, %rd56;
	ld.global.f32 	%f33, [%rd57+4];
	mad.lo.s32 	%r54, %r26, %r29, %r7;
	add.s64 	%rd58, %rd55, %rd5;
	add.s64 	%rd59, %rd3, %rd58;
	mul.wide.u32 	%rd60, %r26, 4;
	add.s64 	%rd61, %rd2, %rd60;
	ld.global.nc.f32 	%f34, [%rd61];
	add.f32 	%f35, %f34, 0f322BCC77;
	mov.f32 	%f36, 0f437F0000;
	div.rn.f32 	%f37, %f36, %f35;
	mul.wide.s32 	%rd62, %r54, 4;
	add.s64 	%rd63, %rd1, %rd62;
	ld.global.nc.f32 	%f38, [%rd63];
	sub.f32 	%f39, %f38, %f33;
	mul.f32 	%f40, %f39, %f37;
	cvt.rni.s64.f32 	%rd64, %f40;
	st.global.u8 	[%rd59], %rd64;
$L__BB1_15:
	add.s32 	%r59, %r26, %r9;
	setp.lt.s32 	%p11, %r59, %r28;
	@%p11 bra 	$L__BB1_7;
$L__BB1_16:
	ret;

}
	// .globl	_Z38_float_to_fused8bitrowwise_cuda_kernelPKfiiPh
.visible .entry _Z38_float_to_fused8bitrowwise_cuda_kernelPKfiiPh(
	.param .u64 .ptr .align 1 _Z38_float_to_fused8bitrowwise_cuda_kernelPKfiiPh_param_0,
	.param .u32 _Z38_float_to_fused8bitrowwise_cuda_kernelPKfiiPh_param_1,
	.param .u32 _Z38_float_to_fused8bitrowwise_cuda_kernelPKfiiPh_param_2,
	.param .u64 .ptr .align 1 _Z38_float_to_fused8bitrowwise_cuda_kernelPKfiiPh_param_3
)
{
	.reg .pred 	%p<31>;
	.reg .b32 	%r<17>;
	.reg .b32 	%f<127>;
	.reg .b64 	%rd<169>;

	ld.param.u64 	%rd67, [_Z38_float_to_fused8bitrowwise_cuda_kernelPKfiiPh_param_0];
	ld.param.s32 	%rd69, [_Z38_float_to_fused8bitrowwise_cuda_kernelPKfiiPh_param_1];
	ld.param.u32 	%r2, [_Z38_float_to_fused8bitrowwise_cuda_kernelPKfiiPh_param_2];
	ld.param.u64 	%rd68, [_Z38_float_to_fused8bitrowwise_cuda_kernelPKfiiPh_param_3];
	mov.u32 	%r3, %ctaid.x;
	mov.u32 	%r4, %ntid.x;
	mov.u32 	%r5, %tid.x;
	mad.lo.s32 	%r6, %r3, %r4, %r5;
	cvt.u64.u32 	%rd1, %r6;
	setp.ge.s64 	%p1, %rd1, %rd69;
	@%p1 bra 	$L__BB2_28;
	cvta.to.global.u64 	%rd2, %rd67;
	cvta.to.global.u64 	%rd3, %rd68;
	add.s32 	%r7, %r2, 3;
	shr.s32 	%r8, %r7, 31;
	shr.u32 	%r9, %r8, 30;
	add.s32 	%r10, %r7, %r9;
	and.b32  	%r1, %r10, -4;
	add.s32 	%r11, %r1, 8;
	cvt.s64.s32 	%rd4, %r2;
	mul.lo.s64 	%rd5, %rd4, %rd1;
	shl.b64 	%rd70, %rd5, 2;
	add.s64 	%rd6, %rd2, %rd70;
	cvt.s64.s32 	%rd71, %r11;
	mul.lo.s64 	%rd7, %rd71, %rd1;
	mul.wide.s32 	%rd72, %r2, 4;
	add.s64 	%rd8, %rd6, %rd72;
	setp.eq.s32 	%p2, %r2, 0;
	mov.u64 	%rd149, %rd6;
	@%p2 bra 	$L__BB2_8;
	and.b32  	%r12, %r2, 3;
	setp.eq.s32 	%p3, %r12, 0;
	mov.u64 	%rd149, %rd6;
	mov.u64 	%rd145, %rd6;
	@%p3 bra 	$L__BB2_5;
	ld.global.nc.f32 	%f123, [%rd6];
	and.b64  	%rd140, %rd4, 3;
	mov.u64 	%rd149, %rd6;
	mov.u64 	%rd145, %rd6;
$L__BB2_4:
	.pragma "nounroll";
	ld.global.nc.f32 	%f15, [%rd145];
	setp.geu.f32 	%p4, %f15, %f123;
	selp.f32 	%f123, %f123, %f15, %p4;
	selp.b64 	%rd149, %rd149, %rd145, %p4;
	add.s64 	%rd145, %rd145, 4;
	add.s64 	%rd140, %rd140, -1;
	setp.ne.s64 	%p5, %rd140, 0;
	@%p5 bra 	$L__BB2_4;
$L__BB2_5:
	add.s64 	%rd74, %rd4, -1;
	and.b64  	%rd75, %rd74, 4611686018427387903;
	setp.lt.u64 	%p6, %rd75, 3;
	@%p6 bra 	$L__BB2_8;
	ld.global.nc.f32 	%f124, [%rd149];
	mov.u64 	%rd148, %rd145;
$L__BB2_7:
	ld.global.nc.f32 	%f16, [%rd148];
	setp.geu.f32 	%p7, %f16, %f124;
	selp.b64 	%rd76, %rd149, %rd148, %p7;
	add.s64 	%rd77, %rd148, 4;
	ld.global.nc.f32 	%f17, [%rd148+4];
	ld.global.nc.f32 	%f18, [%rd76];
	setp.geu.f32 	%p8, %f17, %f18;
	selp.f32 	%f19, %f18, %f17, %p8;
	selp.b64 	%rd78, %rd76, %rd77, %p8;
	add.s64 	%rd79, %rd148, 8;
	ld.global.nc.f32 	%f20, [%rd148+8];
	setp.geu.f32 	%p9, %f20, %f19;
	selp.b64 	%rd80, %rd78, %rd79, %p9;
	add.s64 	%rd81, %rd148, 12;
	ld.global.nc.f32 	%f21, [%rd148+12];
	ld.global.nc.f32 	%f22, [%rd80];
	setp.geu.f32 	%p10, %f21, %f22;
	selp.f32 	%f124, %f22, %f21, %p10;
	selp.b64 	%rd149, %rd80, %rd81, %p10;
	add.s64 	%rd145, %rd145, 16;
	setp.ne.s64 	%p11, %rd145, %rd8;
	add.s64 	%rd148, %rd148, 16;
	@%p11 bra 	$L__BB2_7;
$L__BB2_8:
	setp.eq.s32 	%p12, %r2, 0;
	ld.global.nc.f32 	%f7, [%rd149];
	mov.u64 	%rd159, %rd6;
	@%p12 bra 	$L__BB2_15;
	and.b32  	%r13, %r2, 3;
	setp.eq.s32 	%p13, %r13, 0;
	mov.u64 	%rd159, %rd6;
	mov.u64 	%rd155, %rd6;
	@%p13 bra 	$L__BB2_12;
	ld.global.nc.f32 	%f125, [%rd6];
	and.b64  	%rd150, %rd4, 3;
	mov.u64 	%rd159, %rd6;
	mov.u64 	%rd155, %rd6;
$L__BB2_11:
	.pragma "nounroll";
	ld.global.nc.f32 	%f23, [%rd155];
	setp.geu.f32 	%p14, %f125, %f23;
	selp.f32 	%f125, %f125, %f23, %p14;
	selp.b64 	%rd159, %rd159, %rd155, %p14;
	add.s64 	%rd155, %rd155, 4;
	add.s64 	%rd150, %rd150, -1;
	setp.ne.s64 	%p15, %rd150, 0;
	@%p15 bra 	$L__BB2_11;
$L__BB2_12:
	add.s64 	%rd83, %rd4, -1;
	and.b64  	%rd84, %rd83, 4611686018427387903;
	setp.lt.u64 	%p16, %rd84, 3;
	@%p16 bra 	$L__BB2_15;
	ld.global.nc.f32 	%f126, [%rd159];
	mov.u64 	%rd158, %rd155;
$L__BB2_14:
	ld.global.nc.f32 	%f24, [%rd158];
	setp.geu.f32 	%p17, %f126, %f24;
	selp.b64 	%rd85, %rd159, %rd158, %p17;
	add.s64 	%rd86, %rd158, 4;
	ld.global.nc.f32 	%f25, [%rd85];
	ld.global.nc.f32 	%f26, [%rd158+4];
	setp.geu.f32 	%p18, %f25, %f26;
	selp.f32 	%f27, %f25, %f26, %p18;
	selp.b64 	%rd87, %rd85, %rd86, %p18;
	add.s64 	%rd88, %rd158, 8;
	ld.global.nc.f32 	%f28, [%rd158+8];
	setp.geu.f32 	%p19, %f27, %f28;
	selp.b64 	%rd89, %rd87, %rd88, %p19;
	ld.global.nc.f32 	%f29, [%rd89];
	add.s64 	%rd90, %rd158, 12;
	ld.global.nc.f32 	%f30, [%rd158+12];
	setp.geu.f32 	%p20, %f29, %f30;
	selp.f32 	%f126, %f29, %f30, %p20;
	selp.b64 	%rd159, %rd89, %rd90, %p20;
	add.s64 	%rd155, %rd155, 16;
	setp.ne.s64 	%p21, %rd155, %rd8;
	add.s64 	%rd158, %rd158, 16;
	@%p21 bra 	$L__BB2_14;
$L__BB2_15:
	add.s64 	%rd43, %rd3, %rd7;
	cvt.s64.s32 	%rd91, %r1;
	add.s64 	%rd92, %rd43, %rd91;
	setp.eq.s32 	%p22, %r2, 0;
	ld.global.nc.f32 	%f31, [%rd159];
	sub.f32 	%f32, %f31, %f7;
	div.rn.f32 	%f33, %f32, 0f437F0000;
	st.global.f32 	[%rd92], %f33;
	st.global.f32 	[%rd92+4], %f7;
	add.f32 	%f34, %f32, 0f322BCC77;
	mov.f32 	%f35, 0f437F0000;
	div.rn.f32 	%f14, %f35, %f34;
	@%p22 bra 	$L__BB2_28;
	setp.lt.u32 	%p23, %r2, 16;
	mov.b64 	%rd164, 0;
	@%p23 bra 	$L__BB2_19;
	and.b64  	%rd164, %rd4, -16;
	add.s64 	%rd95, %rd70, %rd2;
	add.s64 	%rd161, %rd95, 32;
	add.s64 	%rd96, %rd7, %rd3;
	add.s64 	%rd160, %rd96, 7;
	mov.u64 	%rd162, %rd164;
$L__BB2_18:
	.pragma "nounroll";
	ld.global.nc.f32 	%f36, [%rd161+-32];
	sub.f32 	%f37, %f36, %f7;
	mul.f32 	%f38, %f14, %f37;
	cvt.rni.s64.f32 	%rd97, %f38;
	st.global.u8 	[%rd160+-7], %rd97;
	ld.global.nc.f32 	%f39, [%rd161+-28];
	sub.f32 	%f40, %f39, %f7;
	mul.f32 	%f41, %f14, %f40;
	cvt.rni.s64.f32 	%rd98, %f41;
	st.global.u8 	[%rd160+-6], %rd98;
	ld.global.nc.f32 	%f42, [%rd161+-24];
	sub.f32 	%f43, %f42, %f7;
	mul.f32 	%f44, %f14, %f43;
	cvt.rni.s64.f32 	%rd99, %f44;
	st.global.u8 	[%rd160+-5], %rd99;
	ld.global.nc.f32 	%f45, [%rd161+-20];
	sub.f32 	%f46, %f45, %f7;
	mul.f32 	%f47, %f14, %f46;
	cvt.rni.s64.f32 	%rd100, %f47;
	st.global.u8 	[%rd160+-4], %rd100;
	ld.global.nc.f32 	%f48, [%rd161+-16];
	sub.f32 	%f49, %f48, %f7;
	mul.f32 	%f50, %f14, %f49;
	cvt.rni.s64.f32 	%rd101, %f50;
	st.global.u8 	[%rd160+-3], %rd101;
	ld.global.nc.f32 	%f51, [%rd161+-12];
	sub.f32 	%f52, %f51, %f7;
	mul.f32 	%f53, %f14, %f52;
	cvt.rni.s64.f32 	%rd102, %f53;
	st.global.u8 	[%rd160+-2], %rd102;
	ld.global.nc.f32 	%f54, [%rd161+-8];
	sub.f32 	%f55, %f54, %f7;
	mul.f32 	%f56, %f14, %f55;
	cvt.rni.s64.f32 	%rd103, %f56;
	st.global.u8 	[%rd160+-1], %rd103;
	ld.global.nc.f32 	%f57, [%rd161+-4];
	sub.f32 	%f58, %f57, %f7;
	mul.f32 	%f59, %f14, %f58;
	cvt.rni.s64.f32 	%rd104, %f59;
	st.global.u8 	[%rd160], %rd104;
	ld.global.nc.f32 	%f60, [%rd161];
	sub.f32 	%f61, %f60, %f7;
	mul.f32 	%f62, %f14, %f61;
	cvt.rni.s64.f32 	%rd105, %f62;
	st.global.u8 	[%rd160+1], %rd105;
	ld.global.nc.f32 	%f63, [%rd161+4];
	sub.f32 	%f64, %f63, %f7;
	mul.f32 	%f65, %f14, %f64;
	cvt.rni.s64.f32 	%rd106, %f65;
	st.global.u8 	[%rd160+2], %rd106;
	ld.global.nc.f32 	%f66, [%rd161+8];
	sub.f32 	%f67, %f66, %f7;
	mul.f32 	%f68, %f14, %f67;
	cvt.rni.s64.f32 	%rd107, %f68;
	st.global.u8 	[%rd160+3], %rd107;
	ld.global.nc.f32 	%f69, [%rd161+12];
	sub.f32 	%f70, %f69, %f7;
	mul.f32 	%f71, %f14, %f70;
	cvt.rni.s64.f32 	%rd108, %f71;
	st.global.u8 	[%rd160+4], %rd108;
	ld.global.nc.f32 	%f72, [%rd161+16];
	sub.f32 	%f73, %f72, %f7;
	mul.f32 	%f74, %f14, %f73;
	cvt.rni.s64.f32 	%rd109, %f74;
	st.global.u8 	[%rd160+5], %rd109;
	ld.global.nc.f32 	%f75, [%rd161+20];
	sub.f32 	%f76, %f75, %f7;
	mul.f32 	%f77, %f14, %f76;
	cvt.rni.s64.f32 	%rd110, %f77;
	st.global.u8 	[%rd160+6], %rd110;
	ld.global.nc.f32 	%f78, [%rd161+24];
	sub.f32 	%f79, %f78, %f7;
	mul.f32 	%f80, %f14, %f79;
	cvt.rni.s64.f32 	%rd111, %f80;
	st.global.u8 	[%rd160+7], %rd111;
	ld.global.nc.f32 	%f81, [%rd161+28];
	sub.f32 	%f82, %f81, %f7;
	mul.f32 	%f83, %f14, %f82;
	cvt.rni.s64.f32 	%rd112, %f83;
	st.global.u8 	[%rd160+8], %rd112;
	add.s64 	%rd162, %rd162, -16;
	add.s64 	%rd161, %rd161, 64;
	add.s64 	%rd160, %rd160, 16;
	setp.ne.s64 	%p24, %rd162, 0;
	@%p24 bra 	$L__BB2_18;
$L__BB2_19:
	and.b32  	%r14, %r2, 15;
	setp.eq.s32 	%p25, %r14, 0;
	@%p25 bra 	$L__BB2_28;
	and.b64  	%rd113, %rd4, 15;
	add.s64 	%rd114, %rd113, -1;
	setp.lt.u64 	%p26, %rd114, 7;
	@%p26 bra 	$L__BB2_22;
	shl.b64 	%rd115, %rd164, 2;
	add.s64 	%rd116, %rd6, %rd115;
	ld.global.nc.f32 	%f84, [%rd116];
	sub.f32 	%f85, %f84, %f7;
	mul.f32 	%f86, %f14, %f85;
	cvt.rni.s64.f32 	%rd117, %f86;
	add.s64 	%rd118, %rd43, %rd164;
	st.global.u8 	[%rd118], %rd117;
	ld.global.nc.f32 	%f87, [%rd116+4];
	sub.f32 	%f88, %f87, %f7;
	mul.f32 	%f89, %f14, %f88;
	cvt.rni.s64.f32 	%rd119, %f89;
	st.global.u8 	[%rd118+1], %rd119;
	ld.global.nc.f32 	%f90, [%rd116+8];
	sub.f32 	%f91, %f90, %f7;
	mul.f32 	%f92, %f14, %f91;
	cvt.rni.s64.f32 	%rd120, %f92;
	st.global.u8 	[%rd118+2], %rd120;
	ld.global.nc.f32 	%f93, [%rd116+12];
	sub.f32 	%f94, %f93, %f7;
	mul.f32 	%f95, %f14, %f94;
	cvt.rni.s64.f32 	%rd121, %f95;
	st.global.u8 	[%rd118+3], %rd121;
	ld.global.nc.f32 	%f96, [%rd116+16];
	sub.f32 	%f97, %f96, %f7;
	mul.f32 	%f98, %f14, %f97;
	cvt.rni.s64.f32 	%rd122, %f98;
	st.global.u8 	[%rd118+4], %rd122;
	ld.global.nc.f32 	%f99, [%rd116+20];
	sub.f32 	%f100, %f99, %f7;
	mul.f32 	%f101, %f14, %f100;
	cvt.rni.s64.f32 	%rd123, %f101;
	st.global.u8 	[%rd118+5], %rd123;
	ld.global.nc.f32 	%f102, [%rd116+24];
	sub.f32 	%f103, %f102, %f7;
	mul.f32 	%f104, %f14, %f103;
	cvt.rni.s64.f32 	%rd124, %f104;
	st.global.u8 	[%rd118+6], %rd124;
	ld.global.nc.f32 	%f105, [%rd116+28];
	sub.f32 	%f106, %f105, %f7;
	mul.f32 	%f107, %f14, %f106;
	cvt.rni.s64.f32 	%rd125, %f107;
	st.global.u8 	[%rd118+7], %rd125;
	add.s64 	%rd164, %rd164, 8;
$L__BB2_22:
	and.b32  	%r15, %r2, 7;
	setp.eq.s32 	%p27, %r15, 0;
	@%p27 bra 	$L__BB2_28;
	and.b64  	%rd126, %rd4, 7;
	add.s64 	%rd127, %rd126, -1;
	setp.lt.u64 	%p28, %rd127, 3;
	@%p28 bra 	$L__BB2_25;
	shl.b64 	%rd128, %rd164, 2;
	add.s64 	%rd129, %rd6, %rd128;
	ld.global.nc.f32 	%f108, [%rd129];
	sub.f32 	%f109, %f108, %f7;
	mul.f32 	%f110, %f14, %f109;
	cvt.rni.s64.f32 	%rd130, %f110;
	add.s64 	%rd131, %rd43, %rd164;
	st.global.u8 	[%rd131], %rd130;
	ld.global.nc.f32 	%f111, [%rd129+4];
	sub.f32 	%f112, %f111, %f7;
	mul.f32 	%f113, %f14, %f112;
	cvt.rni.s64.f32 	%rd132, %f113;
	st.global.u8 	[%rd131+1], %rd132;
	ld.global.nc.f32 	%f114, [%rd129+8];
	sub.f32 	%f115, %f114, %f7;
	mul.f32 	%f116, %f14, %f115;
	cvt.rni.s64.f32 	%rd133, %f116;
	st.global.u8 	[%rd131+2], %rd133;
	ld.global.nc.f32 	%f117, [%rd129+12];
	sub.f32 	%f118, %f117, %f7;
	mul.f32 	%f119, %f14, %f118;
	cvt.rni.s64.f32 	%rd134, %f119;
	st.global.u8 	[%rd131+3], %rd134;
	add.s64 	%rd164, %rd164, 4;
$L__BB2_25:
	and.b32  	%r16, %r2, 3;
	setp.eq.s32 	%p29, %r16, 0;
	@%p29 bra 	$L__BB2_28;
	add.s64 	%rd135, %rd164, %rd7;
	add.s64 	%rd168, %rd3, %rd135;
	shl.b64 	%rd137, %rd164, 2;
	add.s64 	%rd138, %rd70, %rd137;
	add.s64 	%rd167, %rd2, %rd138;
	and.b64  	%rd166, %rd4, 3;
$L__BB2_27:
	.pragma "nounroll";
	ld.global.nc.f32 	%f120, [%rd167];
	sub.f32 	%f121, %f120, %f7;
	mul.f32 	%f122, %f14, %f121;
	cvt.rni.s64.f32 	%rd139, %f122;
	st.global.u8 	[%rd168], %rd139;
	add.s64 	%rd168, %rd168, 1;
	add.s64 	%rd167, %rd167, 4;
	add.s64 	%rd166, %rd166, -1;
	setp.ne.s64 	%p30, %rd166, 0;
	@%p30 bra 	$L__BB2_27;
$L__BB2_28:
	ret;

}
	// .globl	_Z38_fused8bitrowwise_to_float_cuda_kernelPKhiiPf
.visible .entry _Z38_fused8bitrowwise_to_float_cuda_kernelPKhiiPf(
	.param .u64 .ptr .align 1 _Z38_fused8bitrowwise_to_float_cuda_kernelPKhiiPf_param_0,
	.param .u32 _Z38_fused8bitrowwise_to_float_cuda_kernelPKhiiPf_param_1,
	.param .u32 _Z38_fused8bitrowwise_to_float_cuda_kernelPKhiiPf_param_2,
	.param .u64 .ptr .align 1 _Z38_fused8bitrowwise_to_float_cuda_kernelPKhiiPf_param_3
)
{
	.reg .pred 	%p<12>;
	.reg .b16 	%rs<11>;
	.reg .b32 	%r<56>;
	.reg .b32 	%f<21>;
	.reg .b64 	%rd<51>;

	ld.param.u64 	%rd4, [_Z38_fused8bitrowwise_to_float_cuda_kernelPKhiiPf_param_0];
	ld.param.u32 	%r28, [_Z38_fused8bitrowwise_to_float_cuda_kernelPKhiiPf_param_1];
	ld.param.u32 	%r29, [_Z38_fused8bitrowwise_to_float_cuda_kernelPKhiiPf_param_2];
	ld.param.u64 	%rd5, [_Z38_fused8bitrowwise_to_float_cuda_kernelPKhiiPf_param_3];
	cvta.to.global.u64 	%rd1, %rd5;
	cvta.to.global.u64 	%rd2, %rd4;
	mov.u32 	%r1, %ctaid.y;
	mov.u32 	%r2, %ntid.y;
	mov.u32 	%r3, %tid.y;
	mad.lo.s32 	%r55, %r1, %r2, %r3;
	mov.u32 	%r30, %ctaid.x;
	mov.u32 	%r31, %ntid.x;
	mov.u32 	%r32, %tid.x;
	mad.lo.s32 	%r5, %r30, %r31, %r32;
	mov.u32 	%r6, %nctaid.y;
	mul.lo.s32 	%r7, %r2, %r6;
	setp.ge.s32 	%p1, %r55, %r28;
	@%p1 bra 	$L__BB3_17;
	add.s32 	%r8, %r29, -8;
	cvt.s64.s32 	%rd3, %r5;
	add.s32 	%r33, %r55, %r7;
	max.u32 	%r34, %r28, %r33;
	setp.lt.u32 	%p2, %r33, %r28;
	selp.u32 	%r35, 1, 0, %p2;
	add.s32 	%r36, %r33, %r35;
	sub.s32 	%r37, %r34, %r36;
	div.u32 	%r38, %r37, %r7;
	add.s32 	%r9, %r38, %r35;
	and.b32  	%r39, %r9, 3;
	setp.eq.s32 	%p3, %r39, 3;
	@%p3 bra 	$L__BB3_6;
	add.s32 	%r40, %r9, 1;
	and.b32  	%r41, %r40, 3;
	mul.lo.s32 	%r53, %r55, %r8;
	mul.lo.s32 	%r11, %r7, %r8;
	mul.lo.s32 	%r52, %r29, %r55;
	mul.lo.s32 	%r13, %r7, %r29;
	neg.s32 	%r51, %r41;
	mad.lo.s32 	%r42, %r6, %r41, %r1;
	mad.lo.s32 	%r55, %r2, %r42, %r3;
	cvt.s64.s32 	%rd6, %r8;
$L__BB3_3:
	.pragma "nounroll";
	setp.ge.s32 	%p4, %r5, %r8;
	@%p4 bra 	$L__BB3_5;
	cvt.s64.s32 	%rd7, %r52;
	add.s64 	%rd8, %rd2, %rd7;
	add.s64 	%rd9, %rd8, %rd6;
	cvt.s64.s32 	%rd10, %r53;
	add.s64 	%rd11, %rd8, %rd3;
	ld.global.nc.u8 	%rs1, [%rd11];
	cvt.u16.u8 	%rs2, %rs1;
	cvt.rn.f32.u16 	%f1, %rs2;
	ld.global.nc.f32 	%f2, [%rd9];
	ld.global.nc.f32 	%f3, [%rd9+4];
	fma.rn.f32 	%f4, %f2, %f1, %f3;
	add.s64 	%rd12, %rd10, %rd3;
	shl.b64 	%rd13, %rd12, 2;
	add.s64 	%rd14, %rd1, %rd13;
	st.global.f32 	[%rd14], %f4;
$L__BB3_5:
	add.s32 	%r53, %r53, %r11;
	add.s32 	%r52, %r52, %r13;
	add.s32 	%r51, %r51, 1;
	setp.ne.s32 	%p5, %r51, 0;
	@%p5 bra 	$L__BB3_3;
$L__BB3_6:
	setp.lt.u32 	%p6, %r9, 3;
	@%p6 bra 	$L__BB3_17;
	cvt.s64.s32 	%rd15, %r8;
$L__BB3_8:
	setp.ge.s32 	%p7, %r5, %r8;
	@%p7 bra 	$L__BB3_10;
	mul.lo.s32 	%r43, %r55, %r29;
	cvt.s64.s32 	%rd16, %r43;
	add.s64 	%rd17, %rd2, %rd16;
	add.s64 	%rd18, %rd17, %rd15;
	mul.lo.s32 	%r44, %r55, %r8;
	cvt.s64.s32 	%rd19, %r44;
	add.s64 	%rd20, %rd17, %rd3;
	ld.global.nc.u8 	%rs3, [%rd20];
	cvt.u16.u8 	%rs4, %rs3;
	cvt.rn.f32.u16 	%f5, %rs4;
	ld.global.nc.f32 	%f6, [%rd18];
	ld.global.nc.f32 	%f7, [%rd18+4];
	fma.rn.f32 	%f8, %f6, %f5, %f7;
	add.s64 	%rd21, %rd19, %rd3;
	shl.b64 	%rd22, %rd21, 2;
	add.s64 	%rd23, %rd1, %rd22;
	st.global.f32 	[%rd23], %f8;
$L__BB3_10:
	setp.ge.s32 	%p8, %r5, %r8;
	add.s32 	%r24, %r55, %r7;
	@%p8 bra 	$L__BB3_12;
	mul.lo.s32 	%r45, %r24, %r29;
	cvt.s64.s32 	%rd25, %r45;
	add.s64 	%rd26, %rd2, %rd25;
	add.s64 	%rd27, %rd26, %rd15;
	mul.lo.s32 	%r46, %r24, %r8;
	cvt.s64.s32 	%rd28, %r46;
	add.s64 	%rd29, %rd26, %rd3;
	ld.global.nc.u8 	%rs5, [%rd29];
	cvt.u16.u8 	%rs6, %rs5;
	cvt.rn.f32.u16 	%f9, %rs6;
	ld.global.nc.f32 	%f10, [%rd27];
	ld.global.nc.f32 	%f11, [%rd27+4];
	fma.rn.f32 	%f12, %f10, %f9, %f11;
	add.s64 	%rd30, %rd28, %rd3;
	shl.b64 	%rd31, %rd30, 2;
	add.s64 	%rd32, %rd1, %rd31;
	st.global.f32 	[%rd32], %f12;
$L__BB3_12:
	setp.ge.s32 	%p9, %r5, %r8;
	add.s32 	%r25, %r24, %r7;
	@%p9 bra 	$L__BB3_14;
	mul.lo.s32 	%r47, %r25, %r29;
	cvt.s64.s32 	%rd34, %r47;
	add.s64 	%rd35, %rd2, %rd34;
	add.s64 	%rd36, %rd35, %rd15;
	mul.lo.s32 	%r48, %r25, %r8;
	cvt.s64.s32 	%rd37, %r48;
	add.s64 	%rd38, %rd35, %rd3;
	ld.global.nc.u8 	%rs7, [%rd38];
	cvt.u16.u8 	%rs8, %rs7;
	cvt.rn.f32.u16 	%f13, %rs8;
	ld.global.nc.f32 	%f14, [%rd36];
	ld.global.nc.f32 	%f15, [%rd36+4];
	fma.rn.f32 	%f16, %f14, %f13, %f15;
	add.s64 	%rd39, %rd37, %rd3;
	shl.b64 	%rd40, %rd39, 2;
	add.s64 	%rd41, %rd1, %rd40;
	st.global.f32 	[%rd41], %f16;
$L__BB3_14:
	setp.ge.s32 	%p10, %r5, %r8;
	add.s32 	%r26, %r25, %r7;
	@%p10 bra 	$L__BB3_16;
	mul.lo.s32 	%r49, %r26, %r29;
	cvt.s64.s32 	%rd43, %r49;
	add.s64 	%rd44, %rd2, %rd43;
	add.s64 	%rd45, %rd44, %rd15;
	mul.lo.s32 	%r50, %r26, %r8;
	cvt.s64.s32 	%rd46, %r50;
	add.s64 	%rd47, %rd44, %rd3;
	ld.global.nc.u8 	%rs9, [%rd47];
	cvt.u16.u8 	%rs10, %rs9;
	cvt.rn.f32.u16 	%f17, %rs10;
	ld.global.nc.f32 	%f18, [%rd45];
	ld.global.nc.f32 	%f19, [%rd45+4];
	fma.rn.f32 	%f20, %f18, %f17, %f19;
	add.s64 	%rd48, %rd46, %rd3;
	shl.b64 	%rd49, %rd48, 2;
	add.s64 	%rd50, %rd1, %rd49;
	st.global.f32 	[%rd50], %f20;
$L__BB3_16:
	add.s32 	%r55, %r26, %r7;
	setp.lt.s32 	%p11, %r55, %r28;
	@%p11 bra 	$L__BB3_8;
$L__BB3_17:
	ret;

}
	// .globl	_Z31_fake_8bit_quantize_cuda_kernelPKfiiPf
.visible .entry _Z31_fake_8bit_quantize_cuda_kernelPKfiiPf(
	.param .u64 .ptr .align 1 _Z31_fake_8bit_quantize_cuda_kernelPKfiiPf_param_0,
	.param .u32 _Z31_fake_8bit_quantize_cuda_kernelPKfiiPf_param_1,
	.param .u32 _Z31_fake_8bit_quantize_cuda_kernelPKfiiPf_param_2,
	.param .u64 .ptr .align 1 _Z31_fake_8bit_quantize_cuda_kernelPKfiiPf_param_3
)
{
	.reg .pred 	%p<13>;
	.reg .b16 	%rs<5>;
	.reg .b32 	%r<28>;
	.reg .b32 	%f<33>;
	.reg .b64 	%rd<33>;

	ld.param.u64 	%rd14, [_Z31_fake_8bit_quantize_cuda_kernelPKfiiPf_param_0];
	ld.param.u32 	%r15, [_Z31_fake_8bit_quantize_cuda_kernelPKfiiPf_param_1];
	ld.param.u32 	%r16, [_Z31_fake_8bit_quantize_cuda_kernelPKfiiPf_param_2];
	ld.param.u64 	%rd15, [_Z31_fake_8bit_quantize_cuda_kernelPKfiiPf_param_3];
	cvta.to.global.u64 	%rd1, %rd15;
	cvta.to.global.u64 	%rd2, %rd14;
	mov.u32 	%r1, %ntid.y;
	mov.u32 	%r17, %nctaid.y;
	mul.lo.s32 	%r2, %r1, %r17;
	mov.u32 	%r18, %ctaid.x;
	mov.u32 	%r3, %ntid.x;
	mov.u32 	%r19, %tid.x;
	mad.lo.s32 	%r24, %r18, %r3, %r19;
	setp.ge.s32 	%p1, %r24, %r15;
	@%p1 bra 	$L__BB4_14;
	mov.u32 	%r20, %nctaid.x;
	mul.lo.s32 	%r5, %r3, %r20;
	mov.u32 	%r21, %ctaid.y;
	mov.u32 	%r22, %tid.y;
	mad.lo.s32 	%r6, %r21, %r1, %r22;
	setp.eq.s32 	%p2, %r16, 0;
	@%p2 bra 	$L__BB4_2;
	bra.uni 	$L__BB4_6;
$L__BB4_2:
	setp.ge.s32 	%p10, %r6, %r16;
	@%p10 bra 	$L__BB4_5;
	ld.global.nc.f32 	%f1, [%rd2];
	sub.f32 	%f23, %f1, %f1;
	add.f32 	%f24, %f23, 0f322BCC77;
	mov.f32 	%f25, 0f437F0000;
	div.rn.f32 	%f2, %f25, %f24;
	div.rn.f32 	%f3, %f23, 0f437F0000;
	mov.u32 	%r25, %r6;
$L__BB4_4:
	mul.wide.s32 	%rd25, %r25, 4;
	add.s64 	%rd26, %rd1, %rd25;
	add.s64 	%rd27, %rd2, %rd25;
	ld.global.nc.f32 	%f26, [%rd27];
	sub.f32 	%f27, %f26, %f1;
	mul.f32 	%f28, %f27, %f2;
	cvt.rni.s64.f32 	%rd28, %f28;
	cvt.u16.u64 	%rs3, %rd28;
	and.b16  	%rs4, %rs3, 255;
	cvt.rn.f32.u16 	%f29, %rs4;
	fma.rn.f32 	%f30, %f3, %f29, %f1;
	st.global.f32 	[%rd26], %f30;
	add.s32 	%r25, %r25, %r5;
	setp.lt.s32 	%p11, %r25, 0;
	@%p11 bra 	$L__BB4_4;
$L__BB4_5:
	add.s32 	%r24, %r24, %r2;
	setp.lt.s32 	%p12, %r24, %r15;
	@%p12 bra 	$L__BB4_2;
	bra.uni 	$L__BB4_14;
$L__BB4_6:
	setp.ge.s32 	%p3, %r6, %r16;
	mul.lo.s32 	%r23, %r24, %r16;
	cvt.s64.s32 	%rd3, %r23;
	@%p3 bra 	$L__BB4_13;
	shl.b64 	%rd16, %rd3, 2;
	add.s64 	%rd4, %rd2, %rd16;
	mul.wide.s32 	%rd17, %r16, 4;
	add.s64 	%rd5, %rd4, %rd17;
	ld.global.nc.f32 	%f4, [%rd4];
	mov.u32 	%r27, %r6;
$L__BB4_8:
	mov.f32 	%f31, %f4;
	mov.u64 	%rd29, %rd4;
	mov.u64 	%rd30, %rd4;
$L__BB4_9:
	ld.global.nc.f32 	%f10, [%rd30];
	setp.geu.f32 	%p4, %f10, %f31;
	selp.f32 	%f31, %f31, %f10, %p4;
	selp.b64 	%rd29, %rd29, %rd30, %p4;
	add.s64 	%rd30, %rd30, 4;
	setp.ne.s64 	%p5, %rd30, %rd5;
	@%p5 bra 	$L__BB4_9;
	ld.global.nc.f32 	%f7, [%rd29];
	mov.f32 	%f32, %f4;
	mov.u64 	%rd31, %rd4;
	mov.u64 	%rd32, %rd4;
$L__BB4_11:
	ld.global.nc.f32 	%f11, [%rd32];
	setp.geu.f32 	%p6, %f32, %f11;
	selp.f32 	%f32, %f32, %f11, %p6;
	selp.b64 	%rd31, %rd31, %rd32, %p6;
	add.s64 	%rd32, %rd32, 4;
	setp.ne.s64 	%p7, %rd32, %rd5;
	@%p7 bra 	$L__BB4_11;
	ld.global.nc.f32 	%f12, [%rd31];
	sub.f32 	%f13, %f12, %f7;
	add.f32 	%f14, %f13, 0f322BCC77;
	mov.f32 	%f15, 0f437F0000;
	div.rn.f32 	%f16, %f15, %f14;
	cvt.s64.s32 	%rd18, %r27;
	mul.wide.s32 	%rd19, %r27, 4;
	add.s64 	%rd20, %rd4, %rd19;
	ld.global.nc.f32 	%f17, [%rd20];
	sub.f32 	%f18, %f17, %f7;
	mul.f32 	%f19, %f18, %f16;
	cvt.rni.s64.f32 	%rd21, %f19;
	cvt.u16.u64 	%rs1, %rd21;
	and.b16  	%rs2, %rs1, 255;
	cvt.rn.f32.u16 	%f20, %rs2;
	div.rn.f32 	%f21, %f13, 0f437F0000;
	fma.rn.f32 	%f22, %f21, %f20, %f7;
	add.s64 	%rd22, %rd18, %rd3;
	shl.b64 	%rd23, %rd22, 2;
	add.s64 	%rd24, %rd1, %rd23;
	st.global.f32 	[%rd24], %f22;
	add.s32 	%r27, %r27, %r5;
	setp.lt.s32 	%p8, %r27, %r16;
	@%p8 bra 	$L__BB4_8;
$L__BB4_13:
	add.s32 	%r24, %r24, %r2;
	setp.lt.s32 	%p9, %r24, %r15;
	@%p9 bra 	$L__BB4_6;
$L__BB4_14:
	ret;

}
	// .globl	_Z38_float_to_fusednbitrowwise_cuda_kerneliPKfiiPh
.visible .entry _Z38_float_to_fusednbitrowwise_cuda_kerneliPKfiiPh(
	.param .u32 _Z38_float_to_fusednbitrowwise_cuda_kerneliPKfiiPh_param_0,
	.param .u64 .ptr .align 1 _Z38_float_to_fusednbitrowwise_cuda_kerneliPKfiiPh_param_1,
	.param .u32 _Z38_float_to_fusednbitrowwise_cuda_kerneliPKfiiPh_param_2,
	.param .u32 _Z38_float_to_fusednbitrowwise_cuda_kerneliPKfiiPh_param_3,
	.param .u64 .ptr .align 1 _Z38_float_to_fusednbitrowwise_cuda_kerneliPKfiiPh_param_4
)
{
	.reg .pred 	%p<80>;
	.reg .b16 	%rs<36>;
	.reg .b32 	%r<146>;
	.reg .b32 	%f<83>;
	.reg .b64 	%rd<246>;

	ld.param.u32 	%r25, [_Z38_float_to_fusednbitrowwise_cuda_kerneliPKfiiPh_param_0];
	ld.param.u64 	%rd111, [_Z38_float_to_fusednbitrowwise_cuda_kerneliPKfiiPh_param_1];
	ld.param.u32 	%r26, [_Z38_float_to_fusednbitrowwise_cuda_kerneliPKfiiPh_param_2];
	ld.param.u32 	%r27, [_Z38_float_to_fusednbitrowwise_cuda_kerneliPKfiiPh_param_3];
	ld.param.u64 	%rd112, [_Z38_float_to_fusednbitrowwise_cuda_kerneliPKfiiPh_param_4];
	cvta.to.global.u64 	%rd1, %rd112;
	cvta.to.global.u64 	%rd2, %rd111;
	div.s32 	%r1, 8, %r25;
	add.s32 	%r28, %r27, %r1;
	add.s32 	%r29, %r28, -1;
	div.s32 	%r2, %r29, %r1;
	add.s32 	%r3, %r2, 4;
	mov.u32 	%r30, %ctaid.x;
	mov.u32 	%r31, %ntid.x;
	mov.u32 	%r32, %tid.x;
	mad.lo.s32 	%r144, %r30, %r31, %r32;
	mov.u32 	%r33, %nctaid.x;
	mul.lo.s32 	%r5, %r31, %r33;
	setp.ge.s32 	%p1, %r144, %r26;
	@%p1 bra 	$L__BB5_113;
	cvt.s64.s32 	%rd3, %r2;
	cvt.s64.s32 	%rd4, %r27;
	mov.b32 	%r34, -1;
	shl.b32 	%r35, %r34, %r25;
	not.b32 	%r6, %r35;
	cvt.rn.f32.u32 	%f1, %r6;
	setp.ne.s32 	%p2, %r27, 0;
	cvt.s64.s32 	%rd5, %r1;
	add.s32 	%r7, %r1, -1;
	@%p2 bra 	$L__BB5_4;
	ld.global.nc.f32 	%f68, [%rd2];
	// begin inline asm
	{  cvt.rn.f16.f32 %rs30, %f68;}

	// end inline asm
	// begin inline asm
	{  cvt.f32.f16 %f69, %rs30;}

	// end inline asm
	sub.f32 	%f74, %f68, %f69;
	setp.eq.f32 	%p76, %f74, 0f00000000;
	div.rn.f32 	%f75, %f74, %f1;
	selp.f32 	%f70, 0f3F800000, %f75, %p76;
	// begin inline asm
	{  cvt.rn.f16.f32 %rs32, %f70;}

	// end inline asm
	// begin inline asm
	{  cvt.f32.f16 %f71, %rs32;}

	// end inline asm
	setp.eq.f32 	%p77, %f71, 0f00000000;
	selp.f32 	%f76, 0f3F800000, %f71, %p77;
	rcp.rn.f32 	%f77, %f76;
	abs.f32 	%f78, %f77;
	setp.neu.f32 	%p78, %f78, 0f7F800000;
	selp.f32 	%f72, %f76, 0f3F800000, %p78;
	// begin inline asm
	{  cvt.rn.f16.f32 %rs34, %f72;}

	// end inline asm
	// begin inline asm
	{  cvt.rn.f16.f32 %rs35, %f69;}

	// end inline asm
	mul.lo.s32 	%r143, %r144, %r3;
	mul.lo.s32 	%r9, %r5, %r3;
$L__BB5_3:
	cvt.s64.s32 	%rd208, %r143;
	add.s64 	%rd209, %rd208, %rd3;
	add.s64 	%rd210, %rd1, %rd209;
	st.global.u16 	[%rd210], %rs34;
	st.global.u16 	[%rd210+2], %rs35;
	add.s32 	%r144, %r144, %r5;
	add.s32 	%r143, %r143, %r9;
	setp.lt.s32 	%p79, %r144, %r26;
	@%p79 bra 	$L__BB5_3;
	bra.uni 	$L__BB5_113;
$L__BB5_4:
	add.s64 	%rd113, %rd4, -1;
	and.b64  	%rd6, %rd113, 4611686018427387903;
	and.b32  	%r14, %r27, 3;
	and.b32  	%r15, %r27, 1;
	shl.b64 	%rd116, %rd4, 2;
$L__BB5_5:
	setp.eq.s32 	%p3, %r14, 0;
	mul.lo.s32 	%r36, %r144, %r27;
	mul.wide.s32 	%rd115, %r36, 4;
	add.s64 	%rd7, %rd2, %rd115;
	mov.u64 	%rd212, %rd7;
	mov.u64 	%rd213, %rd7;
	@%p3 bra 	$L__BB5_9;
	setp.eq.s32 	%p4, %r14, 1;
	add.s64 	%rd213, %rd7, 4;
	mov.u64 	%rd212, %rd7;
	@%p4 bra 	$L__BB5_9;
	setp.eq.s32 	%p5, %r14, 2;
	ld.global.nc.f32 	%f16, [%rd7+4];
	ld.global.nc.f32 	%f17, [%rd7];
	setp.geu.f32 	%p6, %f16, %f17;
	selp.f32 	%f2, %f17, %f16, %p6;
	selp.b64 	%rd212, %rd7, %rd213, %p6;
	add.s64 	%rd213, %rd7, 8;
	@%p5 bra 	$L__BB5_9;
	ld.global.nc.f32 	%f18, [%rd7+8];
	setp.geu.f32 	%p7, %f18, %f2;
	selp.b64 	%rd212, %rd212, %rd213, %p7;
	add.s64 	%rd213, %rd7, 12;
$L__BB5_9:
	add.s64 	%rd16, %rd7, %rd116;
	setp.gt.u64 	%p8, %rd6, 2;
	@%p8 bra 	$L__BB5_11;
	ld.global.nc.f32 	%f80, [%rd212];
	bra.uni 	$L__BB5_13;
$L__BB5_11:
	ld.global.nc.f32 	%f80, [%rd212];
$L__BB5_12:
	ld.global.nc.f32 	%f19, [%rd213];
	setp.geu.f32 	%p9, %f19, %f80;
	selp.b64 	%rd117, %rd212, %rd213, %p9;
	add.s64 	%rd118, %rd213, 4;
	ld.global.nc.f32 	%f20, [%rd213+4];
	ld.global.nc.f32 	%f21, [%rd117];
	setp.geu.f32 	%p10, %f20, %f21;
	selp.f32 	%f22, %f21, %f20, %p10;
	selp.b64 	%rd119, %rd117, %rd118, %p10;
	add.s64 	%rd120, %rd213, 8;
	ld.global.nc.f32 	%f23, [%rd213+8];
	setp.geu.f32 	%p11, %f23, %f22;
	selp.b64 	%rd121, %rd119, %rd120, %p11;
	add.s64 	%rd122, %rd213, 12;
	ld.global.nc.f32 	%f24, [%rd213+12];
	ld.global.nc.f32 	%f25, [%rd121];
	setp.geu.f32 	%p12, %f24, %f25;
	selp.f32 	%f80, %f25, %f24, %p12;
	selp.b64 	%rd212, %rd121, %rd122, %p12;
	add.s64 	%rd213, %rd213, 16;
	setp.ne.s64 	%p13, %rd213, %rd16;
	@%p13 bra 	$L__BB5_12;
$L__BB5_13:
	setp.eq.s32 	%p14, %r14, 0;
	mov.u64 	%rd217, %rd7;
	mov.u64 	%rd218, %rd7;
	@%p14 bra 	$L__BB5_17;
	setp.eq.s32 	%p15, %r14, 1;
	add.s64 	%rd218, %rd7, 4;
	mov.u64 	%rd217, %rd7;
	@%p15 bra 	$L__BB5_17;
	setp.eq.s32 	%p16, %r14, 2;
	ld.global.nc.f32 	%f26, [%rd7];
	ld.global.nc.f32 	%f27, [%rd7+4];
	setp.geu.f32 	%p17, %f26, %f27;
	selp.f32 	%f8, %f26, %f27, %p17;
	selp.b64 	%rd217, %rd7, %rd218, %p17;
	add.s64 	%rd218, %rd7, 8;
	@%p16 bra 	$L__BB5_17;
	ld.global.nc.f32 	%f28, [%rd7+8];
	setp.geu.f32 	%p18, %f8, %f28;
	selp.b64 	%rd217, %rd217, %rd218, %p18;
	add.s64 	%rd218, %rd7, 12;
$L__BB5_17:
	setp.gt.u64 	%p19, %rd6, 2;
	@%p19 bra 	$L__BB5_19;
	ld.global.nc.f32 	%f82, [%rd217];
	bra.uni 	$L__BB5_21;
$L__BB5_19:
	ld.global.nc.f32 	%f82, [%rd217];
	mov.u64 	%rd221, %rd218;
$L__BB5_20:
	ld.global.nc.f32 	%f29, [%rd221];
	setp.geu.f32 	%p20, %f82, %f29;
	selp.b64 	%rd124, %rd217, %rd221, %p20;
	add.s64 	%rd125, %rd221, 4;
	ld.global.nc.f32 	%f30, [%rd124];
	ld.global.nc.f32 	%f31, [%rd221+4];
	setp.geu.f32 	%p21, %f30, %f31;
	selp.f32 	%f32, %f30, %f31, %p21;
	selp.b64 	%rd126, %rd124, %rd125, %p21;
	add.s64 	%rd127, %rd221, 8;
	ld.global.nc.f32 	%f33, [%rd221+8];
	setp.geu.f32 	%p22, %f32, %f33;
	selp.b64 	%rd128, %rd126, %rd127, %p22;
	add.s64 	%rd129, %rd221, 12;
	ld.global.nc.f32 	%f34, [%rd128];
	ld.global.nc.f32 	%f35, [%rd221+12];
	setp.geu.f32 	%p23, %f34, %f35;
	selp.f32 	%f82, %f34, %f35, %p23;
	selp.b64 	%rd217, %rd128, %rd129, %p23;
	add.s64 	%rd218, %rd218, 16;
	add.s64 	%rd221, %rd221, 16;
	setp.ne.s64 	%p24, %rd218, %rd16;
	@%p24 bra 	$L__BB5_20;
$L__BB5_21:
	mul.lo.s32 	%r37, %r144, %r3;
	cvt.s64.s32 	%rd131, %r37;
	add.s64 	%rd35, %rd1, %rd131;
	add.s64 	%rd132, %rd35, %rd3;
	setp.lt.u32 	%p25, %r27, 4;
	// begin inline asm
	{  cvt.rn.f16.f32 %rs3, %f80;}

	// end inline asm
	// begin inline asm
	{  cvt.f32.f16 %f37, %rs3;}

	// end inline asm
	sub.f32 	%f42, %f82, %f37;
	setp.eq.f32 	%p26, %f42, 0f00000000;
	div.rn.f32 	%f43, %f42, %f1;
	selp.f32 	%f38, 0f3F800000, %f43, %p26;
	// begin inline asm
	{  cvt.rn.f16.f32 %rs5, %f38;}

	// end inline asm
	// begin inline asm
	{  cvt.f32.f16 %f39, %rs5;}

	// end inline asm
	setp.eq.f32 	%p27, %f39, 0f00000000;
	selp.f32 	%f44, 0f3F800000, %f39, %p27;
	rcp.rn.f32 	%f45, %f44;
	abs.f32 	%f46, %f45;
	setp.neu.f32 	%p28, %f46, 0f7F800000;
	selp.f32 	%f40, %f44, 0f3F800000, %p28;
	selp.f32 	%f15, %f45, 0f3F800000, %p28;
	// begin inline asm
	{  cvt.rn.f16.f32 %rs7, %f40;}

	// end inline asm
	st.global.u16 	[%rd132], %rs7;
	// begin inline asm
	{  cvt.rn.f16.f32 %rs8, %f37;}

	// end inline asm
	st.global.u16 	[%rd132+2], %rs8;
	mov.b64 	%rd101, 0;
	@%p25 bra 	$L__BB5_72;
	mov.b64 	%rd222, 0;
$L__BB5_23:
	.pragma "nounroll";
	shl.b64 	%rd134, %rd222, 2;
	add.s64 	%rd37, %rd7, %rd134;
	ld.global.nc.f32 	%f47, [%rd37];
	sub.f32 	%f48, %f47, %f37;
	mul.f32 	%f49, %f15, %f48;
	cvt.rni.s64.f32 	%rd135, %f49;
	cvt.u32.u64 	%r38, %rd135;
	setp.lt.s32 	%p29, %r38, %r6;
	and.b64  	%rd136, %rd135, 2147483648;
	setp.eq.s64 	%p30, %rd136, 0;
	selp.b32 	%r39, %r38, 0, %p30;
	selp.b32 	%r17, %r39, %r6, %p29;
	or.b64  	%rd137, %rd222, %rd5;
	and.b64  	%rd138, %rd137, -4294967296;
	setp.ne.s64 	%p31, %rd138, 0;
	@%p31 bra 	$L__BB5_25;
	cvt.u32.u64 	%r40, %rd5;
	cvt.u32.u64 	%r41, %rd222;
	rem.u32 	%r42, %r41, %r40;
	cvt.u64.u32 	%rd223, %r42;
	bra.uni 	$L__BB5_26;
$L__BB5_25:
	rem.u64 	%rd223, %rd222, %rd5;
$L__BB5_26:
	setp.ne.s64 	%p32, %rd223, 0;
	@%p32 bra 	$L__BB5_31;
	or.b64  	%rd142, %rd222, %rd5;
	and.b64  	%rd143, %rd142, -4294967296;
	setp.ne.s64 	%p34, %rd143, 0;
	@%p34 bra 	$L__BB5_29;
	cvt.u32.u64 	%r50, %rd5;
	cvt.u32.u64 	%r51, %rd222;
	div.u32 	%r52, %r51, %r50;
	cvt.u64.u32 	%rd224, %r52;
	bra.uni 	$L__BB5_30;
$L__BB5_29:
	div.u64 	%rd224, %rd222, %rd5;
$L__BB5_30:
	add.s64 	%rd144, %rd35, %rd224;
	st.global.u8 	[%rd144], %r17;
	bra.uni 	$L__BB5_35;
$L__BB5_31:
	or.b64  	%rd139, %rd222, %rd5;
	and.b64  	%rd140, %rd139, -4294967296;
	setp.ne.s64 	%p33, %rd140, 0;
	@%p33 bra 	$L__BB5_33;
	cvt.u32.u64 	%r43, %rd5;
	cvt.u32.u64 	%r44, %rd222;
	div.u32 	%r45, %r44, %r43;
	cvt.u64.u32 	%rd225, %r45;
	bra.uni 	$L__BB5_34;
$L__BB5_33:
	div.u64 	%rd225, %rd222, %rd5;
$L__BB5_34:
	add.s64 	%rd141, %rd35, %rd225;
	ld.global.u8 	%rs9, [%rd141];
	cvt.u32.u64 	%r46, %rd222;
	and.b32  	%r47, %r7, %r46;
	mul.lo.s32 	%r48, %r47, %r25;
	shl.b32 	%r49, %r17, %r48;
	cvt.u16.u32 	%rs10, %r49;
	or.b16  	%rs11, %rs9, %rs10;
	st.global.u8 	[%rd141], %rs11;
$L__BB5_35:
	add.s64 	%rd47, %rd222, 1;
	ld.global.nc.f32 	%f50, [%rd37+4];
	sub.f32 	%f51, %f50, %f37;
	mul.f32 	%f52, %f15, %f51;
	cvt.rni.s64.f32 	%rd145, %f52;
	cvt.u32.u64 	%r53, %rd145;
	setp.lt.s32 	%p35, %r53, %r6;
	and.b64  	%rd146, %rd145, 2147483648;
	setp.eq.s64 	%p36, %rd146, 0;
	selp.b32 	%r54, %r53, 0, %p36;
	selp.b32 	%r18, %r54, %r6, %p35;
	or.b64  	%rd147, %rd47, %rd5;
	and.b64  	%rd148, %rd147, -4294967296;
	setp.ne.s64 	%p37, %rd148, 0;
	@%p37 bra 	$L__BB5_37;
	cvt.u32.u64 	%r55, %rd5;
	cvt.u32.u64 	%r56, %rd47;
	rem.u32 	%r57, %r56, %r55;
	cvt.u64.u32 	%rd226, %r57;
	bra.uni 	$L__BB5_38;
$L__BB5_37:
	rem.u64 	%rd226, %rd47, %rd5;
$L__BB5_38:
	setp.eq.s64 	%p38, %rd226, 0;
	@%p38 bra 	$L__BB5_43;
	or.b64  	%rd149, %rd47, %rd5;
	and.b64  	%rd150, %rd149, -4294967296;
	setp.ne.s64 	%p39, %rd150, 0;
	@%p39 bra 	$L__BB5_41;
	cvt.u32.u64 	%r58, %rd5;
	cvt.u32.u64 	%r59, %rd47;
	div.u32 	%r60, %r59, %r58;
	cvt.u64.u32 	%rd227, %r60;
	bra.uni 	$L__BB5_42;
$L__BB5_41:
	div.u64 	%rd227, %rd47, %rd5;
$L__BB5_42:
	add.s64 	%rd151, %rd35, %rd227;
	ld.global.u8 	%rs12, [%rd151];
	cvt.u32.u64 	%r61, %rd47;
	and.b32  	%r62, %r7, %r61;
	mul.lo.s32 	%r63, %r62, %r25;
	shl.b32 	%r64, %r18, %r63;
	cvt.u16.u32 	%rs13, %r64;
	or.b16  	%rs14, %rs12, %rs13;
	st.global.u8 	[%rd151], %rs14;
	bra.uni 	$L__BB5_47;
$L__BB5_43:
	or.b64  	%rd152, %rd47, %rd5;
	and.b64  	%rd153, %rd152, -4294967296;
	setp.ne.s64 	%p40, %rd153, 0;
	@%p40 bra 	$L__BB5_45;
	cvt.u32.u64 	%r65, %rd5;
	cvt.u32.u64 	%r66, %rd47;
	div.u32 	%r67, %r66, %r65;
	cvt.u64.u32 	%rd228, %r67;
	bra.uni 	$L__BB5_46;
$L__BB5_45:
	div.u64 	%rd228, %rd47, %rd5;
$L__BB5_46:
	add.s64 	%rd154, %rd35, %rd228;
	st.global.u8 	[%rd154], %r18;
$L__BB5_47:
	add.s64 	%rd57, %rd222, 2;
	ld.global.nc.f32 	%f53, [%rd37+8];
	sub.f32 	%f54, %f53, %f37;
	mul.f32 	%f55, %f15, %f54;
	cvt.rni.s64.f32 	%rd155, %f55;
	cvt.u32.u64 	%r68, %rd155;
	setp.lt.s32 	%p41, %r68, %r6;
	and.b64  	%rd156, %rd155, 2147483648;
	setp.eq.s64 	%p42, %rd156, 0;
	selp.b32 	%r69, %r68, 0, %p42;
	selp.b32 	%r19, %r69, %r6, %p41;
	or.b64  	%rd157, %rd57, %rd5;
	and.b64  	%rd158, %rd157, -4294967296;
	setp.ne.s64 	%p43, %rd158, 0;
	@%p43 bra 	$L__BB5_49;
	cvt.u32.u64 	%r70, %rd5;
	cvt.u32.u64 	%r71, %rd57;
	rem.u32 	%r72, %r71, %r70;
	cvt.u64.u32 	%rd229, %r72;
	bra.uni 	$L__BB5_50;
$L__BB5_49:
	rem.u64 	%rd229, %rd57, %rd5;
$L__BB5_50:
	setp.eq.s64 	%p44, %rd229, 0;
	@%p44 bra 	$L__BB5_55;
	or.b64  	%rd159, %rd57, %rd5;
	and.b64  	%rd160, %rd159, -4294967296;
	setp.ne.s64 	%p45, %rd160, 0;
	@%p45 bra 	$L__BB5_53;
	cvt.u32.u64 	%r73, %rd5;
	cvt.u32.u64 	%r74, %rd57;
	div.u32 	%r75, %r74, %r73;
	cvt.u64.u32 	%rd230, %r75;
	bra.uni 	$L__BB5_54;
$L__BB5_53:
	div.u64 	%rd230, %rd57, %rd5;
$L__BB5_54:
	add.s64 	%rd161, %rd35, %rd230;
	ld.global.u8 	%rs15, [%rd161];
	cvt.u32.u64 	%r76, %rd57;
	and.b32  	%r77, %r7, %r76;
	mul.lo.s32 	%r78, %r77, %r25;
	shl.b32 	%r79, %r19, %r78;
	cvt.u16.u32 	%rs16, %r79;
	or.b16  	%rs17, %rs15, %rs16;
	st.global.u8 	[%rd161], %rs17;
	bra.uni 	$L__BB5_59;
$L__BB5_55:
	or.b64  	%rd162, %rd57, %rd5;
	and.b64  	%rd163, %rd162, -4294967296;
	setp.ne.s64 	%p46, %rd163, 0;
	@%p46 bra 	$L__BB5_57;
	cvt.u32.u64 	%r80, %rd5;
	cvt.u32.u64 	%r81, %rd57;
	div.u32 	%r82, %r81, %r80;
	cvt.u64.u32 	%rd231, %r82;
	bra.uni 	$L__BB5_58;
$L__BB5_57:
	div.u64 	%rd231, %rd57, %rd5;
$L__BB5_58:
	add.s64 	%rd164, %rd35, %rd231;
	st.global.u8 	[%rd164], %r19;
$L__BB5_59:
	add.s64 	%rd67, %rd222, 3;
	ld.global.nc.f32 	%f56, [%rd37+12];
	sub.f32 	%f57, %f56, %f37;
	mul.f32 	%f58, %f15, %f57;
	cvt.rni.s64.f32 	%rd165, %f58;
	cvt.u32.u64 	%r83, %rd165;
	setp.lt.s32 	%p47, %r83, %r6;
	and.b64  	%rd166, %rd165, 2147483648;
	setp.eq.s64 	%p48, %rd166, 0;
	selp.b32 	%r84, %r83, 0, %p48;
	selp.b32 	%r20, %r84, %r6, %p47;
	or.b64  	%rd167, %rd67, %rd5;
	and.b64  	%rd168, %rd167, -4294967296;
	setp.ne.s64 	%p49, %rd168, 0;
	@%p49 bra 	$L__BB5_61;
	cvt.u32.u64 	%r85, %rd5;
	cvt.u32.u64 	%r86, %rd67;
	rem.u32 	%r87, %r86, %r85;
	cvt.u64.u32 	%rd232, %r87;
	bra.uni 	$L__BB5_62;
$L__BB5_61:
	rem.u64 	%rd232, %rd67, %rd5;
$L__BB5_62:
	setp.eq.s64 	%p50, %rd232, 0;
	@%p50 bra 	$L__BB5_67;
	or.b64  	%rd169, %rd67, %rd5;
	and.b64  	%rd170, %rd169, -4294967296;
	setp.ne.s64 	%p51, %rd170, 0;
	@%p51 bra 	$L__BB5_65;
	cvt.u32.u64 	%r88, %rd5;
	cvt.u32.u64 	%r89, %rd67;
	div.u32 	%r90, %r89, %r88;
	cvt.u64.u32 	%rd233, %r90;
	bra.uni 	$L__BB5_66;
$L__BB5_65:
	div.u64 	%rd233, %rd67, %rd5;
$L__BB5_66:
	add.s64 	%rd171, %rd35, %rd233;
	ld.global.u8 	%rs18, [%rd171];
	cvt.u32.u64 	%r91, %rd67;
	and.b32  	%r92, %r7, %r91;
	mul.lo.s32 	%r93, %r92, %r25;
	shl.b32 	%r94, %r20, %r93;
	cvt.u16.u32 	%rs19, %r94;
	or.b16  	%rs20, %rs18, %rs19;
	st.global.u8 	[%rd171], %rs20;
	bra.uni 	$L__BB5_71;
$L__BB5_67:
	or.b64  	%rd172, %rd67, %rd5;
	and.b64  	%rd173, %rd172, -4294967296;
	setp.ne.s64 	%p52, %rd173, 0;
	@%p52 bra 	$L__BB5_69;
	cvt.u32.u64 	%r95, %rd5;
	cvt.u32.u64 	%r96, %rd67;
	div.u32 	%r97, %r96, %r95;
	cvt.u64.u32 	%rd234, %r97;
	bra.uni 	$L__BB5_70;
$L__BB5_69:
	div.u64 	%rd234, %rd67, %rd5;
$L__BB5_70:
	add.s64 	%rd174, %rd35, %rd234;
	st.global.u8 	[%rd174], %r20;
$L__BB5_71:
	add.s64 	%rd222, %rd222, 4;
	and.b64  	%rd101, %rd4, -4;
	setp.ne.s64 	%p53, %rd222, %rd101;
	@%p53 bra 	$L__BB5_23;
$L__BB5_72:
	setp.eq.s32 	%p54, %r14, 0;
	@%p54 bra 	$L__BB5_112;
	setp.eq.s32 	%p55, %r14, 1;
	@%p55 bra 	$L__BB5_99;
	shl.b64 	%rd175, %rd101, 2;
	add.s64 	%rd80, %rd7, %rd175;
	ld.global.nc.f32 	%f59, [%rd80];
	sub.f32 	%f60, %f59, %f37;
	mul.f32 	%f61, %f15, %f60;
	cvt.rni.s64.f32 	%rd176, %f61;
	cvt.u32.u64 	%r98, %rd176;
	setp.lt.s32 	%p56, %r98, %r6;
	and.b64  	%rd177, %rd176, 2147483648;
	setp.eq.s64 	%p57, %rd177, 0;
	selp.b32 	%r99, %r98, 0, %p57;
	selp.b32 	%r21, %r99, %r6, %p56;
	or.b64  	%rd178, %rd101, %rd5;
	and.b64  	%rd179, %rd178, -4294967296;
	setp.ne.s64 	%p58, %rd179, 0;
	@%p58 bra 	$L__BB5_76;
	cvt.u32.u64 	%r100, %rd5;
	cvt.u32.u64 	%r101, %rd101;
	rem.u32 	%r102, %r101, %r100;
	cvt.u64.u32 	%rd236, %r102;
	bra.uni 	$L__BB5_77;
$L__BB5_76:
	rem.u64 	%rd236, %rd101, %rd5;
$L__BB5_77:
	setp.eq.s64 	%p59, %rd236, 0;
	@%p59 bra 	$L__BB5_82;
	or.b64  	%rd180, %rd101, %rd5;
	and.b64  	%rd181, %rd180, -4294967296;
	setp.ne.s64 	%p60, %rd181, 0;
	@%p60 bra 	$L__BB5_80;
	cvt.u32.u64 	%r103, %rd5;
	cvt.u32.u64 	%r104, %rd101;
	div.u32 	%r105, %r104, %r103;
	cvt.u64.u32 	%rd237, %r105;
	bra.uni 	$L__BB5_81;
$L__BB5_80:
	div.u64 	%rd237, %rd101, %rd5;
$L__BB5_81:
	add.s64 	%rd182, %rd35, %rd237;
	ld.global.u8 	%rs21, [%rd182];
	cvt.u32.u64 	%r106, %rd101;
	and.b32  	%r107, %r7, %r106;
	mul.lo.s32 	%r108, %r107, %r25;
	shl.b32 	%r109, %r21, %r108;
	cvt.u16.u32 	%rs22, %r109;
	or.b16  	%rs23, %rs21, %rs22;
	st.global.u8 	[%rd182], %rs23;
	bra.uni 	$L__BB5_86;
$L__BB5_82:
	or.b64  	%rd183, %rd101, %rd5;
	and.b64  	%rd184, %rd183, -4294967296;
	setp.ne.s64 	%p61, %rd184, 0;
	@%p61 bra 	$L__BB5_84;
	cvt.u32.u64 	%r110, %rd5;
	cvt.u32.u64 	%r111, %rd101;
	div.u32 	%r112, %r111, %r110;
	cvt.u64.u32 	%rd238, %r112;
	bra.uni 	$L__BB5_85;
$L__BB5_84:
	div.u64 	%rd238, %rd101, %rd5;
$L__BB5_85:
	add.s64 	%rd185, %rd35, %rd238;
	st.global.u8 	[%rd185], %r21;
$L__BB5_86:
	add.s64 	%rd90, %rd101, 1;
	ld.global.nc.f32 	%f62, [%rd80+4];
	sub.f32 	%f63, %f62, %f37;
	mul.f32 	%f64, %f15, %f63;
	cvt.rni.s64.f32 	%rd186, %f64;
	cvt.u32.u64 	%r113, %rd186;
	setp.lt.s32 	%p62, %r113, %r6;
	and.b64  	%rd187, %rd186, 2147483648;
	setp.eq.s64 	%p63, %rd187, 0;
	selp.b32 	%r114, %r113, 0, %p63;
	selp.b32 	%r22, %r114, %r6, %p62;
	or.b64  	%rd188, %rd90, %rd5;
	and.b64  	%rd189, %rd188, -4294967296;
	setp.ne.s64 	%p64, %rd189, 0;
	@%p64 bra 	$L__BB5_88;
	cvt.u32.u64 	%r115, %rd5;
	cvt.u32.u64 	%r116, %rd90;
	rem.u32 	%r117, %r116, %r115;
	cvt.u64.u32 	%rd239, %r117;
	bra.uni 	$L__BB5_89;
$L__BB5_88:
	rem.u64 	%rd239, %rd90, %rd5;
$L__BB5_89:
	setp.eq.s64 	%p65, %rd239, 0;
	@%p65 bra 	$L__BB5_94;
	or.b64  	%rd190, %rd90, %rd5;
	and.b64  	%rd191, %rd190, -4294967296;
	setp.ne.s64 	%p66, %rd191, 0;
	@%p66 bra 	$L__BB5_92;
	cvt.u32.u64 	%r118, %rd5;
	cvt.u32.u64 	%r119, %rd90;
	div.u32 	%r120, %r119, %r118;
	cvt.u64.u32 	%rd240, %r120;
	bra.uni 	$L__BB5_93;
$L__BB5_92:
	div.u64 	%rd240, %rd90, %rd5;
$L__BB5_93:
	add.s64 	%rd192, %rd35, %rd240;
	ld.global.u8 	%rs24, [%rd192];
	cvt.u32.u64 	%r121, %rd90;
	and.b32  	%r122, %r7, %r121;
	mul.lo.s32 	%r123, %r122, %r25;
	shl.b32 	%r124, %r22, %r123;
	cvt.u16.u32 	%rs25, %r124;
	or.b16  	%rs26, %rs24, %rs25;
	st.global.u8 	[%rd192], %rs26;
	bra.uni 	$L__BB5_98;
$L__BB5_94:
	or.b64  	%rd193, %rd90, %rd5;
	and.b64  	%rd194, %rd193, -4294967296;
	setp.ne.s64 	%p67, %rd194, 0;
	@%p67 bra 	$L__BB5_96;
	cvt.u32.u64 	%r125, %rd5;
	cvt.u32.u64 	%r126, %rd90;
	div.u32 	%r127, %r126, %r125;
	cvt.u64.u32 	%rd241, %r127;
	bra.uni 	$L__BB5_97;
$L__BB5_96:
	div.u64 	%rd241, %rd90, %rd5;
$L__BB5_97:
	add.s64 	%rd195, %rd35, %rd241;
	st.global.u8 	[%rd195], %r22;
$L__BB5_98:
	add.s64 	%rd101, %rd101, 2;
$L__BB5_99:
	setp.eq.s32 	%p68, %r15, 0;
	@%p68 bra 	$L__BB5_112;
	shl.b64 	%rd196, %rd101, 2;
	add.s64 	%rd197, %rd7, %rd196;
	ld.global.nc.f32 	%f65, [%rd197];
	sub.f32 	%f66, %f65, %f37;
	mul.f32 	%f67, %f15, %f66;
	cvt.rni.s64.f32 	%rd198, %f67;
	cvt.u32.u64 	%r128, %rd198;
	setp.lt.s32 	%p69, %r128, %r6;
	and.b64  	%rd199, %rd198, 2147483648;
	setp.eq.s64 	%p70, %rd199, 0;
	selp.b32 	%r129, %r128, 0, %p70;
	selp.b32 	%r23, %r129, %r6, %p69;
	or.b64  	%rd200, %rd101, %rd5;
	and.b64  	%rd201, %rd200, -4294967296;
	setp.ne.s64 	%p71, %rd201, 0;
	@%p71 bra 	$L__BB5_102;
	cvt.u32.u64 	%r130, %rd5;
	cvt.u32.u64 	%r131, %rd101;
	rem.u32 	%r132, %r131, %r130;
	cvt.u64.u32 	%rd243, %r132;
	bra.uni 	$L__BB5_103;
$L__BB5_102:
	rem.u64 	%rd243, %rd101, %rd5;
$L__BB5_103:
	setp.eq.s64 	%p72, %rd243, 0;
	@%p72 bra 	$L__BB5_108;
	@%p71 bra 	$L__BB5_106;
	cvt.u32.u64 	%r133, %rd5;
	cvt.u32.u64 	%r134, %rd101;
	div.u32 	%r135, %r134, %r133;
	cvt.u64.u32 	%rd244, %r135;
	bra.uni 	$L__BB5_107;
$L__BB5_106:
	div.u64 	%rd244, %rd101, %rd5;
$L__BB5_107:
	add.s64 	%rd204, %rd35, %rd244;
	ld.global.u8 	%rs27, [%rd204];
	cvt.u32.u64 	%r136, %rd101;
	and.b32  	%r137, %r7, %r136;
	mul.lo.s32 	%r138, %r137, %r25;
	shl.b32 	%r139, %r23, %r138;
	cvt.u16.u32 	%rs28, %r139;
	or.b16  	%rs29, %rs27, %rs28;
	st.global.u8 	[%rd204], %rs29;
	bra.uni 	$L__BB5_112;
$L__BB5_108:
	@%p71 bra 	$L__BB5_110;
	cvt.u32.u64 	%r140, %rd5;
	cvt.u32.u64 	%r141, %rd101;
	div.u32 	%r142, %r141, %r140;
	cvt.u64.u32 	%rd245, %r142;
	bra.uni 	$L__BB5_111;
$L__BB5_110:
	div.u64 	%rd245, %rd101, %rd5;
$L__BB5_111:
	add.s64 	%rd207, %rd35, %rd245;
	st.global.u8 	[%rd207], %r23;
$L__BB5_112:
	add.s32 	%r144, %r144, %r5;
	setp.lt.s32 	%p75, %r144, %r26;
	@%p75 bra 	$L__BB5_5;
$L__BB5_113:
	ret;

}
	// .globl	_Z38_fusednbitrowwise_to_float_cuda_kerneliPKhiiPf
.visible .entry _Z38_fusednbitrowwise_to_float_cuda_kerneliPKhiiPf(
	.param .u32 _Z38_fusednbitrowwise_to_float_cuda_kerneliPKhiiPf_param_0,
	.param .u64 .ptr .align 1 _Z38_fusednbitrowwise_to_float_cuda_kerneliPKhiiPf_param_1,
	.param .u32 _Z38_fusednbitrowwise_to_float_cuda_kerneliPKhiiPf_param_2,
	.param .u32 _Z38_fusednbitrowwise_to_float_cuda_kerneliPKhiiPf_param_3,
	.param .u64 .ptr .align 1 _Z38_fusednbitrowwise_to_float_cuda_kerneliPKhiiPf_param_4
)
{
	.reg .pred 	%p<12>;
	.reg .b16 	%rs<16>;
	.reg .b32 	%r<106>;
	.reg .b32 	%f<21>;
	.reg .b64 	%rd<56>;

	ld.param.u32 	%r32, [_Z38_fusednbitrowwise_to_float_cuda_kerneliPKhiiPf_param_0];
	ld.param.u64 	%rd4, [_Z38_fusednbitrowwise_to_float_cuda_kerneliPKhiiPf_param_1];
	ld.param.u32 	%r33, [_Z38_fusednbitrowwise_to_float_cuda_kerneliPKhiiPf_param_2];
	ld.param.u32 	%r34, [_Z38_fusednbitrowwise_to_float_cuda_kerneliPKhiiPf_param_3];
	ld.param.u64 	%rd5, [_Z38_fusednbitrowwise_to_float_cuda_kerneliPKhiiPf_param_4];
	cvta.to.global.u64 	%rd1, %rd5;
	cvta.to.global.u64 	%rd2, %rd4;
	div.s32 	%r1, 8, %r32;
	add.s32 	%r2, %r34, -4;
	mul.lo.s32 	%r3, %r1, %r2;
	mov.u32 	%r4, %ctaid.y;
	mov.u32 	%r5, %ntid.y;
	mov.u32 	%r6, %tid.y;
	mad.lo.s32 	%r105, %r4, %r5, %r6;
	mov.u32 	%r35, %ctaid.x;
	mov.u32 	%r36, %ntid.x;
	mov.u32 	%r37, %tid.x;
	mad.lo.s32 	%r8, %r35, %r36, %r37;
	mov.u32 	%r9, %nctaid.y;
	mul.lo.s32 	%r10, %r5, %r9;
	setp.ge.s32 	%p1, %r105, %r33;
	@%p1 bra 	$L__BB6_17;
	add.s32 	%r38, %r1, %r3;
	add.s32 	%r11, %r38, -1;
	mov.b32 	%r39, -1;
	shl.b32 	%r40, %r39, %r32;
	not.b32 	%r12, %r40;
	cvt.s64.s32 	%rd3, %r8;
	add.s32 	%r41, %r105, %r10;
	max.u32 	%r42, %r33, %r41;
	setp.lt.u32 	%p2, %r41, %r33;
	selp.u32 	%r43, 1, 0, %p2;
	add.s32 	%r44, %r41, %r43;
	sub.s32 	%r45, %r42, %r44;
	div.u32 	%r46, %r45, %r10;
	add.s32 	%r13, %r46, %r43;
	and.b32  	%r47, %r13, 3;
	setp.eq.s32 	%p3, %r47, 3;
	@%p3 bra 	$L__BB6_6;
	add.s32 	%r48, %r13, 1;
	and.b32  	%r49, %r48, 3;
	mul.lo.s32 	%r50, %r1, %r105;
	mul.lo.s32 	%r103, %r50, %r2;
	mul.lo.s32 	%r51, %r10, %r1;
	mul.lo.s32 	%r15, %r51, %r2;
	mul.lo.s32 	%r102, %r34, %r105;
	mul.lo.s32 	%r17, %r10, %r34;
	neg.s32 	%r101, %r49;
	mad.lo.s32 	%r52, %r9, %r49, %r4;
	mad.lo.s32 	%r105, %r5, %r52, %r6;
$L__BB6_3:
	.pragma "nounroll";
	setp.ge.s32 	%p4, %r8, %r3;
	@%p4 bra 	$L__BB6_5;
	cvt.s64.s32 	%rd6, %r102;
	add.s64 	%rd7, %rd2, %rd6;
	div.s32 	%r53, %r11, %r1;
	cvt.s64.s32 	%rd8, %r53;
	add.s64 	%rd9, %rd7, %rd8;
	ld.global.u16 	%rs1, [%rd9];
	// begin inline asm
	{  cvt.f32.f16 %f1, %rs1;}

	// end inline asm
	ld.global.u16 	%rs2, [%rd9+2];
	// begin inline asm
	{  cvt.f32.f16 %f2, %rs2;}

	// end inline asm
	cvt.s64.s32 	%rd10, %r103;
	div.s32 	%r54, %r8, %r1;
	cvt.s64.s32 	%rd11, %r54;
	add.s64 	%rd12, %rd7, %rd11;
	ld.global.u8 	%r55, [%rd12];
	mul.lo.s32 	%r56, %r54, %r1;
	sub.s32 	%r57, %r8, %r56;
	mul.lo.s32 	%r58, %r57, %r32;
	shr.u32 	%r59, %r55, %r58;
	and.b32  	%r60, %r59, %r12;
	cvt.u16.u32 	%rs3, %r60;
	cvt.rn.f32.u16 	%f3, %rs3;
	fma.rn.f32 	%f4, %f1, %f3, %f2;
	add.s64 	%rd13, %rd10, %rd3;
	shl.b64 	%rd14, %rd13, 2;
	add.s64 	%rd15, %rd1, %rd14;
	st.global.f32 	[%rd15], %f4;
$L__BB6_5:
	add.s32 	%r103, %r103, %r15;
	add.s32 	%r102, %r102, %r17;
	add.s32 	%r101, %r101, 1;
	setp.ne.s32 	%p5, %r101, 0;
	@%p5 bra 	$L__BB6_3;
$L__BB6_6:
	setp.lt.u32 	%p6, %r13, 3;
	@%p6 bra 	$L__BB6_17;
	div.s32 	%r62, %r11, %r1;
	cvt.s64.s32 	%rd18, %r62;
	div.s32 	%r64, %r8, %r1;
	cvt.s64.s32 	%rd21, %r64;
	mul.lo.s32 	%r66, %r64, %r1;
	sub.s32 	%r67, %r8, %r66;
	mul.lo.s32 	%r68, %r67, %r32;
$L__BB6_8:
	setp.ge.s32 	%p7, %r8, %r3;
	@%p7 bra 	$L__BB6_10;
	mul.lo.s32 	%r61, %r105, %r34;
	cvt.s64.s32 	%rd16, %r61;
	add.s64 	%rd17, %rd2, %rd16;
	add.s64 	%rd19, %rd17, %rd18;
	ld.global.u16 	%rs4, [%rd19];
	// begin inline asm
	{  cvt.f32.f16 %f5, %rs4;}

	// end inline asm
	ld.global.u16 	%rs5, [%rd19+2];
	// begin inline asm
	{  cvt.f32.f16 %f6, %rs5;}

	// end inline asm
	mul.lo.s32 	%r63, %r105, %r3;
	cvt.s64.s32 	%rd20, %r63;
	add.s64 	%rd22, %rd17, %rd21;
	ld.global.u8 	%r65, [%rd22];
	shr.u32 	%r69, %r65, %r68;
	and.b32  	%r70, %r69, %r12;
	cvt.u16.u32 	%rs6, %r70;
	cvt.rn.f32.u16 	%f7, %rs6;
	fma.rn.f32 	%f8, %f5, %f7, %f6;
	add.s64 	%rd23, %rd20, %rd3;
	shl.b64 	%rd24, %rd23, 2;
	add.s64 	%rd25, %rd1, %rd24;
	st.global.f32 	[%rd25], %f8;
$L__BB6_10:
	setp.ge.s32 	%p8, %r8, %r3;
	add.s32 	%r28, %r105, %r10;
	@%p8 bra 	$L__BB6_12;
	mul.lo.s32 	%r71, %r28, %r34;
	cvt.s64.s32 	%rd26, %r71;
	add.s64 	%rd27, %rd2, %rd26;
	add.s64 	%rd29, %rd27, %rd18;
	ld.global.u16 	%rs7, [%rd29];
	// begin inline asm
	{  cvt.f32.f16 %f9, %rs7;}

	// end inline asm
	ld.global.u16 	%rs8, [%rd29+2];
	// begin inline asm
	{  cvt.f32.f16 %f10, %rs8;}

	// end inline asm
	mul.lo.s32 	%r73, %r28, %r3;
	cvt.s64.s32 	%rd30, %r73;
	add.s64 	%rd32, %rd27, %rd21;
	ld.global.u8 	%r75, [%rd32];
	shr.u32 	%r79, %r75, %r68;
	and.b32  	%r80, %r79, %r12;
	cvt.u16.u32 	%rs9, %r80;
	cvt.rn.f32.u16 	%f11, %rs9;
	fma.rn.f32 	%f12, %f9, %f11, %f10;
	add.s64 	%rd33, %rd30, %rd3;
	shl.b64 	%rd34, %rd33, 2;
	add.s64 	%rd35, %rd1, %rd34;
	st.global.f32 	[%rd35], %f12;
$L__BB6_12:
	setp.ge.s32 	%p9, %r8, %r3;
	add.s32 	%r29, %r28, %r10;
	@%p9 bra 	$L__BB6_14;
	mul.lo.s32 	%r81, %r29, %r34;
	cvt.s64.s32 	%rd36, %r81;
	add.s64 	%rd37, %rd2, %rd36;
	add.s64 	%rd39, %rd37, %rd18;
	ld.global.u16 	%rs10, [%rd39];
	// begin inline asm
	{  cvt.f32.f16 %f13, %rs10;}

	// end inline asm
	ld.global.u16 	%rs11, [%rd39+2];
	// begin inline asm
	{  cvt.f32.f16 %f14, %rs11;}

	// end inline asm
	mul.lo.s32 	%r83, %r29, %r3;
	cvt.s64.s32 	%rd40, %r83;
	cvt.s64.s32 	%rd41, %r64;
	add.s64 	%rd42, %rd37, %rd41;
	ld.global.u8 	%r85, [%rd42];
	mul.lo.s32 	%r86, %r64, %r1;
	sub.s32 	%r87, %r8, %r86;
	mul.lo.s32 	%r88, %r87, %r32;
	shr.u32 	%r89, %r85, %r88;
	and.b32  	%r90, %r89, %r12;
	cvt.u16.u32 	%rs12, %r90;
	cvt.rn.f32.u16 	%f15, %rs12;
	fma.rn.f32 	%f16, %f13, %f15, %f14;
	add.s64 	%rd43, %rd40, %rd3;
	shl.b64 	%rd44, %rd43, 2;
	add.s64 	%rd45, %rd1, %rd44;
	st.global.f32 	[%rd45], %f16;
$L__BB6_14:
	setp.ge.s32 	%p10, %r8, %r3;
	add.s32 	%r30, %r29, %r10;
	@%p10 bra 	$L__BB6_16;
	mul.lo.s32 	%r91, %r30, %r34;
	cvt.s64.s32 	%rd46, %r91;
	add.s64 	%rd47, %rd2, %rd46;
	add.s64 	%rd49, %rd47, %rd18;
	ld.global.u16 	%rs13, [%rd49];
	// begin inline asm
	{  cvt.f32.f16 %f17, %rs13;}

	// end inline asm
	ld.global.u16 	%rs14, [%rd49+2];
	// begin inline asm
	{  cvt.f32.f16 %f18, %rs14;}

	// end inline asm
	mul.lo.s32 	%r93, %r30, %r3;
	cvt.s64.s32 	%rd50, %r93;
	add.s64 	%rd52, %rd47, %rd21;
	ld.global.u8 	%r95, [%rd52];
	mul.lo.s32 	%r96, %r64, %r1;
	sub.s32 	%r97, %r8, %r96;
	mul.lo.s32 	%r98, %r97, %r32;
	shr.u32 	%r99, %r95, %r98;
	and.b32  	%r100, %r99, %r12;
	cvt.u16.u32 	%rs15, %r100;
	cvt.rn.f32.u16 	%f19, %rs15;
	fma.rn.f32 	%f20, %f17, %f19, %f18;
	add.s64 	%rd53, %rd50, %rd3;
	shl.b64 	%rd54, %rd53, 2;
	add.s64 	%rd55, %rd1, %rd54;
	st.global.f32 	[%rd55], %f20;
$L__BB6_16:
	add.s32 	%r105, %r30, %r10;
	setp.lt.s32 	%p11, %r105, %r33;
	@%p11 bra 	$L__BB6_8;
$L__BB6_17:
	ret;

}
	// .globl	_Z30_float_to_bfloat16_cuda_kernelPKfiiPt
.visible .entry _Z30_float_to_bfloat16_cuda_kernelPKfiiPt(
	.param .u64 .ptr .align 1 _Z30_float_to_bfloat16_cuda_kernelPKfiiPt_param_0,
	.param .u32 _Z30_float_to_bfloat16_cuda_kernelPKfiiPt_param_1,
	.param .u32 _Z30_float_to_bfloat16_cuda_kernelPKfiiPt_param_2,
	.param .u64 .ptr .align 1 _Z30_float_to_bfloat16_cuda_kernelPKfiiPt_param_3
)
{
	.reg .pred 	%p<10>;
	.reg .b32 	%r<58>;
	.reg .b64 	%rd<48>;

	ld.param.u64 	%rd7, [_Z30_float_to_bfloat16_cuda_kernelPKfiiPt_param_0];
	ld.param.u32 	%r19, [_Z30_float_to_bfloat16_cuda_kernelPKfiiPt_param_1];
	ld.param.u32 	%r20, [_Z30_float_to_bfloat16_cuda_kernelPKfiiPt_param_2];
	ld.param.u64 	%rd8, [_Z30_float_to_bfloat16_cuda_kernelPKfiiPt_param_3];
	cvta.to.global.u64 	%rd1, %rd8;
	cvta.to.global.u64 	%rd2, %rd7;
	mov.u32 	%r1, %ntid.y;
	mov.u32 	%r2, %ntid.x;
	mov.u32 	%r21, %nctaid.x;
	mul.lo.s32 	%r3, %r2, %r21;
	mov.u32 	%r22, %ctaid.y;
	mov.u32 	%r23, %tid.y;
	mad.lo.s32 	%r55, %r22, %r1, %r23;
	setp.ge.s32 	%p1, %r55, %r19;
	@%p1 bra 	$L__BB7_10;
	mov.u32 	%r24, %ctaid.x;
	mov.u32 	%r25, %tid.x;
	mad.lo.s32 	%r5, %r24, %r2, %r25;
	add.s32 	%r6, %r5, %r3;
	max.s32 	%r26, %r20, %r6;
	setp.lt.s32 	%p2, %r6, %r20;
	selp.u32 	%r7, 1, 0, %p2;
	add.s32 	%r27, %r6, %r7;
	sub.s32 	%r8, %r26, %r27;
	cvt.s64.s32 	%rd3, %r5;
	cvt.s64.s32 	%rd4, %r6;
	add.s32 	%r9, %r6, %r3;
	cvt.s64.s32 	%rd5, %r9;
	add.s32 	%r10, %r9, %r3;
	mov.u32 	%r28, %nctaid.y;
	mul.lo.s32 	%r11, %r1, %r28;
	div.u32 	%r30, %r8, %r3;
	add.s32 	%r13, %r30, %r7;
$L__BB7_2:
	setp.ge.s32 	%p3, %r5, %r20;
	mul.lo.s32 	%r29, %r55, %r20;
	cvt.s64.s32 	%rd6, %r29;
	@%p3 bra 	$L__BB7_9;
	and.b32  	%r14, %r13, 3;
	setp.eq.s32 	%p4, %r14, 3;
	mov.u32 	%r56, %r5;
	@%p4 bra 	$L__BB7_7;
	add.s64 	%rd9, %rd3, %rd6;
	shl.b64 	%rd10, %rd9, 2;
	add.s64 	%rd11, %rd2, %rd10;
	ld.global.nc.u32 	%r31, [%rd11];
	add.s32 	%r32, %r31, 32768;
	shr.u32 	%r33, %r32, 16;
	shl.b64 	%rd12, %rd9, 1;
	add.s64 	%rd13, %rd1, %rd12;
	st.global.u16 	[%rd13], %r33;
	setp.eq.s32 	%p5, %r14, 0;
	mov.u32 	%r56, %r6;
	@%p5 bra 	$L__BB7_7;
	add.s64 	%rd14, %rd4, %rd6;
	shl.b64 	%rd15, %rd14, 2;
	add.s64 	%rd16, %rd2, %rd15;
	ld.global.nc.u32 	%r34, [%rd16];
	add.s32 	%r35, %r34, 32768;
	shr.u32 	%r36, %r35, 16;
	shl.b64 	%rd17, %rd14, 1;
	add.s64 	%rd18, %rd1, %rd17;
	st.global.u16 	[%rd18], %r36;
	setp.eq.s32 	%p6, %r14, 1;
	mov.u32 	%r56, %r9;
	@%p6 bra 	$L__BB7_7;
	add.s64 	%rd19, %rd5, %rd6;
	shl.b64 	%rd20, %rd19, 2;
	add.s64 	%rd21, %rd2, %rd20;
	ld.global.nc.u32 	%r37, [%rd21];
	add.s32 	%r38, %r37, 32768;
	shr.u32 	%r39, %r38, 16;
	shl.b64 	%rd22, %rd19, 1;
	add.s64 	%rd23, %rd1, %rd22;
	st.global.u16 	[%rd23], %r39;
	mov.u32 	%r56, %r10;
$L__BB7_7:
	setp.lt.u32 	%p7, %r13, 3;
	@%p7 bra 	$L__BB7_9;
$L__BB7_8:
	cvt.s64.s32 	%rd24, %r56;
	add.s64 	%rd25, %rd24, %rd6;
	shl.b64 	%rd26, %rd25, 2;
	add.s64 	%rd27, %rd2, %rd26;
	ld.global.nc.u32 	%r40, [%rd27];
	add.s32 	%r41, %r40, 32768;
	shr.u32 	%r42, %r41, 16;
	shl.b64 	%rd28, %rd25, 1;
	add.s64 	%rd29, %rd1, %rd28;
	st.global.u16 	[%rd29], %r42;
	add.s32 	%r43, %r56, %r3;
	cvt.s64.s32 	%rd30, %r43;
	add.s64 	%rd31, %rd30, %rd6;
	shl.b64 	%rd32, %rd31, 2;
	add.s64 	%rd33, %rd2, %rd32;
	ld.global.nc.u32 	%r44, [%rd33];
	add.s32 	%r45, %r44, 32768;
	shr.u32 	%r46, %r45, 16;
	shl.b64 	%rd34, %rd31, 1;
	add.s64 	%rd35, %rd1, %rd34;
	st.global.u16 	[%rd35], %r46;
	add.s32 	%r47, %r43, %r3;
	cvt.s64.s32 	%rd36, %r47;
	add.s64 	%rd37, %rd36, %rd6;
	shl.b64 	%rd38, %rd37, 2;
	add.s64 	%rd39, %rd2, %rd38;
	ld.global.nc.u32 	%r48, [%rd39];
	add.s32 	%r49, %r48, 32768;
	shr.u32 	%r50, %r49, 16;
	shl.b64 	%rd40, %rd37, 1;
	add.s64 	%rd41, %rd1, %rd40;
	st.global.u16 	[%rd41], %r50;
	add.s32 	%r51, %r47, %r3;
	cvt.s64.s32 	%rd42, %r51;
	add.s64 	%rd43, %rd42, %rd6;
	shl.b64 	%rd44, %rd43, 2;
	add.s64 	%rd45, %rd2, %rd44;
	ld.global.nc.u32 	%r52, [%rd45];
	add.s32 	%r53, %r52, 32768;
	shr.u32 	%r54, %r53, 16;
	shl.b64 	%rd46, %rd43, 1;
	add.s64 	%rd47, %rd1, %rd46;
	st.global.u16 	[%rd47], %r54;
	add.s32 	%r56, %r51, %r3;
	setp.lt.s32 	%p8, %r56, %r20;
	@%p8 bra 	$L__BB7_8;
$L__BB7_9:
	add.s32 	%r55, %r55, %r11;
	setp.lt.s32 	%p9, %r55, %r19;
	@%p9 bra 	$L__BB7_2;
$L__BB7_10:
	ret;

}
	// .globl	_Z30_bfloat16_to_float_cuda_kernelPKtiiPf
.visible .entry _Z30_bfloat16_to_float_cuda_kernelPKtiiPf(
	.param .u64 .ptr .align 1 _Z30_bfloat16_to_float_cuda_kernelPKtiiPf_param_0,
	.param .u32 _Z30_bfloat16_to_float_cuda_kernelPKtiiPf_param_1,
	.param .u32 _Z30_bfloat16_to_float_cuda_kernelPKtiiPf_param_2,
	.param .u64 .ptr .align 1 _Z30_bfloat16_to_float_cuda_kernelPKtiiPf_param_3
)
{
	.reg .pred 	%p<10>;
	.reg .b16 	%rs<8>;
	.reg .b32 	%r<51>;
	.reg .b64 	%rd<47>;

	ld.param.u64 	%rd11, [_Z30_bfloat16_to_float_cuda_kernelPKtiiPf_param_0];
	ld.param.u32 	%r19, [_Z30_bfloat16_to_float_cuda_kernelPKtiiPf_param_1];
	ld.param.u32 	%r20, [_Z30_bfloat16_to_float_cuda_kernelPKtiiPf_param_2];
	ld.param.u64 	%rd10, [_Z30_bfloat16_to_float_cuda_kernelPKtiiPf_param_3];
	cvta.to.global.u64 	%rd1, %rd11;
	mov.u32 	%r1, %ntid.y;
	mov.u32 	%r2, %ntid.x;
	mov.u32 	%r21, %nctaid.x;
	mul.lo.s32 	%r3, %r2, %r21;
	mov.u32 	%r22, %ctaid.y;
	mov.u32 	%r23, %tid.y;
	mad.lo.s32 	%r48, %r22, %r1, %r23;
	setp.ge.s32 	%p1, %r48, %r19;
	@%p1 bra 	$L__BB8_10;
	mov.u32 	%r24, %ctaid.x;
	mov.u32 	%r25, %tid.x;
	mad.lo.s32 	%r5, %r24, %r2, %r25;
	add.s32 	%r6, %r5, %r3;
	max.s32 	%r26, %r20, %r6;
	setp.lt.s32 	%p2, %r6, %r20;
	selp.u32 	%r7, 1, 0, %p2;
	add.s32 	%r27, %r6, %r7;
	sub.s32 	%r8, %r26, %r27;
	cvt.s64.s32 	%rd2, %r6;
	add.s32 	%r9, %r6, %r3;
	cvt.s64.s32 	%rd3, %r9;
	add.s32 	%r10, %r9, %r3;
	mov.u32 	%r28, %nctaid.y;
	mul.lo.s32 	%r11, %r1, %r28;
	cvta.to.global.u64 	%rd4, %rd10;
	div.u32 	%r30, %r8, %r3;
	add.s32 	%r13, %r30, %r7;
	mul.wide.s32 	%rd35, %r3, 4;
$L__BB8_2:
	setp.ge.s32 	%p3, %r5, %r20;
	@%p3 bra 	$L__BB8_9;
	mul.lo.s32 	%r29, %r48, %r20;
	cvt.s64.s32 	%rd5, %r29;
	mul.wide.s32 	%rd12, %r29, 4;
	add.s64 	%rd6, %rd4, %rd12;
	and.b32  	%r14, %r13, 3;
	setp.eq.s32 	%p4, %r14, 3;
	mov.u32 	%r49, %r5;
	@%p4 bra 	$L__BB8_7;
	cvt.s64.s32 	%rd13, %r5;
	add.s64 	%rd14, %rd13, %rd5;
	shl.b64 	%rd15, %rd14, 1;
	add.s64 	%rd16, %rd1, %rd15;
	ld.global.nc.u16 	%rs1, [%rd16];
	cvt.u32.u16 	%r31, %rs1;
	shl.b32 	%r32, %r31, 16;
	mul.wide.s32 	%rd17, %r5, 4;
	add.s64 	%rd7, %rd6, %rd17;
	st.global.u32 	[%rd7], %r32;
	setp.eq.s32 	%p5, %r14, 0;
	mov.u32 	%r49, %r6;
	@%p5 bra 	$L__BB8_7;
	add.s64 	%rd18, %rd2, %rd5;
	shl.b64 	%rd19, %rd18, 1;
	add.s64 	%rd20, %rd1, %rd19;
	ld.global.nc.u16 	%rs2, [%rd20];
	cvt.u32.u16 	%r33, %rs2;
	shl.b32 	%r34, %r33, 16;
	add.s64 	%rd9, %rd7, %rd35;
	st.global.u32 	[%rd9], %r34;
	setp.eq.s32 	%p6, %r14, 1;
	mov.u32 	%r49, %r9;
	@%p6 bra 	$L__BB8_7;
	add.s64 	%rd21, %rd3, %rd5;
	shl.b64 	%rd22, %rd21, 1;
	add.s64 	%rd23, %rd1, %rd22;
	ld.global.nc.u16 	%rs3, [%rd23];
	cvt.u32.u16 	%r35, %rs3;
	shl.b32 	%r36, %r35, 16;
	add.s64 	%rd24, %rd9, %rd35;
	st.global.u32 	[%rd24], %r36;
	mov.u32 	%r49, %r10;
$L__BB8_7:
	setp.lt.u32 	%p7, %r13, 3;
	@%p7 bra 	$L__BB8_9;
$L__BB8_8:
	cvt.s64.s32 	%rd25, %r49;
	add.s64 	%rd26, %rd25, %rd5;
	shl.b64 	%rd27, %rd26, 1;
	add.s64 	%rd28, %rd1, %rd27;
	ld.global.nc.u16 	%rs4, [%rd28];
	cvt.u32.u16 	%r37, %rs4;
	shl.b32 	%r38, %r37, 16;
	mul.wide.s32 	%rd29, %r49, 4;
	add.s64 	%rd30, %rd6, %rd29;
	st.global.u32 	[%rd30], %r38;
	add.s32 	%r39, %r49, %r3;
	cvt.s64.s32 	%rd31, %r39;
	add.s64 	%rd32, %rd31, %rd5;
	shl.b64 	%rd33, %rd32, 1;
	add.s64 	%rd34, %rd1, %rd33;
	ld.global.nc.u16 	%rs5, [%rd34];
	cvt.u32.u16 	%r40, %rs5;
	shl.b32 	%r41, %r40, 16;
	add.s64 	%rd36, %rd30, %rd35;
	st.global.u32 	[%rd36], %r41;
	add.s32 	%r42, %r39, %r3;
	cvt.s64.s32 	%rd37, %r42;
	add.s64 	%rd38, %rd37, %rd5;
	shl.b64 	%rd39, %rd38, 1;
	add.s64 	%rd40, %rd1, %rd39;
	ld.global.nc.u16 	%rs6, [%rd40];
	cvt.u32.u16 	%r43, %rs6;
	shl.b32 	%r44, %r43, 16;
	add.s64 	%rd41, %rd36, %rd35;
	st.global.u32 	[%rd41], %r44;
	add.s32 	%r45, %r42, %r3;
	cvt.s64.s32 	%rd42, %r45;
	add.s64 	%rd43, %rd42, %rd5;
	shl.b64 	%rd44, %rd43, 1;
	add.s64 	%rd45, %rd1, %rd44;
	ld.global.nc.u16 	%rs7, [%rd45];
	cvt.u32.u16 	%r46, %rs7;
	shl.b32 	%r47, %r46, 16;
	add.s64 	%rd46, %rd41, %rd35;
	st.global.u32 	[%rd46], %r47;
	add.s32 	%r49, %r45, %r3;
	setp.lt.s32 	%p8, %r49, %r20;
	@%p8 bra 	$L__BB8_8;
$L__BB8_9:
	add.s32 	%r48, %r48, %r11;
	setp.lt.s32 	%p9, %r48, %r19;
	@%p9 bra 	$L__BB8_2;
$L__BB8_10:
	ret;

}
	// .globl	_Z26_float_to_hfp8_cuda_kernelPKfiiPhiiiff
.visible .entry _Z26_float_to_hfp8_cuda_kernelPKfiiPhiiiff(
	.param .u64 .ptr .align 1 _Z26_float_to_hfp8_cuda_kernelPKfiiPhiiiff_param_0,
	.param .u32 _Z26_float_to_hfp8_cuda_kernelPKfiiPhiiiff_param_1,
	.param .u32 _Z26_float_to_hfp8_cuda_kernelPKfiiPhiiiff_param_2,
	.param .u64 .ptr .align 1 _Z26_float_to_hfp8_cuda_kernelPKfiiPhiiiff_param_3,
	.param .u32 _Z26_float_to_hfp8_cuda_kernelPKfiiPhiiiff_param_4,
	.param .u32 _Z26_float_to_hfp8_cuda_kernelPKfiiPhiiiff_param_5,
	.param .u32 _Z26_float_to_hfp8_cuda_kernelPKfiiPhiiiff_param_6,
	.param .f32 _Z26_float_to_hfp8_cuda_kernelPKfiiPhiiiff_param_7,
	.param .f32 _Z26_float_to_hfp8_cuda_kernelPKfiiPhiiiff_param_8
)
{
	.reg .pred 	%p<6>;
	.reg .b32 	%r<50>;
	.reg .b32 	%f<10>;
	.reg .b64 	%rd<11>;

	ld.param.u64 	%rd5, [_Z26_float_to_hfp8_cuda_kernelPKfiiPhiiiff_param_0];
	ld.param.u32 	%r17, [_Z26_float_to_hfp8_cuda_kernelPKfiiPhiiiff_param_1];
	ld.param.u32 	%r18, [_Z26_float_to_hfp8_cuda_kernelPKfiiPhiiiff_param_2];
	ld.param.u64 	%rd6, [_Z26_float_to_hfp8_cuda_kernelPKfiiPhiiiff_param_3];
	ld.param.u32 	%r19, [_Z26_float_to_hfp8_cuda_kernelPKfiiPhiiiff_param_4];
	ld.param.u32 	%r20, [_Z26_float_to_hfp8_cuda_kernelPKfiiPhiiiff_param_5];
	ld.param.u32 	%r21, [_Z26_float_to_hfp8_cuda_kernelPKfiiPhiiiff_param_6];
	ld.param.f32 	%f4, [_Z26_float_to_hfp8_cuda_kernelPKfiiPhiiiff_param_8];
	mov.u32 	%r1, %ntid.y;
	mov.u32 	%r22, %ctaid.y;
	mov.u32 	%r23, %tid.y;
	mad.lo.s32 	%r47, %r22, %r1, %r23;
	setp.ge.s32 	%p1, %r47, %r17;
	@%p1 bra 	$L__BB9_9;
	mov.u32 	%r24, %ntid.x;
	mov.u32 	%r25, %ctaid.x;
	mov.u32 	%r26, %tid.x;
	mad.lo.s32 	%r3, %r25, %r24, %r26;
	shl.b32 	%r27, %r21, 23;
	sub.s32 	%r28, 1073741824, %r27;
	mov.b32 	%f1, %r28;
	shl.b32 	%r4, %r20, 23;
	add.s32 	%r5, %r27, -1065353216;
	sub.s32 	%r6, 8, %r19;
	add.s32 	%r29, %r21, %r20;
	shl.b32 	%r30, %r29, 23;
	sub.s32 	%r31, 1266679808, %r30;
	mov.b32 	%f2, %r31;
	mov.u32 	%r32, %nctaid.x;
	mul.lo.s32 	%r7, %r24, %r32;
	mov.u32 	%r33, %nctaid.y;
	mul.lo.s32 	%r8, %r1, %r33;
	cvta.to.global.u64 	%rd1, %rd5;
	cvta.to.global.u64 	%rd2, %rd6;
$L__BB9_2:
	setp.ge.s32 	%p2, %r3, %r18;
	@%p2 bra 	$L__BB9_8;
	mul.lo.s32 	%r34, %r47, %r18;
	cvt.s64.s32 	%rd3, %r34;
	mov.u32 	%r48, %r3;
$L__BB9_4:
	cvt.s64.s32 	%rd7, %r48;
	add.s64 	%rd4, %rd7, %rd3;
	shl.b64 	%rd8, %rd4, 2;
	add.s64 	%rd9, %rd1, %rd8;
	ld.global.nc.u32 	%r35, [%rd9];
	and.b32  	%r11, %r35, -2147483648;
	and.b32  	%r36, %r35, 2147483647;
	mov.b32 	%f5, %r36;
	min.f32 	%f3, %f5, %f4;
	setp.ltu.f32 	%p3, %f3, %f1;
	@%p3 bra 	$L__BB9_6;
	mov.b32 	%r37, %f3;
	and.b32  	%r38, %r37, -8388608;
	sub.s32 	%r39, %r38, %r4;
	add.s32 	%r40, %r39, 192937984;
	mov.b32 	%f6, %r40;
	add.f32 	%f7, %f3, %f6;
	sub.f32 	%f8, %f7, %f6;
	mov.b32 	%r41, %f8;
	add.s32 	%r42, %r5, %r41;
	shl.b32 	%r43, %r42, %r6;
	or.b32  	%r44, %r43, %r11;
	shr.u32 	%r49, %r44, 24;
	bra.uni 	$L__BB9_7;
$L__BB9_6:
	add.f32 	%f9, %f3, %f2;
	mov.b32 	%r45, %f9;
	shr.u32 	%r46, %r11, 24;
	or.b32  	%r49, %r46, %r45;
$L__BB9_7:
	add.s64 	%rd10, %rd2, %rd4;
	st.global.u8 	[%rd10], %r49;
	add.s32 	%r48, %r48, %r7;
	setp.lt.s32 	%p4, %r48, %r18;
	@%p4 bra 	$L__BB9_4;
$L__BB9_8:
	add.s32 	%r47, %r47, %r8;
	setp.lt.s32 	%p5, %r47, %r17;
	@%p5 bra 	$L__BB9_2;
$L__BB9_9:
	ret;

}
	// .globl	_Z26_hfp8_to_float_cuda_kernelPKhiiPfiii
.visible .entry _Z26_hfp8_to_float_cuda_kernelPKhiiPfiii(
	.param .u64 .ptr .align 1 _Z26_hfp8_to_float_cuda_kernelPKhiiPfiii_param_0,
	.param .u32 _Z26_hfp8_to_float_cuda_kernelPKhiiPfiii_param_1,
	.param .u32 _Z26_hfp8_to_float_cuda_kernelPKhiiPfiii_param_2,
	.param .u64 .ptr .align 1 _Z26_hfp8_to_float_cuda_kernelPKhiiPfiii_param_3,
	.param .u32 _Z26_hfp8_to_float_cuda_kernelPKhiiPfiii_param_4,
	.param .u32 _Z26_hfp8_to_float_cuda_kernelPKhiiPfiii_param_5,
	.param .u32 _Z26_hfp8_to_float_cuda_kernelPKhiiPfiii_param_6
)
{
	.reg .pred 	%p<10>;
	.reg .b16 	%rs<22>;
	.reg .b32 	%r<91>;
	.reg .b32 	%f<16>;
	.reg .b64 	%rd<41>;

	ld.param.u64 	%rd7, [_Z26_hfp8_to_float_cuda_kernelPKhiiPfiii_param_0];
	ld.param.u32 	%r20, [_Z26_hfp8_to_float_cuda_kernelPKhiiPfiii_param_1];
	ld.param.u32 	%r21, [_Z26_hfp8_to_float_cuda_kernelPKhiiPfiii_param_2];
	ld.param.u64 	%rd8, [_Z26_hfp8_to_float_cuda_kernelPKhiiPfiii_param_3];
	ld.param.u32 	%r22, [_Z26_hfp8_to_float_cuda_kernelPKhiiPfiii_param_4];
	ld.param.u32 	%r23, [_Z26_hfp8_to_float_cuda_kernelPKhiiPfiii_param_6];
	cvta.to.global.u64 	%rd1, %rd8;
	cvta.to.global.u64 	%rd2, %rd7;
	mov.u32 	%r1, %ntid.y;
	mov.u32 	%r2, %ntid.x;
	mov.u32 	%r24, %nctaid.x;
	mul.lo.s32 	%r3, %r2, %r24;
	mov.u32 	%r25, %ctaid.y;
	mov.u32 	%r26, %tid.y;
	mad.lo.s32 	%r88, %r25, %r1, %r26;
	setp.ge.s32 	%p1, %r88, %r20;
	@%p1 bra 	$L__BB10_10;
	mov.u32 	%r27, %ctaid.x;
	mov.u32 	%r28, %tid.x;
	mad.lo.s32 	%r5, %r27, %r2, %r28;
	add.s32 	%r6, %r22, 16;
	shl.b32 	%r29, %r23, 23;
	sub.s32 	%r30, 2130706432, %r29;
	mov.b32 	%f1, %r30;
	add.s32 	%r7, %r5, %r3;
	max.s32 	%r31, %r21, %r7;
	setp.lt.s32 	%p2, %r7, %r21;
	selp.u32 	%r8, 1, 0, %p2;
	add.s32 	%r32, %r7, %r8;
	sub.s32 	%r9, %r31, %r32;
	cvt.s64.s32 	%rd3, %r5;
	cvt.s64.s32 	%rd4, %r7;
	add.s32 	%r10, %r7, %r3;
	cvt.s64.s32 	%rd5, %r10;
	add.s32 	%r11, %r10, %r3;
	mov.u32 	%r33, %nctaid.y;
	mul.lo.s32 	%r12, %r1, %r33;
	div.u32 	%r35, %r9, %r3;
	add.s32 	%r14, %r35, %r8;
$L__BB10_2:
	setp.ge.s32 	%p3, %r5, %r21;
	@%p3 bra 	$L__BB10_9;
	mul.lo.s32 	%r34, %r88, %r21;
	cvt.s64.s32 	%rd6, %r34;
	and.b32  	%r15, %r14, 3;
	setp.eq.s32 	%p4, %r15, 3;
	mov.u32 	%r89, %r5;
	@%p4 bra 	$L__BB10_7;
	add.s64 	%rd9, %rd3, %rd6;
	add.s64 	%rd10, %rd2, %rd9;
	ld.global.nc.u8 	%rs1, [%rd10];
	cvt.u16.u8 	%rs2, %rs1;
	cvt.u32.u16 	%r36, %rs2;
	shl.b32 	%r37, %r36, 24;
	and.b32  	%r38, %r37, -2147483648;
	and.b16  	%rs3, %rs2, 127;
	cvt.u32.u16 	%r39, %rs3;
	shl.b32 	%r40, %r39, %r6;
	mov.b32 	%f2, %r40;
	mul.f32 	%f3, %f1, %f2;
	mov.b32 	%r41, %f3;
	or.b32  	%r42, %r38, %r41;
	shl.b64 	%rd11, %rd9, 2;
	add.s64 	%rd12, %rd1, %rd11;
	st.global.u32 	[%rd12], %r42;
	setp.eq.s32 	%p5, %r15, 0;
	mov.u32 	%r89, %r7;
	@%p5 bra 	$L__BB10_7;
	add.s64 	%rd13, %rd4, %rd6;
	add.s64 	%rd14, %rd2, %rd13;
	ld.global.nc.u8 	%rs4, [%rd14];
	cvt.u16.u8 	%rs5, %rs4;
	cvt.u32.u16 	%r43, %rs5;
	shl.b32 	%r44, %r43, 24;
	and.b32  	%r45, %r44, -2147483648;
	and.b16  	%rs6, %rs5, 127;
	cvt.u32.u16 	%r46, %rs6;
	shl.b32 	%r47, %r46, %r6;
	mov.b32 	%f4, %r47;
	mul.f32 	%f5, %f1, %f4;
	mov.b32 	%r48, %f5;
	or.b32  	%r49, %r45, %r48;
	shl.b64 	%rd15, %rd13, 2;
	add.s64 	%rd16, %rd1, %rd15;
	st.global.u32 	[%rd16], %r49;
	setp.eq.s32 	%p6, %r15, 1;
	mov.u32 	%r89, %r10;
	@%p6 bra 	$L__BB10_7;
	add.s64 	%rd17, %rd5, %rd6;
	add.s64 	%rd18, %rd2, %rd17;
	ld.global.nc.u8 	%rs7, [%rd18];
	cvt.u16.u8 	%rs8, %rs7;
	cvt.u32.u16 	%r50, %rs8;
	shl.b32 	%r51, %r50, 24;
	and.b32  	%r52, %r51, -2147483648;
	and.b16  	%rs9, %rs8, 127;
	cvt.u32.u16 	%r53, %rs9;
	shl.b32 	%r54, %r53, %r6;
	mov.b32 	%f6, %r54;
	mul.f32 	%f7, %f1, %f6;
	mov.b32 	%r55, %f7;
	or.b32  	%r56, %r52, %r55;
	shl.b64 	%rd19, %rd17, 2;
	add.s64 	%rd20, %rd1, %rd19;
	st.global.u32 	[%rd20], %r56;
	mov.u32 	%r89, %r11;
$L__BB10_7:
	setp.lt.u32 	%p7, %r14, 3;
	@%p7 bra 	$L__BB10_9;
$L__BB10_8:
	cvt.s64.s32 	%rd21, %r89;
	add.s64 	%rd22, %rd21, %rd6;
	add.s64 	%rd23, %rd2, %rd22;
	ld.global.nc.u8 	%rs10, [%rd23];
	cvt.u16.u8 	%rs11, %rs10;
	cvt.u32.u16 	%r57, %rs11;
	shl.b32 	%r58, %r57, 24;
	and.b32  	%r59, %r58, -2147483648;
	and.b16  	%rs12, %rs11, 127;
	cvt.u32.u16 	%r60, %rs12;
	shl.b32 	%r61, %r60, %r6;
	mov.b32 	%f8, %r61;
	mul.f32 	%f9, %f1, %f8;
	mov.b32 	%r62, %f9;
	or.b32  	%r63, %r59, %r62;
	shl.b64 	%rd24, %rd22, 2;
	add.s64 	%rd25, %rd1, %rd24;
	st.global.u32 	[%rd25], %r63;
	add.s32 	%r64, %r89, %r3;
	cvt.s64.s32 	%rd26, %r64;
	add.s64 	%rd27, %rd26, %rd6;
	add.s64 	%rd28, %rd2, %rd27;
	ld.global.nc.u8 	%rs13, [%rd28];
	cvt.u16.u8 	%rs14, %rs13;
	cvt.u32.u16 	%r65, %rs14;
	shl.b32 	%r66, %r65, 24;
	and.b32  	%r67, %r66, -2147483648;
	and.b16  	%rs15, %rs14, 127;
	cvt.u32.u16 	%r68, %rs15;
	shl.b32 	%r69, %r68, %r6;
	mov.b32 	%f10, %r69;
	mul.f32 	%f11, %f1, %f10;
	mov.b32 	%r70, %f11;
	or.b32  	%r71, %r67, %r70;
	shl.b64 	%rd29, %rd27, 2;
	add.s64 	%rd30, %rd1, %rd29;
	st.global.u32 	[%rd30], %r71;
	add.s32 	%r72, %r64, %r3;
	cvt.s64.s32 	%rd31, %r72;
	add.s64 	%rd32, %rd31, %rd6;
	add.s64 	%rd33, %rd2, %rd32;
	ld.global.nc.u8 	%rs16, [%rd33];
	cvt.u16.u8 	%rs17, %rs16;
	cvt.u32.u16 	%r73, %rs17;
	shl.b32 	%r74, %r73, 24;
	and.b32  	%r75, %r74, -2147483648;
	and.b16  	%rs18, %rs17, 127;
	cvt.u32.u16 	%r76, %rs18;
	shl.b32 	%r77, %r76, %r6;
	mov.b32 	%f12, %r77;
	mul.f32 	%f13, %f1, %f12;
	mov.b32 	%r78, %f13;
	or.b32  	%r79, %r75, %r78;
	shl.b64 	%rd34, %rd32, 2;
	add.s64 	%rd35, %rd1, %rd34;
	st.global.u32 	[%rd35], %r79;
	add.s32 	%r80, %r72, %r3;
	cvt.s64.s32 	%rd36, %r80;
	add.s64 	%rd37, %rd36, %rd6;
	add.s64 	%rd38, %rd2, %rd37;
	ld.global.nc.u8 	%rs19, [%rd38];
	cvt.u16.u8 	%rs20, %rs19;
	cvt.u32.u16 	%r81, %rs20;
	shl.b32 	%r82, %r81, 24;
	and.b32  	%r83, %r82, -2147483648;
	and.b16  	%rs21, %rs20, 127;
	cvt.u32.u16 	%r84, %rs21;
	shl.b32 	%r85, %r84, %r6;
	mov.b32 	%f14, %r85;
	mul.f32 	%f15, %f1, %f14;
	mov.b32 	%r86, %f15;
	or.b32  	%r87, %r83, %r86;
	shl.b64 	%rd39, %rd37, 2;
	add.s64 	%rd40, %rd1, %rd39;
	st.global.u32 	[%rd40], %r87;
	add.s32 	%r89, %r80, %r3;
	setp.lt.s32 	%p8, %r89, %r21;
	@%p8 bra 	$L__BB10_8;
$L__BB10_9:
	add.s32 	%r88, %r88, %r12;
	setp.lt.s32 	%p9, %r88, %r20;
	@%p9 bra 	$L__BB10_2;
$L__BB10_10:
	ret;

}
	// .globl	_ZN6thrust24THRUST_300001_SM_1000_NS8cuda_cub4core6detail13_kernel_agentINS1_8__reduce11ReduceAgentINS0_12zip_iteratorIN4cuda3std3__45tupleIJPKfNS0_17counting_iteratorIlNS0_11use_defaultESF_SF_EEEEEEEPNSB_IJflEEESJ_iNS1_9__extrema9arg_min_fIflNSA_4lessIfEEEEEEJSI_SK_iSP_EEEvDpT0_
.visible .entry _ZN6thrust24THRUST_300001_SM_1000_NS8cuda_cub4core6detail13_kernel_agentINS1_8__reduce11ReduceAgentINS0_12zip_iteratorIN4cuda3std3__45tupleIJPKfNS0_17counting_iteratorIlNS0_11use_defaultESF_SF_EEEEEEEPNSB_IJflEEESJ_iNS1_9__extrema9arg_min_fIflNSA_4lessIfEEEEEEJSI_SK_iSP_EEEvDpT0_(
	.param .align 8 .b8 _ZN6thrust24THRUST_300001_SM_1000_NS8cuda_cub4core6detail13_kernel_agentINS1_8__reduce11ReduceAgentINS0_12zip_iteratorIN4cuda3std3__45tupleIJPKfNS0_17counting_iteratorIlNS0_11use_defaultESF_SF_EEEEEEEPNSB_IJflEEESJ_iNS1_9__extrema9arg_min_fIflNSA_4lessIfEEEEEEJSI_SK_iSP_EEEvDpT0__param_0[16],
	.param .u64 .ptr .align 1 _ZN6thrust24THRUST_300001_SM_1000_NS8cuda_cub4core6detail13_kernel_agentINS1_8__reduce11ReduceAgentINS0_12zip_iteratorIN4cuda3std3__45tupleIJPKfNS0_17counting_iteratorIlNS0_11use_defaultESF_SF_EEEEEEEPNSB_IJflEEESJ_iNS1_9__extrema9arg_min_fIflNSA_4lessIfEEEEEEJSI_SK_iSP_EEEvDpT0__param_1,
	.param .u32 _ZN6thrust24THRUST_300001_SM_1000_NS8cuda_cub4core6detail13_kernel_agentINS1_8__reduce11ReduceAgentINS0_12zip_iteratorIN4cuda3std3__45tupleIJPKfNS0_17counting_iteratorIlNS0_11use_defaultESF_SF_EEEEEEEPNSB_IJflEEESJ_iNS1_9__extrema9arg_min_fIflNSA_4lessIfEEEEEEJSI_SK_iSP_EEEvDpT0__param_2,
	.param .align 1 .b8 _ZN6thrust24THRUST_300001_SM_1000_NS8cuda_cub4core6detail13_kernel_agentINS1_8__reduce11ReduceAgentINS0_12zip_iteratorIN4cuda3std3__45tupleIJPKfNS0_17counting_iteratorIlNS0_11use_defaultESF_SF_EEEEEEEPNSB_IJflEEESJ_iNS1_9__extrema9arg_min_fIflNSA_4lessIfEEEEEEJSI_SK_iSP_EEEvDpT0__param_3[1]
)
.maxntid 256
{
	.reg .pred 	%p<223>;
	.reg .b32 	%r<400>;
	.reg .b32 	%f<243>;
	.reg .b64 	%rd<306>;

	ld.param.u64 	%rd198, [_ZN6thrust24THRUST_300001_SM_1000_NS8cuda_cub4core6detail13_kernel_agentINS1_8__reduce11ReduceAgentINS0_12zip_iteratorIN4cuda3std3__45tupleIJPKfNS0_17counting_iteratorIlNS0_11use_defaultESF_SF_EEEEEEEPNSB_IJflEEESJ_iNS1_9__extrema9arg_min_fIflNSA_4lessIfEEEEEEJSI_SK_iSP_EEEvDpT0__param_0+8];
	ld.param.u64 	%rd197, [_ZN6thrust24THRUST_300001_SM_1000_NS8cuda_cub4core6detail13_kernel_agentINS1_8__reduce11ReduceAgentINS0_12zip_iteratorIN4cuda3std3__45tupleIJPKfNS0_17counting_iteratorIlNS0_11use_defaultESF_SF_EEEEEEEPNSB_IJflEEESJ_iNS1_9__extrema9arg_min_fIflNSA_4lessIfEEEEEEJSI_SK_iSP_EEEvDpT0__param_0];
	ld.param.u32 	%r36, [_ZN6thrust24THRUST_300001_SM_1000_NS8cuda_cub4core6detail13_kernel_agentINS1_8__reduce11ReduceAgentINS0_12zip_iteratorIN4cuda3std3__45tupleIJPKfNS0_17counting_iteratorIlNS0_11use_defaultESF_SF_EEEEEEEPNSB_IJflEEESJ_iNS1_9__extrema9arg_min_fIflNSA_4lessIfEEEEEEJSI_SK_iSP_EEEvDpT0__param_2];
	setp.eq.s32 	%p1, %r36, 0;
	@%p1 bra 	$L__BB11_200;
	cvta.to.global.u64 	%rd1, %rd197;
	setp.gt.s32 	%p2, %r36, 1279;
	@%p2 bra 	$L__BB11_112;
	mov.u32 	%r1, %tid.x;
	setp.ge.s32 	%p96, %r1, %r36;
	mov.f32 	%f188, 0f00000000;
	mov.b64 	%rd246, 0;
	mov.u32 	%r391, %r1;
	@%p96 bra 	$L__BB11_4;
	cvt.u64.u32 	%rd222, %r1;
	mul.wide.u32 	%rd223, %r1, 4;
	add.s64 	%rd224, %rd1, %rd223;
	add.s64 	%rd246, %rd198, %rd222;
	ld.global.f32 	%f188, [%rd224];
	add.s32 	%r391, %r1, 256;
$L__BB11_4:
	setp.ge.s32 	%p97, %r391, %r36;
	@%p97 bra 	$L__BB11_26;
	not.b32 	%r160, %r391;
	add.s32 	%r4, %r36, %r160;
	and.b32  	%r161, %r4, 768;
	setp.eq.s32 	%p98, %r161, 768;
	@%p98 bra 	$L__BB11_11;
	cvt.u64.u32 	%rd226, %r391;
	add.s64 	%rd237, %rd198, %rd226;
	mul.wide.u32 	%rd227, %r391, 4;
	add.s64 	%rd236, %rd1, %rd227;
	shr.u32 	%r162, %r4, 8;
	add.s32 	%r163, %r162, 1;
	and.b32  	%r164, %r163, 3;
	neg.s32 	%r389, %r164;
$L__BB11_7:
	.pragma "nounroll";
	mov.u64 	%rd9, %rd246;
	mov.f32 	%f3, %f188;
	ld.global.f32 	%f4, [%rd236];
	setp.lt.f32 	%p99, %f3, %f4;
	@%p99 bra 	$L__BB11_10;
	setp.lt.f32 	%p100, %f4, %f3;
	mov.u64 	%rd246, %rd237;
	mov.f32 	%f188, %f4;
	@%p100 bra 	$L__BB11_10;
	setp.lt.s64 	%p101, %rd9, %rd237;
	min.s64 	%rd246, %rd9, %rd237;
	selp.f32 	%f188, %f3, %f4, %p101;
$L__BB11_10:
	add.s32 	%r391, %r391, 256;
	add.s64 	%rd237, %rd237, 256;
	add.s64 	%rd236, %rd236, 1024;
	add.s32 	%r389, %r389, 1;
	setp.ne.s32 	%p102, %r389, 0;
	@%p102 bra 	$L__BB11_7;
$L__BB11_11:
	setp.lt.u32 	%p103, %r4, 768;
	@%p103 bra 	$L__BB11_26;
	add.s32 	%r392, %r391, 512;
$L__BB11_13:
	mov.u32 	%r12, %r392;
	add.s32 	%r165, %r12, -512;
	cvt.s64.s32 	%rd228, %r165;
	mul.wide.s32 	%rd229, %r165, 4;
	add.s64 	%rd17, %rd1, %rd229;
	add.s64 	%rd18, %rd198, %rd228;
	ld.global.f32 	%f10, [%rd17];
	setp.lt.f32 	%p104, %f188, %f10;
	mov.u64 	%rd243, %rd246;
	mov.f32 	%f185, %f188;
	@%p104 bra 	$L__BB11_16;
	setp.lt.f32 	%p105, %f10, %f188;
	mov.u64 	%rd243, %rd18;
	mov.f32 	%f185, %f10;
	@%p105 bra 	$L__BB11_16;
	setp.lt.s64 	%p106, %rd246, %rd18;
	min.s64 	%rd243, %rd246, %rd18;
	selp.f32 	%f185, %f188, %f10, %p106;
$L__BB11_16:
	add.s32 	%r166, %r12, -256;
	cvt.s64.s32 	%rd230, %r166;
	add.s64 	%rd21, %rd198, %rd230;
	ld.global.f32 	%f13, [%rd17+1024];
	setp.lt.f32 	%p107, %f185, %f13;
	mov.u64 	%rd244, %rd243;
	mov.f32 	%f186, %f185;
	@%p107 bra 	$L__BB11_19;
	setp.lt.f32 	%p108, %f13, %f185;
	mov.u64 	%rd244, %rd21;
	mov.f32 	%f186, %f13;
	@%p108 bra 	$L__BB11_19;
	setp.lt.s64 	%p109, %rd243, %rd21;
	min.s64 	%rd244, %rd243, %rd21;
	selp.f32 	%f186, %f185, %f13, %p109;
$L__BB11_19:
	cvt.s64.s32 	%rd231, %r12;
	add.s64 	%rd24, %rd198, %rd231;
	ld.global.f32 	%f16, [%rd17+2048];
	setp.lt.f32 	%p110, %f186, %f16;
	mov.u64 	%rd245, %rd244;
	mov.f32 	%f187, %f186;
	@%p110 bra 	$L__BB11_22;
	setp.lt.f32 	%p111, %f16, %f186;
	mov.u64 	%rd245, %rd24;
	mov.f32 	%f187, %f16;
	@%p111 bra 	$L__BB11_22;
	setp.lt.s64 	%p112, %rd244, %rd24;
	min.s64 	%rd245, %rd244, %rd24;
	selp.f32 	%f187, %f186, %f16, %p112;
$L__BB11_22:
	add.s32 	%r167, %r12, 256;
	cvt.s64.s32 	%rd232, %r167;
	add.s64 	%rd27, %rd198, %rd232;
	ld.global.f32 	%f19, [%rd17+3072];
	setp.lt.f32 	%p113, %f187, %f19;
	mov.u64 	%rd246, %rd245;
	mov.f32 	%f188, %f187;
	@%p113 bra 	$L__BB11_25;
	setp.lt.f32 	%p114, %f19, %f187;
	mov.u64 	%rd246, %rd27;
	mov.f32 	%f188, %f19;
	@%p114 bra 	$L__BB11_25;
	setp.lt.s64 	%p115, %rd245, %rd27;
	min.s64 	%rd246, %rd245, %rd27;
	selp.f32 	%f188, %f187, %f19, %p115;
$L__BB11_25:
	add.s32 	%r392, %r12, 1024;
	add.s32 	%r168, %r12, 512;
	setp.lt.s32 	%p116, %r168, %r36;
	@%p116 bra 	$L__BB11_13;
$L__BB11_26:
	setp.lt.s32 	%p117, %r36, 256;
	@%p117 bra 	$L__BB11_66;
	// begin inline asm
	mov.u32 %r282, %laneid;
	// end inline asm
	mov.b32 	%r284, %f188;
	mov.b32 	%r300, 1;
	mov.b32 	%r301, 31;
	mov.b32 	%r302, -1;
	// begin inline asm
	shfl.sync.down.b32 %r283, %r284, %r300, %r301, %r302;
	// end inline asm
	mov.b32 	%f23, %r283;
	// begin inline asm
	shfl.sync.down.b32 %r288, %r289, %r300, %r301, %r302;
	// end inline asm
	mov.b64 	{%r294, %r299}, %rd246;
	// begin inline asm
	shfl.sync.down.b32 %r293, %r294, %r300, %r301, %r302;
	// end inline asm
	// begin inline asm
	shfl.sync.down.b32 %r298, %r299, %r300, %r301, %r302;
	// end inline asm
	mov.b64 	%rd31, {%r293, %r298};
	setp.gt.s32 	%p174, %r282, 30;
	setp.lt.f32 	%p175, %f188, %f23;
	or.pred  	%p176, %p174, %p175;
	mov.u64 	%rd248, %rd246;
	mov.f32 	%f190, %f188;
	@%p176 bra 	$L__BB11_30;
	setp.gt.f32 	%p177, %f188, %f23;
	mov.u64 	%rd248, %rd31;
	mov.f32 	%f190, %f23;
	@%p177 bra 	$L__BB11_30;
	setp.lt.s64 	%p178, %rd246, %rd31;
	min.s64 	%rd248, %rd246, %rd31;
	selp.f32 	%f190, %f188, %f23, %p178;
$L__BB11_30:
	mov.b32 	%r304, %f190;
	mov.b32 	%r320, 2;
	mov.b32 	%r321, 31;
	mov.b32 	%r322, -1;
	// begin inline asm
	shfl.sync.down.b32 %r303, %r304, %r320, %r321, %r322;
	// end inline asm
	mov.b32 	%f26, %r303;
	// begin inline asm
	shfl.sync.down.b32 %r308, %r309, %r320, %r321, %r322;
	// end inline asm
	mov.b64 	{%r314, %r319}, %rd248;
	// begin inline asm
	shfl.sync.down.b32 %r313, %r314, %r320, %r321, %r322;
	// end inline asm
	// begin inline asm
	shfl.sync.down.b32 %r318, %r319, %r320, %r321, %r322;
	// end inline asm
	mov.b64 	%rd34, {%r313, %r318};
	setp.gt.s32 	%p179, %r282, 29;
	setp.lt.f32 	%p180, %f190, %f26;
	or.pred  	%p181, %p179, %p180;
	mov.u64 	%rd249, %rd248;
	mov.f32 	%f191, %f190;
	@%p181 bra 	$L__BB11_33;
	setp.gt.f32 	%p182, %f190, %f26;
	mov.u64 	%rd249, %rd34;
	mov.f32 	%f191, %f26;
	@%p182 bra 	$L__BB11_33;
	setp.lt.s64 	%p183, %rd248, %rd34;
	min.s64 	%rd249, %rd248, %rd34;
	selp.f32 	%f191, %f190, %f26, %p183;
$L__BB11_33:
	mov.b32 	%r324, %f191;
	mov.b32 	%r340, 4;
	mov.b32 	%r341, 31;
	mov.b32 	%r342, -1;
	// begin inline asm
	shfl.sync.down.b32 %r323, %r324, %r340, %r341, %r342;
	// end inline asm
	mov.b32 	%f29, %r323;
	// begin inline asm
	shfl.sync.down.b32 %r328, %r329, %r340, %r341, %r342;
	// end inline asm
	mov.b64 	{%r334, %r339}, %rd249;
	// begin inline asm
	shfl.sync.down.b32 %r333, %r334, %r340, %r341, %r342;
	// end inline asm
	// begin inline asm
	shfl.sync.down.b32 %r338, %r339, %r340, %r341, %r342;
	// end inline asm
	mov.b64 	%rd37, {%r333, %r338};
	setp.gt.s32 	%p184, %r282, 27;
	setp.lt.f32 	%p185, %f191, %f29;
	or.pred  	%p186, %p184, %p185;
	mov.u64 	%rd250, %rd249;
	mov.f32 	%f192, %f191;
	@%p186 bra 	$L__BB11_36;
	setp.gt.f32 	%p187, %f191, %f29;
	mov.u64 	%rd250, %rd37;
	mov.f32 	%f192, %f29;
	@%p187 bra 	$L__BB11_36;
	setp.lt.s64 	%p188, %rd249, %rd37;
	min.s64 	%rd250, %rd249, %rd37;
	selp.f32 	%f192, %f191, %f29, %p188;
$L__BB11_36:
	mov.b32 	%r344, %f192;
	mov.b32 	%r360, 8;
	mov.b32 	%r361, 31;
	mov.b32 	%r362, -1;
	// begin inline asm
	shfl.sync.down.b32 %r343, %r344, %r360, %r361, %r362;
	// end inline asm
	mov.b32 	%f32, %r343;
	// begin inline asm
	shfl.sync.down.b32 %r348, %r349, %r360, %r361, %r362;
	// end inline asm
	mov.b64 	{%r354, %r359}, %rd250;
	// begin inline asm
	shfl.sync.down.b32 %r353, %r354, %r360, %r361, %r362;
	// end inline asm
	// begin inline asm
	shfl.sync.down.b32 %r358, %r359, %r360, %r361, %r362;
	// end inline asm
	mov.b64 	%rd40, {%r353, %r358};
	setp.gt.s32 	%p189, %r282, 23;
	setp.lt.f32 	%p190, %f192, %f32;
	or.pred  	%p191, %p189, %p190;
	mov.u64 	%rd251, %rd250;
	mov.f32 	%f193, %f192;
	@%p191 bra 	$L__BB11_39;
	setp.gt.f32 	%p192, %f192, %f32;
	mov.u64 	%rd251, %rd40;
	mov.f32 	%f193, %f32;
	@%p192 bra 	$L__BB11_39;
	setp.lt.s64 	%p193, %rd250, %rd40;
	min.s64 	%rd251, %rd250, %rd40;
	selp.f32 	%f193, %f192, %f32, %p193;
$L__BB11_39:
	mov.b32 	%r364, %f193;
	mov.b32 	%r380, 16;
	mov.b32 	%r381, 31;
	mov.b32 	%r382, -1;
	// begin inline asm
	shfl.sync.down.b32 %r363, %r364, %r380, %r381, %r382;
	// end inline asm
	mov.b32 	%f35, %r363;
	// begin inline asm
	shfl.sync.down.b32 %r368, %r369, %r380, %r381, %r382;
	// end inline asm
	mov.b64 	{%r374, %r379}, %rd251;
	// begin inline asm
	shfl.sync.down.b32 %r373, %r374, %r380, %r381, %r382;
	// end inline asm
	// begin inline asm
	shfl.sync.down.b32 %r378, %r379, %r380, %r381, %r382;
	// end inline asm
	mov.b64 	%rd43, {%r373, %r378};
	setp.gt.s32 	%p194, %r282, 15;
	setp.lt.f32 	%p195, %f193, %f35;
	or.pred  	%p196, %p194, %p195;
	mov.u64 	%rd305, %rd251;
	mov.f32 	%f242, %f193;
	@%p196 bra 	$L__BB11_42;
	setp.gt.f32 	%p197, %f193, %f35;
	mov.u64 	%rd305, %rd43;
	mov.f32 	%f242, %f35;
	@%p197 bra 	$L__BB11_42;
	setp.lt.s64 	%p198, %rd251, %rd43;
	min.s64 	%rd305, %rd251, %rd43;
	selp.f32 	%f242, %f193, %f35, %p198;
$L__BB11_42:
	setp.ne.s32 	%p199, %r282, 0;
	@%p199 bra 	$L__BB11_44;
	shr.u32 	%r383, %r1, 1;
	and.b32  	%r384, %r383, 496;
	mov.u32 	%r385, _ZN6thrust24THRUST_300001_SM_1000_NS8cuda_cub4core6detail5shmemE;
	add.s32 	%r386, %r385, %r384;
	st.shared.f32 	[%r386+8], %f242;
	st.shared.u64 	[%r386+16], %rd305;
$L__BB11_44:
	bar.sync 	0;
	setp.ne.s32 	%p200, %r1, 0;
	@%p200 bra 	$L__BB11_198;
	ld.shared.f32 	%f38, [_ZN6thrust24THRUST_300001_SM_1000_NS8cuda_cub4core6detail5shmemE+24];
	ld.shared.u64 	%rd46, [_ZN6thrust24THRUST_300001_SM_1000_NS8cuda_cub4core6detail5shmemE+32];
	setp.lt.f32 	%p201, %f242, %f38;
	mov.u64 	%rd253, %rd305;
	mov.f32 	%f195, %f242;
	@%p201 bra 	$L__BB11_48;
	setp.lt.f32 	%p202, %f38, %f242;
	mov.u64 	%rd253, %rd46;
	mov.f32 	%f195, %f38;
	@%p202 bra 	$L__BB11_48;
	setp.lt.s64 	%p203, %rd305, %rd46;
	min.s64 	%rd253, %rd305, %rd46;
	selp.f32 	%f195, %f242, %f38, %p203;
$L__BB11_48:
	ld.shared.f32 	%f41, [_ZN6thrust24THRUST_300001_SM_1000_NS8cuda_cub4core6detail5shmemE+40];
	ld.shared.u64 	%rd49, [_ZN6thrust24THRUST_300001_SM_1000_NS8cuda_cub4core6detail5shmemE+48];
	setp.lt.f32 	%p204, %f195, %f41;
	mov.u64 	%rd254, %rd253;
	mov.f32 	%f196, %f195;
	@%p204 bra 	$L__BB11_51;
	setp.lt.f32 	%p205, %f41, %f195;
	mov.u64 	%rd254, %rd49;
	mov.f32 	%f196, %f41;
	@%p205 bra 	$L__BB11_51;
	setp.lt.s64 	%p206, %rd253, %rd49;
	min.s64 	%rd254, %rd253, %rd49;
	selp.f32 	%f196, %f195, %f41, %p206;
$L__BB11_51:
	ld.shared.f32 	%f44, [_ZN6thrust24THRUST_300001_SM_1000_NS8cuda_cub4core6detail5shmemE+56];
	ld.shared.u64 	%rd52, [_ZN6thrust24THRUST_300001_SM_1000_NS8cuda_cub4core6detail5shmemE+64];
	setp.lt.f32 	%p207, %f196, %f44;
	mov.u64 	%rd255, %rd254;
	mov.f32 	%f197, %f196;
	@%p207 bra 	$L__BB11_54;
	setp.lt.f32 	%p208, %f44, %f196;
	mov.u64 	%rd255, %rd52;
	mov.f32 	%f197, %f44;
	@%p208 bra 	$L__BB11_54;
	setp.lt.s64 	%p209, %rd254, %rd52;
	min.s64 	%rd255, %rd254, %rd52;
	selp.f32 	%f197, %f196, %f44, %p209;
$L__BB11_54:
	ld.shared.f32 	%f47, [_ZN6thrust24THRUST_300001_SM_1000_NS8cuda_cub4core6detail5shmemE+72];
	ld.shared.u64 	%rd55, [_ZN6thrust24THRUST_300001_SM_1000_NS8cuda_cub4core6detail5shmemE+80];
	setp.lt.f32 	%p210, %f197, %f47;
	mov.u64 	%rd256, %rd255;
	mov.f32 	%f198, %f197;
	@%p210 bra 	$L__BB11_57;
	setp.lt.f32 	%p211, %f47, %f197;
	mov.u64 	%rd256, %rd55;
	mov.f32 	%f198, %f47;
	@%p211 bra 	$L__BB11_57;
	setp.lt.s64 	%p212, %rd255, %rd55;
	min.s64 	%rd256, %rd255, %rd55;
	selp.f32 	%f198, %f197, %f47, %p212;
$L__BB11_57:
	ld.shared.f32 	%f50, [_ZN6thrust24THRUST_300001_SM_1000_NS8cuda_cub4core6detail5shmemE+88];
	ld.shared.u64 	%rd58, [_ZN6thrust24THRUST_300001_SM_1000_NS8cuda_cub4core6detail5shmemE+96];
	setp.lt.f32 	%p213, %f198, %f50;
	mov.u64 	%rd257, %rd256;
	mov.f32 	%f199, %f198;
	@%p213 bra 	$L__BB11_60;
	setp.lt.f32 	%p214, %f50, %f198;
	mov.u64 	%rd257, %rd58;
	mov.f32 	%f199, %f50;
	@%p214 bra 	$L__BB11_60;
	setp.lt.s64 	%p215, %rd256, %rd58;
	min.s64 	%rd257, %rd256, %rd58;
	selp.f32 	%f199, %f198, %f50, %p215;
$L__BB11_60:
	ld.shared.f32 	%f53, [_ZN6thrust24THRUST_300001_SM_1000_NS8cuda_cub4core6detail5shmemE+104];
	ld.shared.u64 	%rd61, [_ZN6thrust24THRUST_300001_SM_1000_NS8cuda_cub4core6detail5shmemE+112];
	setp.lt.f32 	%p216, %f199, %f53;
	mov.u64 	%rd258, %rd257;
	mov.f32 	%f200, %f199;
	@%p216 bra 	$L__BB11_63;
	setp.lt.f32 	%p217, %f53, %f199;
	mov.u64 	%rd258, %rd61;
	mov.f32 	%f200, %f53;
	@%p217 bra 	$L__BB11_63;
	setp.lt.s64 	%p218, %rd257, %rd61;
	min.s64 	%rd258, %rd257, %rd61;
	selp.f32 	%f200, %f199, %f53, %p218;
$L__BB11_63:
	ld.shared.f32 	%f56, [_ZN6thrust24THRUST_300001_SM_1000_NS8cuda_cub4core6detail5shmemE+120];
	ld.shared.u64 	%rd64, [_ZN6thrust24THRUST_300001_SM_1000_NS8cuda_cub4core6detail5shmemE+128];
	setp.lt.f32 	%p219, %f200, %f56;
	mov.f32 	%f242, %f200;
	mov.u64 	%rd305, %rd258;
	@%p219 bra 	$L__BB11_198;
	setp.lt.f32 	%p220, %f56, %f200;
	mov.f32 	%f242, %f56;
	mov.u64 	%rd305, %rd64;
	@%p220 bra 	$L__BB11_198;
	setp.lt.s64 	%p221, %rd258, %rd64;
	min.s64 	%rd305, %rd258, %rd64;
	selp.f32 	%f242, %f200, %f56, %p221;
	bra.uni 	$L__BB11_198;
$L__BB11_66:
	// begin inline asm
	mov.u32 %r169, %laneid;
	// end inline asm
	and.b32  	%r190, %r1, 992;
	add.s32 	%r191, %r190, 32;
	setp.gt.s32 	%p118, %r191, %r36;
	not.b32 	%r192, %r190;
	add.s32 	%r193, %r36, %r192;
	selp.b32 	%r188, %r193, 31, %p118;
	mov.b32 	%r171, %f188;
	mov.b32 	%r187, 1;
	mov.b32 	%r189, -1;
	// begin inline asm
	shfl.sync.down.b32 %r170, %r171, %r187, %r188, %r189;
	// end inline asm
	mov.b32 	%f58, %r170;
	// begin inline asm
	shfl.sync.down.b32 %r175, %r176, %r187, %r188, %r189;
	// end inline asm
	mov.b64 	{%r181, %r186}, %rd246;
	// begin inline asm
	shfl.sync.down.b32 %r180, %r181, %r187, %r188, %r189;
	// end inline asm
	// begin inline asm
	shfl.sync.down.b32 %r185, %r186, %r187, %r188, %r189;
	// end inline asm
	mov.b64 	%rd66, {%r180, %r185};
	setp.ge.s32 	%p119, %r169, %r188;
	setp.lt.f32 	%p120, %f188, %f58;
	or.pred  	%p121, %p119, %p120;
	mov.u64 	%rd259, %rd246;
	mov.f32 	%f201, %f188;
	@%p121 bra 	$L__BB11_69;
	setp.gt.f32 	%p122, %f188, %f58;
	mov.u64 	%rd259, %rd66;
	mov.f32 	%f201, %f58;
	@%p122 bra 	$L__BB11_69;
	setp.lt.s64 	%p123, %rd246, %rd66;
	min.s64 	%rd259, %rd246, %rd66;
	selp.f32 	%f201, %f188, %f58, %p123;
$L__BB11_69:
	mov.b32 	%r195, %f201;
	mov.b32 	%r211, 2;
	mov.b32 	%r213, -1;
	// begin inline asm
	shfl.sync.down.b32 %r194, %r195, %r211, %r188, %r213;
	// end inline asm
	mov.b32 	%f61, %r194;
	// begin inline asm
	shfl.sync.down.b32 %r199, %r200, %r211, %r188, %r213;
	// end inline asm
	mov.b64 	{%r205, %r210}, %rd259;
	// begin inline asm
	shfl.sync.down.b32 %r204, %r205, %r211, %r188, %r213;
	// end inline asm
	// begin inline asm
	shfl.sync.down.b32 %r209, %r210, %r211, %r188, %r213;
	// end inline asm
	mov.b64 	%rd69, {%r204, %r209};
	add.s32 	%r214, %r169, 2;
	setp.gt.s32 	%p124, %r214, %r188;
	setp.lt.f32 	%p125, %f201, %f61;
	or.pred  	%p126, %p124, %p125;
	mov.f32 	%f202, %f201;
	mov.u64 	%rd260, %rd259;
	@%p126 bra 	$L__BB11_72;
	setp.gt.f32 	%p127, %f201, %f61;
	mov.f32 	%f202, %f61;
	mov.u64 	%rd260, %rd69;
	@%p127 bra 	$L__BB11_72;
	setp.lt.s64 	%p128, %rd259, %rd69;
	selp.f32 	%f202, %f201, %f61, %p128;
	min.s64 	%rd260, %rd259, %rd69;
$L__BB11_72:
	mov.b32 	%r216, %f202;
	mov.b32 	%r232, 4;
	mov.b32 	%r234, -1;
	// begin inline asm
	shfl.sync.down.b32 %r215, %r216, %r232, %r188, %r234;
	// end inline asm
	mov.b32 	%f64, %r215;
	// begin inline asm
	shfl.sync.down.b32 %r220, %r221, %r232, %r188, %r234;
	// end inline asm
	mov.b64 	{%r226, %r231}, %rd260;
	// begin inline asm
	shfl.sync.down.b32 %r225, %r226, %r232, %r188, %r234;
	// end inline asm
	// begin inline asm
	shfl.sync.down.b32 %r230, %r231, %r232, %r188, %r234;
	// end inline asm
	mov.b64 	%rd72, {%r225, %r230};
	add.s32 	%r235, %r169, 4;
	setp.gt.s32 	%p129, %r235, %r188;
	setp.lt.f32 	%p130, %f202, %f64;
	or.pred  	%p131, %p129, %p130;
	mov.f32 	%f203, %f202;
	mov.u64 	%rd261, %rd260;
	@%p131 bra 	$L__BB11_75;
	setp.gt.f32 	%p132, %f202, %f64;
	mov.f32 	%f203, %f64;
	mov.u64 	%rd261, %rd72;
	@%p132 bra 	$L__BB11_75;
	setp.lt.s64 	%p133, %rd260, %rd72;
	selp.f32 	%f203, %f202, %f64, %p133;
	min.s64 	%rd261, %rd260, %rd72;
$L__BB11_75:
	mov.b32 	%r237, %f203;
	mov.b32 	%r253, 8;
	mov.b32 	%r255, -1;
	// begin inline asm
	shfl.sync.down.b32 %r236, %r237, %r253, %r188, %r255;
	// end inline asm
	mov.b32 	%f67, %r236;
	// begin inline asm
	shfl.sync.down.b32 %r241, %r242, %r253, %r188, %r255;
	// end inline asm
	mov.b64 	{%r247, %r252}, %rd261;
	// begin inline asm
	shfl.sync.down.b32 %r246, %r247, %r253, %r188, %r255;
	// end inline asm
	// begin inline asm
	shfl.sync.down.b32 %r251, %r252, %r253, %r188, %r255;
	// end inline asm
	mov.b64 	%rd75, {%r246, %r251};
	add.s32 	%r256, %r169, 8;
	setp.gt.s32 	%p134, %r256, %r188;
	setp.lt.f32 	%p135, %f203, %f67;
	or.pred  	%p136, %p134, %p135;
	mov.f32 	%f204, %f203;
	mov.u64 	%rd262, %rd261;
	@%p136 bra 	$L__BB11_78;
	setp.gt.f32 	%p137, %f203, %f67;
	mov.f32 	%f204, %f67;
	mov.u64 	%rd262, %rd75;
	@%p137 bra 	$L__BB11_78;
	setp.lt.s64 	%p138, %rd261, %rd75;
	selp.f32 	%f204, %f203, %f67, %p138;
	min.s64 	%rd262, %rd261, %rd75;
$L__BB11_78:
	mov.b32 	%r258, %f204;
	mov.b32 	%r274, 16;
	mov.b32 	%r276, -1;
	// begin inline asm
	shfl.sync.down.b32 %r257, %r258, %r274, %r188, %r276;
	// end inline asm
	mov.b32 	%f70, %r257;
	// begin inline asm
	shfl.sync.down.b32 %r262, %r263, %r274, %r188, %r276;
	// end inline asm
	mov.b64 	{%r268, %r273}, %rd262;
	// begin inline asm
	shfl.sync.down.b32 %r267, %r268, %r274, %r188, %r276;
	// end inline asm
	// begin inline asm
	shfl.sync.down.b32 %r272, %r273, %r274, %r188, %r276;
	// end inline asm
	mov.b64 	%rd78, {%r267, %r272};
	add.s32 	%r277, %r169, 16;
	setp.gt.s32 	%p139, %r277, %r188;
	setp.lt.f32 	%p140, %f204, %f70;
	or.pred  	%p141, %p139, %p140;
	mov.f32 	%f242, %f204;
	mov.u64 	%rd305, %rd262;
	@%p141 bra 	$L__BB11_81;
	setp.gt.f32 	%p142, %f204, %f70;
	mov.f32 	%f242, %f70;
	mov.u64 	%rd305, %rd78;
	@%p142 bra 	$L__BB11_81;
	setp.lt.s64 	%p143, %rd262, %rd78;
	selp.f32 	%f242, %f204, %f70, %p143;
	min.s64 	%rd305, %rd262, %rd78;
$L__BB11_81:
	setp.ne.s32 	%p144, %r169, 0;
	@%p144 bra 	$L__BB11_83;
	shr.u32 	%r278, %r1, 1;
	and.b32  	%r279, %r278, 496;
	mov.u32 	%r280, _ZN6thrust24THRUST_300001_SM_1000_NS8cuda_cub4core6detail5shmemE;
	add.s32 	%r281, %r280, %r279;
	st.shared.f32 	[%r281+8], %f242;
	st.shared.u64 	[%r281+16], %rd305;
$L__BB11_83:
	bar.sync 	0;
	setp.ne.s32 	%p145, %r1, 0;
	@%p145 bra 	$L__BB11_198;
	setp.lt.s32 	%p146, %r36, 33;
	mov.f32 	%f206, %f242;
	mov.u64 	%rd264, %rd305;
	@%p146 bra 	$L__BB11_88;
	ld.shared.f32 	%f73, [_ZN6thrust24THRUST_300001_SM_1000_NS8cuda_cub4core6detail5shmemE+24];
	ld.shared.u64 	%rd81, [_ZN6thrust24THRUST_300001_SM_1000_NS8cuda_cub4core6detail5shmemE+32];
	setp.lt.f32 	%p147, %f242, %f73;
	mov.f32 	%f206, %f242;
	mov.u64 	%rd264, %rd305;
	@%p147 bra 	$L__BB11_88;
	setp.lt.f32 	%p148, %f73, %f242;
	mov.f32 	%f206, %f73;
	mov.u64 	%rd264, %rd81;
	@%p148 bra 	$L__BB11_88;
	setp.lt.s64 	%p149, %rd305, %rd81;
	selp.f32 	%f206, %f242, %f73, %p149;
	min.s64 	%rd264, %rd305, %rd81;
$L__BB11_88:
	setp.lt.s32 	%p150, %r36, 65;
	mov.f32 	%f207, %f206;
	mov.u64 	%rd265, %rd264;
	@%p150 bra 	$L__BB11_92;
	ld.shared.f32 	%f76, [_ZN6thrust24THRUST_300001_SM_1000_NS8cuda_cub4core6detail5shmemE+40];
	ld.shared.u64 	%rd84, [_ZN6thrust24THRUST_300001_SM_1000_NS8cuda_cub4core6detail5shmemE+48];
	setp.lt.f32 	%p151, %f206, %f76;
	mov.f32 	%f207, %f206;
	mov.u64 	%rd265, %rd264;
	@%p151 bra 	$L__BB11_92;
	setp.lt.f32 	%p152, %f76, %f206;
	mov.f32 	%f207, %f76;
	mov.u64 	%rd265, %rd84;
	@%p152 bra 	$L__BB11_92;
	setp.lt.s64 	%p153, %rd264, %rd84;
	selp.f32 	%f207, %f206, %f76, %p153;
	min.s64 	%rd265, %rd264, %rd84;
$L__BB11_92:
	setp.lt.s32 	%p154, %r36, 97;
	mov.f32 	%f208, %f207;
	mov.u64 	%rd266, %rd265;
	@%p154 bra 	$L__BB11_96;
	ld.shared.f32 	%f79, [_ZN6thrust24THRUST_300001_SM_1000_NS8cuda_cub4core6detail5shmemE+56];
	ld.shared.u64 	%rd87, [_ZN6thrust24THRUST_300001_SM_1000_NS8cuda_cub4core6detail5shmemE+64];
	setp.lt.f32 	%p155, %f207, %f79;
	mov.f32 	%f208, %f207;
	mov.u64 	%rd266, %rd265;
	@%p155 bra 	$L__BB11_96;
	setp.lt.f32 	%p156, %f79, %f207;
	mov.f32 	%f208, %f79;
	mov.u64 	%rd266, %rd87;
	@%p156 bra 	$L__BB11_96;
	setp.lt.s64 	%p157, %rd265, %rd87;
	selp.f32 	%f208, %f207, %f79, %p157;
	min.s64 	%rd266, %rd265, %rd87;
$L__BB11_96:
	setp.lt.s32 	%p158, %r36, 129;
	mov.f32 	%f209, %f208;
	mov.u64 	%rd267, %rd266;
	@%p158 bra 	$L__BB11_100;
	ld.shared.f32 	%f82, [_ZN6thrust24THRUST_300001_SM_1000_NS8cuda_cub4core6detail5shmemE+72];
	ld.shared.u64 	%rd90, [_ZN6thrust24THRUST_300001_SM_1000_NS8cuda_cub4core6detail5shmemE+80];
	setp.lt.f32 	%p159, %f208, %f82;
	mov.f32 	%f209, %f208;
	mov.u64 	%rd267, %rd266;
	@%p159 bra 	$L__BB11_100;
	setp.lt.f32 	%p160, %f82, %f208;
	mov.f32 	%f209, %f82;
	mov.u64 	%rd267, %rd90;
	@%p160 bra 	$L__BB11_100;
	setp.lt.s64 	%p161, %rd266, %rd90;
	selp.f32 	%f209, %f208, %f82, %p161;
	min.s64 	%rd267, %rd266, %rd90;
$L__BB11_100:
	setp.lt.s32 	%p162, %r36, 161;
	mov.f32 	%f210, %f209;
	mov.u64 	%rd268, %rd267;
	@%p162 bra 	$L__BB11_104;
	ld.shared.f32 	%f85, [_ZN6thrust24THRUST_300001_SM_1000_NS8cuda_cub4core6detail5shmemE+88];
	ld.shared.u64 	%rd93, [_ZN6thrust24THRUST_300001_SM_1000_NS8cuda_cub4core6detail5shmemE+96];
	setp.lt.f32 	%p163, %f209, %f85;
	mov.f32 	%f210, %f209;
	mov.u64 	%rd268, %rd267;
	@%p163 bra 	$L__BB11_104;
	setp.lt.f32 	%p164, %f85, %f209;
	mov.f32 	%f210, %f85;
	mov.u64 	%rd268, %rd93;
	@%p164 bra 	$L__BB11_104;
	setp.lt.s64 	%p165, %rd267, %rd93;
	selp.f32 	%f210, %f209, %f85, %p165;
	min.s64 	%rd268, %rd267, %rd93;
$L__BB11_104:
	setp.lt.s32 	%p166, %r36, 193;
	mov.f32 	%f211, %f210;
	mov.u64 	%rd269, %rd268;
	@%p166 bra 	$L__BB11_108;
	ld.shared.f32 	%f88, [_ZN6thrust24THRUST_300001_SM_1000_NS8cuda_cub4core6detail5shmemE+104];
	ld.shared.u64 	%rd96, [_ZN6thrust24THRUST_300001_SM_1000_NS8cuda_cub4core6detail5shmemE+112];
	setp.lt.f32 	%p167, %f210, %f88;
	mov.f32 	%f211, %f210;
	mov.u64 	%rd269, %rd268;
	@%p167 bra 	$L__BB11_108;
	setp.lt.f32 	%p168, %f88, %f210;
	mov.f32 	%f211, %f88;
	mov.u64 	%rd269, %rd96;
	@%p168 bra 	$L__BB11_108;
	setp.lt.s64 	%p169, %rd268, %rd96;
	selp.f32 	%f211, %f210, %f88, %p169;
	min.s64 	%rd269, %rd268, %rd96;
$L__BB11_108:
	setp.lt.s32 	%p170, %r36, 225;
	mov.f32 	%f242, %f211;
	mov.u64 	%rd305, %rd269;
	@%p170 bra 	$L__BB11_198;
	ld.shared.f32 	%f91, [_ZN6thrust24THRUST_300001_SM_1000_NS8cuda_cub4core6detail5shmemE+120];
	ld.shared.u64 	%rd99, [_ZN6thrust24THRUST_300001_SM_1000_NS8cuda_cub4core6detail5shmemE+128];
	setp.lt.f32 	%p171, %f211, %f91;
	mov.f32 	%f242, %f211;
	mov.u64 	%rd305, %rd269;
	@%p171 bra 	$L__BB11_198;
	setp.lt.f32 	%p172, %f91, %f211;
	mov.f32 	%f242, %f91;
	mov.u64 	%rd305, %rd99;
	@%p172 bra 	$L__BB11_198;
	setp.lt.s64 	%p173, %rd269, %rd99;
	selp.f32 	%f242, %f211, %f91, %p173;
	min.s64 	%rd305, %rd269, %rd99;
	bra.uni 	$L__BB11_198;
$L__BB11_112:
	mov.u32 	%r17, %tid.x;
	cvt.u64.u32 	%rd101, %r17;
	mul.wide.u32 	%rd200, %r17, 4;
	add.s64 	%rd102, %rd1, %rd200;
	ld.global.f32 	%f172, [%rd102];
	add.s32 	%r37, %r17, 256;
	cvt.u64.u32 	%rd201, %r37;
	ld.global.f32 	%f173, [%rd102+1024];
	add.s32 	%r38, %r17, 512;
	cvt.u64.u32 	%rd202, %r38;
	ld.global.f32 	%f174, [%rd102+2048];
	ld.global.f32 	%f93, [%rd102+3072];
	or.b32  	%r39, %r17, 1024;
	cvt.u64.u32 	%rd103, %r39;
	add.s64 	%rd104, %rd198, %rd103;
	ld.global.f32 	%f94, [%rd102+4096];
	setp.lt.f32 	%p3, %f173, %f172;
	selp.f32 	%f175, %f173, %f172, %p3;
	selp.b64 	%rd203, %rd201, %rd101, %p3;
	setp.lt.f32 	%p4, %f174, %f175;
	selp.f32 	%f95, %f174, %f175, %p4;
	selp.b64 	%rd105, %rd202, %rd203, %p4;
	setp.lt.f32 	%p5, %f95, %f93;
	mov.f32 	%f212, %f95;
	mov.u64 	%rd270, %rd105;
	@%p5 bra 	$L__BB11_115;
	add.s32 	%r40, %r17, 768;
	cvt.u64.u32 	%rd270, %r40;
	setp.lt.f32 	%p6, %f93, %f95;
	mov.f32 	%f212, %f93;
	@%p6 bra 	$L__BB11_115;
	mov.f32 	%f212, %f95;
	mov.u64 	%rd270, %rd105;
$L__BB11_115:
	add.s64 	%rd108, %rd198, %rd270;
	setp.lt.f32 	%p7, %f212, %f94;
	mov.f32 	%f229, %f212;
	mov.u64 	%rd292, %rd108;
	@%p7 bra 	$L__BB11_118;
	setp.lt.f32 	%p8, %f94, %f212;
	mov.f32 	%f229, %f94;
	mov.u64 	%rd292, %rd104;
	@%p8 bra 	$L__BB11_118;
	setp.lt.s64 	%p9, %rd270, %rd103;
	selp.f32 	%f229, %f212, %f94, %p9;
	selp.b64 	%rd292, %rd108, %rd104, %p9;
$L__BB11_118:
	setp.lt.u32 	%p10, %r36, 2560;
	mov.b32 	%r394, 1280;
	@%p10 bra 	$L__BB11_136;
	mov.b32 	%r394, 1280;
$L__BB11_120:
	mov.u32 	%r18, %r394;
	cvt.u64.u32 	%rd204, %r18;
	add.s64 	%rd205, %rd101, %rd204;
	mul.wide.u32 	%rd206, %r18, 4;
	add.s64 	%rd207, %rd102, %rd206;
	add.s64 	%rd112, %rd205, %rd198;
	ld.global.f32 	%f100, [%rd207];
	add.s64 	%rd113, %rd112, 256;
	ld.global.f32 	%f101, [%rd207+1024];
	add.s64 	%rd114, %rd112, 512;
	ld.global.f32 	%f102, [%rd207+2048];
	add.s64 	%rd115, %rd112, 768;
	ld.global.f32 	%f103, [%rd207+3072];
	add.s64 	%rd116, %rd112, 1024;
	ld.global.f32 	%f104, [%rd207+4096];
	setp.lt.f32 	%p11, %f229, %f100;
	mov.f32 	%f215, %f229;
	mov.u64 	%rd273, %rd292;
	@%p11 bra 	$L__BB11_123;
	setp.lt.f32 	%p12, %f100, %f229;
	mov.f32 	%f215, %f100;
	mov.u64 	%rd273, %rd112;
	@%p12 bra 	$L__BB11_123;
	setp.lt.s64 	%p13, %rd292, %rd112;
	selp.f32 	%f215, %f229, %f100, %p13;
	min.s64 	%rd273, %rd292, %rd112;
$L__BB11_123:
	setp.lt.f32 	%p14, %f215, %f101;
	mov.f32 	%f216, %f215;
	mov.u64 	%rd274, %rd273;
	@%p14 bra 	$L__BB11_126;
	setp.lt.f32 	%p15, %f101, %f215;
	mov.f32 	%f216, %f101;
	mov.u64 	%rd274, %rd113;
	@%p15 bra 	$L__BB11_126;
	setp.lt.s64 	%p16, %rd273, %rd113;
	selp.f32 	%f216, %f215, %f101, %p16;
	min.s64 	%rd274, %rd273, %rd113;
$L__BB11_126:
	setp.lt.f32 	%p17, %f216, %f102;
	mov.f32 	%f217, %f216;
	mov.u64 	%rd275, %rd274;
	@%p17 bra 	$L__BB11_129;
	setp.lt.f32 	%p18, %f102, %f216;
	mov.f32 	%f217, %f102;
	mov.u64 	%rd275, %rd114;
	@%p18 bra 	$L__BB11_129;
	setp.lt.s64 	%p19, %rd274, %rd114;
	selp.f32 	%f217, %f216, %f102, %p19;
	min.s64 	%rd275, %rd274, %rd114;
$L__BB11_129:
	setp.lt.f32 	%p20, %f217, %f103;
	mov.f32 	%f218, %f217;
	mov.u64 	%rd276, %rd275;
	@%p20 bra 	$L__BB11_132;
	setp.lt.f32 	%p21, %f103, %f217;
	mov.f32 	%f218, %f103;
	mov.u64 	%rd276, %rd115;
	@%p21 bra 	$L__BB11_132;
	setp.lt.s64 	%p22, %rd275, %rd115;
	selp.f32 	%f218, %f217, %f103, %p22;
	min.s64 	%rd276, %rd275, %rd115;
$L__BB11_132:
	setp.lt.f32 	%p23, %f218, %f104;
	mov.f32 	%f229, %f218;
	mov.u64 	%rd292, %rd276;
	@%p23 bra 	$L__BB11_135;
	setp.lt.f32 	%p24, %f104, %f218;
	mov.f32 	%f229, %f104;
	mov.u64 	%rd292, %rd116;
	@%p24 bra 	$L__BB11_135;
	setp.lt.s64 	%p25, %rd276, %rd116;
	selp.f32 	%f229, %f218, %f104, %p25;
	min.s64 	%rd292, %rd276, %rd116;
$L__BB11_135:
	add.s32 	%r394, %r18, 1280;
	add.s32 	%r43, %r18, 2560;
	setp.le.s32 	%p26, %r43, %r36;
	@%p26 bra 	$L__BB11_120;
$L__BB11_136:
	setp.le.s32 	%p27, %r36, %r394;
	@%p27 bra 	$L__BB11_159;
	sub.s32 	%r21, %r36, %r394;
	setp.ge.s32 	%p28, %r17, %r21;
	@%p28 bra 	$L__BB11_159;
	not.b32 	%r44, %r17;
	add.s32 	%r45, %r36, %r44;
	sub.s32 	%r22, %r45, %r394;
	and.b32  	%r46, %r22, 768;
	setp.eq.s32 	%p29, %r46, 768;
	mov.u32 	%r397, %r17;
	@%p29 bra 	$L__BB11_144;
	add.s32 	%r47, %r17, %r394;
	cvt.u64.u32 	%rd209, %r47;
	add.s64 	%rd280, %rd198, %rd209;
	mul.wide.u32 	%rd210, %r47, 4;
	add.s64 	%rd279, %rd1, %rd210;
	shr.u32 	%r48, %r22, 8;
	add.s32 	%r49, %r48, 1;
	and.b32  	%r50, %r49, 3;
	neg.s32 	%r395, %r50;
	mov.u32 	%r397, %r17;
$L__BB11_140:
	.pragma "nounroll";
	mov.u64 	%rd132, %rd292;
	mov.f32 	%f116, %f229;
	ld.global.f32 	%f117, [%rd279];
	setp.lt.f32 	%p30, %f116, %f117;
	@%p30 bra 	$L__BB11_143;
	setp.lt.f32 	%p31, %f117, %f116;
	mov.f32 	%f229, %f117;
	mov.u64 	%rd292, %rd280;
	@%p31 bra 	$L__BB11_143;
	setp.lt.s64 	%p32, %rd132, %rd280;
	selp.f32 	%f229, %f116, %f117, %p32;
	min.s64 	%rd292, %rd132, %rd280;
$L__BB11_143:
	add.s32 	%r397, %r397, 256;
	add.s64 	%rd280, %rd280, 256;
	add.s64 	%rd279, %rd279, 1024;
	add.s32 	%r395, %r395, 1;
	setp.ne.s32 	%p33, %r395, 0;
	@%p33 bra 	$L__BB11_140;
$L__BB11_144:
	setp.lt.u32 	%p34, %r22, 768;
	@%p34 bra 	$L__BB11_159;
	add.s32 	%r398, %r397, %r394;
	cvt.u64.u32 	%rd211, %r398;
	add.s64 	%rd287, %rd198, %rd211;
	cvt.u64.u32 	%rd212, %r397;
	cvt.u64.u32 	%rd213, %r394;
	add.s64 	%rd214, %rd212, %rd213;
	shl.b64 	%rd215, %rd214, 2;
	add.s64 	%rd216, %rd215, %rd1;
	add.s64 	%rd286, %rd216, 3072;
	mul.wide.u32 	%rd217, %r398, 4;
	add.s64 	%rd285, %rd1, %rd217;
	add.s32 	%r399, %r397, 512;
$L__BB11_146:
	mov.u32 	%r32, %r399;
	ld.global.f32 	%f123, [%rd285];
	setp.lt.f32 	%p35, %f229, %f123;
	mov.f32 	%f226, %f229;
	mov.u64 	%rd289, %rd292;
	@%p35 bra 	$L__BB11_149;
	setp.lt.f32 	%p36, %f123, %f229;
	mov.f32 	%f226, %f123;
	mov.u64 	%rd289, %rd287;
	@%p36 bra 	$L__BB11_149;
	setp.lt.s64 	%p37, %rd292, %rd287;
	selp.f32 	%f226, %f229, %f123, %p37;
	min.s64 	%rd289, %rd292, %rd287;
$L__BB11_149:
	add.s32 	%r51, %r398, 256;
	cvt.u64.u32 	%rd218, %r51;
	add.s64 	%rd148, %rd198, %rd218;
	ld.global.f32 	%f126, [%rd286+-2048];
	setp.lt.f32 	%p38, %f226, %f126;
	mov.f32 	%f227, %f226;
	mov.u64 	%rd290, %rd289;
	@%p38 bra 	$L__BB11_152;
	setp.lt.f32 	%p39, %f126, %f226;
	mov.f32 	%f227, %f126;
	mov.u64 	%rd290, %rd148;
	@%p39 bra 	$L__BB11_152;
	setp.lt.s64 	%p40, %rd289, %rd148;
	selp.f32 	%f227, %f226, %f126, %p40;
	min.s64 	%rd290, %rd289, %rd148;
$L__BB11_152:
	add.s32 	%r52, %r398, 512;
	cvt.u64.u32 	%rd219, %r52;
	add.s64 	%rd151, %rd198, %rd219;
	ld.global.f32 	%f129, [%rd286+-1024];
	setp.lt.f32 	%p41, %f227, %f129;
	mov.f32 	%f228, %f227;
	mov.u64 	%rd291, %rd290;
	@%p41 bra 	$L__BB11_155;
	setp.lt.f32 	%p42, %f129, %f227;
	mov.f32 	%f228, %f129;
	mov.u64 	%rd291, %rd151;
	@%p42 bra 	$L__BB11_155;
	setp.lt.s64 	%p43, %rd290, %rd151;
	selp.f32 	%f228, %f227, %f129, %p43;
	min.s64 	%rd291, %rd290, %rd151;
$L__BB11_155:
	add.s32 	%r53, %r398, 768;
	cvt.u64.u32 	%rd220, %r53;
	add.s64 	%rd154, %rd198, %rd220;
	ld.global.f32 	%f132, [%rd286];
	setp.lt.f32 	%p44, %f228, %f132;
	mov.f32 	%f229, %f228;
	mov.u64 	%rd292, %rd291;
	@%p44 bra 	$L__BB11_158;
	setp.lt.f32 	%p45, %f132, %f228;
	mov.f32 	%f229, %f132;
	mov.u64 	%rd292, %rd154;
	@%p45 bra 	$L__BB11_158;
	setp.lt.s64 	%p46, %rd291, %rd154;
	selp.f32 	%f229, %f228, %f132, %p46;
	min.s64 	%rd292, %rd291, %rd154;
$L__BB11_158:
	add.s64 	%rd287, %rd287, 1024;
	add.s64 	%rd286, %rd286, 4096;
	add.s64 	%rd285, %rd285, 4096;
	add.s32 	%r399, %r32, 1024;
	add.s32 	%r54, %r32, 512;
	add.s32 	%r398, %r398, 1024;
	setp.lt.s32 	%p47, %r54, %r21;
	@%p47 bra 	$L__BB11_146;
$L__BB11_159:
	// begin inline asm
	mov.u32 %r55, %laneid;
	// end inline asm
	mov.b32 	%r57, %f229;
	mov.b32 	%r73, 1;
	mov.b32 	%r74, 31;
	mov.b32 	%r75, -1;
	// begin inline asm
	shfl.sync.down.b32 %r56, %r57, %r73, %r74, %r75;
	// end inline asm
	mov.b32 	%f136, %r56;
	// begin inline asm
	shfl.sync.down.b32 %r61, %r62, %r73, %r74, %r75;
	// end inline asm
	mov.b64 	{%r67, %r72}, %rd292;
	// begin inline asm
	shfl.sync.down.b32 %r66, %r67, %r73, %r74, %r75;
	// end inline asm
	// begin inline asm
	shfl.sync.down.b32 %r71, %r72, %r73, %r74, %r75;
	// end inline asm
	mov.b64 	%rd161, {%r66, %r71};
	setp.gt.s32 	%p48, %r55, 30;
	setp.lt.f32 	%p49, %f229, %f136;
	or.pred  	%p50, %p48, %p49;
	mov.f32 	%f231, %f229;
	mov.u64 	%rd294, %rd292;
	@%p50 bra 	$L__BB11_162;
	setp.gt.f32 	%p51, %f229, %f136;
	mov.f32 	%f231, %f136;
	mov.u64 	%rd294, %rd161;
	@%p51 bra 	$L__BB11_162;
	setp.lt.s64 	%p52, %rd292, %rd161;
	selp.f32 	%f231, %f229, %f136, %p52;
	min.s64 	%rd294, %rd292, %rd161;
$L__BB11_162:
	mov.b32 	%r77, %f231;
	mov.b32 	%r93, 2;
	mov.b32 	%r94, 31;
	mov.b32 	%r95, -1;
	// begin inline asm
	shfl.sync.down.b32 %r76, %r77, %r93, %r94, %r95;
	// end inline asm
	mov.b32 	%f139, %r76;
	// begin inline asm
	shfl.sync.down.b32 %r81, %r82, %r93, %r94, %r95;
	// end inline asm
	mov.b64 	{%r87, %r92}, %rd294;
	// begin inline asm
	shfl.sync.down.b32 %r86, %r87, %r93, %r94, %r95;
	// end inline asm
	// begin inline asm
	shfl.sync.down.b32 %r91, %r92, %r93, %r94, %r95;
	// end inline asm
	mov.b64 	%rd164, {%r86, %r91};
	setp.gt.s32 	%p53, %r55, 29;
	setp.lt.f32 	%p54, %f231, %f139;
	or.pred  	%p55, %p53, %p54;
	mov.f32 	%f232, %f231;
	mov.u64 	%rd295, %rd294;
	@%p55 bra 	$L__BB11_165;
	setp.gt.f32 	%p56, %f231, %f139;
	mov.f32 	%f232, %f139;
	mov.u64 	%rd295, %rd164;
	@%p56 bra 	$L__BB11_165;
	setp.lt.s64 	%p57, %rd294, %rd164;
	selp.f32 	%f232, %f231, %f139, %p57;
	min.s64 	%rd295, %rd294, %rd164;
$L__BB11_165:
	mov.b32 	%r97, %f232;
	mov.b32 	%r113, 4;
	mov.b32 	%r114, 31;
	mov.b32 	%r115, -1;
	// begin inline asm
	shfl.sync.down.b32 %r96, %r97, %r113, %r114, %r115;
	// end inline asm
	mov.b32 	%f142, %r96;
	// begin inline asm
	shfl.sync.down.b32 %r101, %r102, %r113, %r114, %r115;
	// end inline asm
	mov.b64 	{%r107, %r112}, %rd295;
	// begin inline asm
	shfl.sync.down.b32 %r106, %r107, %r113, %r114, %r115;
	// end inline asm
	// begin inline asm
	shfl.sync.down.b32 %r111, %r112, %r113, %r114, %r115;
	// end inline asm
	mov.b64 	%rd167, {%r106, %r111};
	setp.gt.s32 	%p58, %r55, 27;
	setp.lt.f32 	%p59, %f232, %f142;
	or.pred  	%p60, %p58, %p59;
	mov.f32 	%f233, %f232;
	mov.u64 	%rd296, %rd295;
	@%p60 bra 	$L__BB11_168;
	setp.gt.f32 	%p61, %f232, %f142;
	mov.f32 	%f233, %f142;
	mov.u64 	%rd296, %rd167;
	@%p61 bra 	$L__BB11_168;
	setp.lt.s64 	%p62, %rd295, %rd167;
	selp.f32 	%f233, %f232, %f142, %p62;
	min.s64 	%rd296, %rd295, %rd167;
$L__BB11_168:
	mov.b32 	%r117, %f233;
	mov.b32 	%r133, 8;
	mov.b32 	%r134, 31;
	mov.b32 	%r135, -1;
	// begin inline asm
	shfl.sync.down.b32 %r116, %r117, %r133, %r134, %r135;
	// end inline asm
	mov.b32 	%f145, %r116;
	// begin inline asm
	shfl.sync.down.b32 %r121, %r122, %r133, %r134, %r135;
	// end inline asm
	mov.b64 	{%r127, %r132}, %rd296;
	// begin inline asm
	shfl.sync.down.b32 %r126, %r127, %r133, %r134, %r135;
	// end inline asm
	// begin inline asm
	shfl.sync.down.b32 %r131, %r132, %r133, %r134, %r135;
	// end inline asm
	mov.b64 	%rd170, {%r126, %r131};
	setp.gt.s32 	%p63, %r55, 23;
	setp.lt.f32 	%p64, %f233, %f145;
	or.pred  	%p65, %p63, %p64;
	mov.f32 	%f234, %f233;
	mov.u64 	%rd297, %rd296;
	@%p65 bra 	$L__BB11_171;
	setp.gt.f32 	%p66, %f233, %f145;
	mov.f32 	%f234, %f145;
	mov.u64 	%rd297, %rd170;
	@%p66 bra 	$L__BB11_171;
	setp.lt.s64 	%p67, %rd296, %rd170;
	selp.f32 	%f234, %f233, %f145, %p67;
	min.s64 	%rd297, %rd296, %rd170;
$L__BB11_171:
	mov.b32 	%r137, %f234;
	mov.b32 	%r153, 16;
	mov.b32 	%r154, 31;
	mov.b32 	%r155, -1;
	// begin inline asm
	shfl.sync.down.b32 %r136, %r137, %r153, %r154, %r155;
	// end inline asm
	mov.b32 	%f148, %r136;
	// begin inline asm
	shfl.sync.down.b32 %r141, %r142, %r153, %r154, %r155;
	// end inline asm
	mov.b64 	{%r147, %r152}, %rd297;
	// begin inline asm
	shfl.sync.down.b32 %r146, %r147, %r153, %r154, %r155;
	// end inline asm
	// begin inline asm
	shfl.sync.down.b32 %r151, %r152, %r153, %r154, %r155;
	// end inline asm
	mov.b64 	%rd173, {%r146, %r151};
	setp.gt.s32 	%p68, %r55, 15;
	setp.lt.f32 	%p69, %f234, %f148;
	or.pred  	%p70, %p68, %p69;
	mov.f32 	%f242, %f234;
	mov.u64 	%rd305, %rd297;
	@%p70 bra 	$L__BB11_174;
	setp.gt.f32 	%p71, %f234, %f148;
	mov.f32 	%f242, %f148;
	mov.u64 	%rd305, %rd173;
	@%p71 bra 	$L__BB11_174;
	setp.lt.s64 	%p72, %rd297, %rd173;
	selp.f32 	%f242, %f234, %f148, %p72;
	min.s64 	%rd305, %rd297, %rd173;
$L__BB11_174:
	setp.ne.s32 	%p73, %r55, 0;
	@%p73 bra 	$L__BB11_176;
	shr.u32 	%r156, %r17, 1;
	and.b32  	%r157, %r156, 496;
	mov.u32 	%r158, _ZN6thrust24THRUST_300001_SM_1000_NS8cuda_cub4core6detail5shmemE;
	add.s32 	%r159, %r158, %r157;
	st.shared.f32 	[%r159+8], %f242;
	st.shared.u64 	[%r159+16], %rd305;
$L__BB11_176:
	bar.sync 	0;
	setp.ne.s32 	%p74, %r17, 0;
	@%p74 bra 	$L__BB11_198;
	ld.shared.f32 	%f151, [_ZN6thrust24THRUST_300001_SM_1000_NS8cuda_cub4core6detail5shmemE+24];
	ld.shared.u64 	%rd176, [_ZN6thrust24THRUST_300001_SM_1000_NS8cuda_cub4core6detail5shmemE+32];
	setp.lt.f32 	%p75, %f242, %f151;
	mov.f32 	%f236, %f242;
	mov.u64 	%rd299, %rd305;
	@%p75 bra 	$L__BB11_180;
	setp.lt.f32 	%p76, %f151, %f242;
	mov.f32 	%f236, %f151;
	mov.u64 	%rd299, %rd176;
	@%p76 bra 	$L__BB11_180;
	setp.lt.s64 	%p77, %rd305, %rd176;
	selp.f32 	%f236, %f242, %f151, %p77;
	min.s64 	%rd299, %rd305, %rd176;
$L__BB11_180:
	ld.shared.f32 	%f154, [_ZN6thrust24THRUST_300001_SM_1000_NS8cuda_cub4core6detail5shmemE+40];
	ld.shared.u64 	%rd179, [_ZN6thrust24THRUST_300001_SM_1000_NS8cuda_cub4core6detail5shmemE+48];
	setp.lt.f32 	%p78, %f236, %f154;
	mov.f32 	%f237, %f236;
	mov.u64 	%rd300, %rd299;
	@%p78 bra 	$L__BB11_183;
	setp.lt.f32 	%p79, %f154, %f236;
	mov.f32 	%f237, %f154;
	mov.u64 	%rd300, %rd179;
	@%p79 bra 	$L__BB11_183;
	setp.lt.s64 	%p80, %rd299, %rd179;
	selp.f32 	%f237, %f236, %f154, %p80;
	min.s64 	%rd300, %rd299, %rd179;
$L__BB11_183:
	ld.shared.f32 	%f157, [_ZN6thrust24THRUST_300001_SM_1000_NS8cuda_cub4core6detail5shmemE+56];
	ld.shared.u64 	%rd182, [_ZN6thrust24THRUST_300001_SM_1000_NS8cuda_cub4core6detail5shmemE+64];
	setp.lt.f32 	%p81, %f237, %f157;
	mov.f32 	%f238, %f237;
	mov.u64 	%rd301, %rd300;
	@%p81 bra 	$L__BB11_186;
	setp.lt.f32 	%p82, %f157, %f237;
	mov.f32 	%f238, %f157;
	mov.u64 	%rd301, %rd182;
	@%p82 bra 	$L__BB11_186;
	setp.lt.s64 	%p83, %rd300, %rd182;
	selp.f32 	%f238, %f237, %f157, %p83;
	min.s64 	%rd301, %rd300, %rd182;
$L__BB11_186:
	ld.shared.f32 	%f160, [_ZN6thrust24THRUST_300001_SM_1000_NS8cuda_cub4core6detail5shmemE+72];
	ld.shared.u64 	%rd185, [_ZN6thrust24THRUST_300001_SM_1000_NS8cuda_cub4core6detail5shmemE+80];
	setp.lt.f32 	%p84, %f238, %f160;
	mov.f32 	%f239, %f238;
	mov.u64 	%rd302, %rd301;
	@%p84 bra 	$L__BB11_189;
	setp.lt.f32 	%p85, %f160, %f238;
	mov.f32 	%f239, %f160;
	mov.u64 	%rd302, %rd185;
	@%p85 bra 	$L__BB11_189;
	setp.lt.s64 	%p86, %rd301, %rd185;
	selp.f32 	%f239, %f238, %f160, %p86;
	min.s64 	%rd302, %rd301, %rd185;
$L__BB11_189:
	ld.shared.f32 	%f163, [_ZN6thrust24THRUST_300001_SM_1000_NS8cuda_cub4core6detail5shmemE+88];
	ld.shared.u64 	%rd188, [_ZN6thrust24THRUST_300001_SM_1000_NS8cuda_cub4core6detail5shmemE+96];
	setp.lt.f32 	%p87, %f239, %f163;
	mov.f32 	%f240, %f239;
	mov.u64 	%rd303, %rd302;
	@%p87 bra 	$L__BB11_192;
	setp.lt.f32 	%p88, %f163, %f239;
	mov.f32 	%f240, %f163;
	mov.u64 	%rd303, %rd188;
	@%p88 bra 	$L__BB11_192;
	setp.lt.s64 	%p89, %rd302, %rd188;
	selp.f32 	%f240, %f239, %f163, %p89;
	min.s64 	%rd303, %rd302, %rd188;
$L__BB11_192:
	ld.shared.f32 	%f166, [_ZN6thrust24THRUST_300001_SM_1000_NS8cuda_cub4core6detail5shmemE+104];
	ld.shared.u64 	%rd191, [_ZN6thrust24THRUST_300001_SM_1000_NS8cuda_cub4core6detail5shmemE+112];
	setp.lt.f32 	%p90, %f240, %f166;
	mov.f32 	%f241, %f240;
	mov.u64 	%rd304, %rd303;
	@%p90 bra 	$L__BB11_195;
	setp.lt.f32 	%p91, %f166, %f240;
	mov.f32 	%f241, %f166;
	mov.u64 	%rd304, %rd191;
	@%p91 bra 	$L__BB11_195;
	setp.lt.s64 	%p92, %rd303, %rd191;
	selp.f32 	%f241, %f240, %f166, %p92;
	min.s64 	%rd304, %rd303, %rd191;
$L__BB11_195:
	ld.shared.f32 	%f169, [_ZN6thrust24THRUST_300001_SM_1000_NS8cuda_cub4core6detail5shmemE+120];
	ld.shared.u64 	%rd194, [_ZN6thrust24THRUST_300001_SM_1000_NS8cuda_cub4core6detail5shmemE+128];
	setp.lt.f32 	%p93, %f241, %f169;
	mov.f32 	%f242, %f241;
	mov.u64 	%rd305, %rd304;
	@%p93 bra 	$L__BB11_198;
	setp.lt.f32 	%p94, %f169, %f241;
	mov.f32 	%f242, %f169;
	mov.u64 	%rd305, %rd194;
	@%p94 bra 	$L__BB11_198;
	setp.lt.s64 	%p95, %rd304, %rd194;
	selp.f32 	%f242, %f241, %f169, %p95;
	min.s64 	%rd305, %rd304, %rd194;
$L__BB11_198:
	mov.u32 	%r387, %tid.x;
	setp.ne.s32 	%p222, %r387, 0;
	@%p222 bra 	$L__BB11_200;
	ld.param.u64 	%rd234, [_ZN6thrust24THRUST_300001_SM_1000_NS8cuda_cub4core6detail13_kernel_agentINS1_8__reduce11ReduceAgentINS0_12zip_iteratorIN4cuda3std3__45tupleIJPKfNS0_17counting_iteratorIlNS0_11use_defaultESF_SF_EEEEEEEPNSB_IJflEEESJ_iNS1_9__extrema9arg_min_fIflNSA_4lessIfEEEEEEJSI_SK_iSP_EEEvDpT0__param_1];
	cvta.to.global.u64 	%rd233, %rd234;
	st.global.f32 	[%rd233], %f242;
	st.global.u64 	[%rd233+8], %rd305;
$L__BB11_200:
	ret;

}
	// .globl	_ZN6thrust24THRUST_300001_SM_1000_NS8cuda_cub4core6detail13_kernel_agentINS1_8__reduce11ReduceAgentINS0_12zip_iteratorIN4cuda3std3__45tupleIJPKfNS0_17counting_iteratorIlNS0_11use_defaultESF_SF_EEEEEEEPNSB_IJflEEESJ_iNS1_9__extrema9arg_min_fIflNSA_4lessIfEEEEEEJSI_SK_iN3cub18CUB_300001_SM_100013GridEvenShareIiEENSS_9GridQueueIjEESP_EEEvDpT0_
.visible .entry _ZN6thrust24THRUST_300001_SM_1000_NS8cuda_cub4core6detail13_kernel_agentINS1_8__reduce11ReduceAgentINS0_12zip_iteratorIN4cuda3std3__45tupleIJPKfNS0_17counting_iteratorIlNS0_11use_defaultESF_SF_EEEEEEEPNSB_IJflEEESJ_iNS1_9__extrema9arg_min_fIflNSA_4lessIfEEEEEEJSI_SK_iN3cub18CUB_300001_SM_100013GridEvenShareIiEENSS_9GridQueueIjEESP_EEEvDpT0_(
	.param .align 8 .b8 _ZN6thrust24THRUST_300001_SM_1000_NS8cuda_cub4core6detail13_kernel_agentINS1_8__reduce11ReduceAgentINS0_12zip_iteratorIN4cuda3std3__45tupleIJPKfNS0_17counting_iteratorIlNS0_11use_defaultESF_SF_EEEEEEEPNSB_IJflEEESJ_iNS1_9__extrema9arg_min_fIflNSA_4lessIfEEEEEEJSI_SK_iN3cub18CUB_300001_SM_100013GridEvenShareIiEENSS_9GridQueueIjEESP_EEEvDpT0__param_0[16],
	.param .u64 .ptr .align 1 _ZN6thrust24THRUST_300001_SM_1000_NS8cuda_cub4core6detail13_kernel_agentINS1_8__reduce11ReduceAgentINS0_12zip_iteratorIN4cuda3std3__45tupleIJPKfNS0_17counting_iteratorIlNS0_11use_defaultESF_SF_EEEEEEEPNSB_IJflEEESJ_iNS1_9__extrema9arg_min_fIflNSA_4lessIfEEEEEEJSI_SK_iN3cub18CUB_300001_SM_100013GridEvenShareIiEENSS_9GridQueueIjEESP_EEEvDpT0__param_1,
	.param .u32 _ZN6thrust24THRUST_300001_SM_1000_NS8cuda_cub4core6detail13_kernel_agentINS1_8__reduce11ReduceAgentINS0_12zip_iteratorIN4cuda3std3__45tupleIJPKfNS0_17counting_iteratorIlNS0_11use_defaultESF_SF_EEEEEEEPNSB_IJflEEESJ_iNS1_9__extrema9arg_min_fIflNSA_4lessIfEEEEEEJSI_SK_iN3cub18CUB_300001_SM_100013GridEvenShareIiEENSS_9GridQueueIjEESP_EEEvDpT0__param_2,
	.param .align 4 .b8 _ZN6thrust24THRUST_300001_SM_1000_NS8cuda_cub4core6detail13_kernel_agentINS1_8__reduce11ReduceAgentINS0_12zip_iteratorIN4cuda3std3__45tupleIJPKfNS0_17counting_iteratorIlNS0_11use_defaultESF_SF_EEEEEEEPNSB_IJflEEESJ_iNS1_9__extrema9arg_min_fIflNSA_4lessIfEEEEEEJSI_SK_iN3cub18CUB_300001_SM_100013GridEvenShareIiEENSS_9GridQueueIjEESP_EEEvDpT0__param_3[40],
	.param .align 8 .b8 _ZN6thrust24THRUST_300001_SM_1000_NS8cuda_cub4core6detail13_kernel_agentINS1_8__reduce11ReduceAgentINS0_12zip_iteratorIN4cuda3std3__45tupleIJPKfNS0_17counting_iteratorIlNS0_11use_defaultESF_SF_EEEEEEEPNSB_IJflEEESJ_iNS1_9__extrema9arg_min_fIflNSA_4lessIfEEEEEEJSI_SK_iN3cub18CUB_300001_SM_100013GridEvenShareIiEENSS_9GridQueueIjEESP_EEEvDpT0__param_4[8],
	.param .align 1 .b8 _ZN6thrust24THRUST_300001_SM_1000_NS8cuda_cub4core6detail13_kernel_agentINS1_8__reduce11ReduceAgentINS0_12zip_iteratorIN4cuda3std3__45tupleIJPKfNS0_17counting_iteratorIlNS0_11use_defaultESF_SF_EEEEEEEPNSB_IJflEEESJ_iNS1_9__extrema9arg_min_fIflNSA_4lessIfEEEEEEJSI_SK_iN3cub18CUB_300001_SM_100013GridEvenShareIiEENSS_9GridQueueIjEESP_EEEvDpT0__param_5[1]
)
.maxntid 256
{
	.reg .pred 	%p<225>;
	.reg .b32 	%r<437>;
	.reg .b32 	%f<243>;
	.reg .b64 	%rd<287>;

	ld.param.u64 	%rd3, [_ZN6thrust24THRUST_300001_SM_1000_NS8cuda_cub4core6detail13_kernel_agentINS1_8__reduce11ReduceAgentINS0_12zip_iteratorIN4cuda3std3__45tupleIJPKfNS0_17counting_iteratorIlNS0_11use_defaultESF_SF_EEEEEEEPNSB_IJflEEESJ_iNS1_9__extrema9arg_min_fIflNSA_4lessIfEEEEEEJSI_SK_iN3cub18CUB_300001_SM_100013GridEvenShareIiEENSS_9GridQueueIjEESP_EEEvDpT0__param_0+8];
	ld.param.u64 	%rd184, [_ZN6thrust24THRUST_300001_SM_1000_NS8cuda_cub4core6detail13_kernel_agentINS1_8__reduce11ReduceAgentINS0_12zip_iteratorIN4cuda3std3__45tupleIJPKfNS0_17counting_iteratorIlNS0_11use_defaultESF_SF_EEEEEEEPNSB_IJflEEESJ_iNS1_9__extrema9arg_min_fIflNSA_4lessIfEEEEEEJSI_SK_iN3cub18CUB_300001_SM_100013GridEvenShareIiEENSS_9GridQueueIjEESP_EEEvDpT0__param_0];
	ld.param.u64 	%rd185, [_ZN6thrust24THRUST_300001_SM_1000_NS8cuda_cub4core6detail13_kernel_agentINS1_8__reduce11ReduceAgentINS0_12zip_iteratorIN4cuda3std3__45tupleIJPKfNS0_17counting_iteratorIlNS0_11use_defaultESF_SF_EEEEEEEPNSB_IJflEEESJ_iNS1_9__extrema9arg_min_fIflNSA_4lessIfEEEEEEJSI_SK_iN3cub18CUB_300001_SM_100013GridEvenShareIiEENSS_9GridQueueIjEESP_EEEvDpT0__param_4];
	ld.param.u32 	%r66, [_ZN6thrust24THRUST_300001_SM_1000_NS8cuda_cub4core6detail13_kernel_agentINS1_8__reduce11ReduceAgentINS0_12zip_iteratorIN4cuda3std3__45tupleIJPKfNS0_17counting_iteratorIlNS0_11use_defaultESF_SF_EEEEEEEPNSB_IJflEEESJ_iNS1_9__extrema9arg_min_fIflNSA_4lessIfEEEEEEJSI_SK_iN3cub18CUB_300001_SM_100013GridEvenShareIiEENSS_9GridQueueIjEESP_EEEvDpT0__param_2];
	cvta.to.global.u64 	%rd1, %rd185;
	cvta.to.global.u64 	%rd2, %rd184;
	mov.u32 	%r1, %ctaid.x;
	mul.lo.s32 	%r2, %r1, 1280;
	mov.u32 	%r67, %nctaid.x;
	mul.lo.s32 	%r3, %r67, 1280;
	add.s32 	%r68, %r2, 1280;
	setp.le.s32 	%p1, %r68, %r66;
	@%p1 bra 	$L__BB12_111;
	sub.s32 	%r4, %r66, %r2;
	mov.u32 	%r5, %tid.x;
	setp.ge.s32 	%p98, %r5, %r4;
	mov.f32 	%f188, 0f00000000;
	mov.b64 	%rd232, 0;
	mov.u32 	%r420, %r5;
	@%p98 bra 	$L__BB12_3;
	add.s32 	%r190, %r2, %r5;
	cvt.s64.s32 	%rd207, %r190;
	mul.wide.s32 	%rd208, %r190, 4;
	add.s64 	%rd209, %rd2, %rd208;
	add.s64 	%rd232, %rd3, %rd207;
	ld.global.f32 	%f188, [%rd209];
	add.s32 	%r420, %r5, 256;
$L__BB12_3:
	setp.ge.s32 	%p99, %r420, %r4;
	@%p99 bra 	$L__BB12_25;
	not.b32 	%r191, %r420;
	add.s32 	%r192, %r66, %r191;
	sub.s32 	%r8, %r192, %r2;
	and.b32  	%r193, %r8, 768;
	setp.eq.s32 	%p100, %r193, 768;
	@%p100 bra 	$L__BB12_10;
	add.s32 	%r418, %r420, %r2;
	shr.u32 	%r194, %r8, 8;
	add.s32 	%r195, %r194, 1;
	and.b32  	%r196, %r195, 3;
	neg.s32 	%r417, %r196;
$L__BB12_6:
	.pragma "nounroll";
	mov.u64 	%rd6, %rd232;
	mov.f32 	%f3, %f188;
	cvt.s64.s32 	%rd211, %r418;
	add.s64 	%rd7, %rd3, %rd211;
	mul.wide.s32 	%rd212, %r418, 4;
	add.s64 	%rd213, %rd2, %rd212;
	ld.global.f32 	%f4, [%rd213];
	setp.lt.f32 	%p101, %f3, %f4;
	@%p101 bra 	$L__BB12_9;
	setp.lt.f32 	%p102, %f4, %f3;
	mov.u64 	%rd232, %rd7;
	mov.f32 	%f188, %f4;
	@%p102 bra 	$L__BB12_9;
	setp.lt.s64 	%p103, %rd6, %rd7;
	min.s64 	%rd232, %rd6, %rd7;
	selp.f32 	%f188, %f3, %f4, %p103;
$L__BB12_9:
	add.s32 	%r420, %r420, 256;
	add.s32 	%r418, %r418, 256;
	add.s32 	%r417, %r417, 1;
	setp.ne.s32 	%p104, %r417, 0;
	@%p104 bra 	$L__BB12_6;
$L__BB12_10:
	setp.lt.u32 	%p105, %r8, 768;
	@%p105 bra 	$L__BB12_25;
	add.s32 	%r421, %r420, %r2;
	add.s32 	%r424, %r421, 256;
	add.s32 	%r423, %r421, 512;
	add.s32 	%r422, %r421, 768;
	add.s64 	%rd12, %rd2, 2048;
$L__BB12_12:
	cvt.s64.s32 	%rd214, %r424;
	add.s64 	%rd14, %rd3, %rd214;
	cvt.s64.s32 	%rd215, %r423;
	add.s64 	%rd15, %rd3, %rd215;
	cvt.s64.s32 	%rd216, %r422;
	add.s64 	%rd16, %rd3, %rd216;
	cvt.s64.s32 	%rd217, %r421;
	mul.wide.s32 	%rd218, %r421, 4;
	add.s64 	%rd17, %rd12, %rd218;
	add.s64 	%rd18, %rd3, %rd217;
	ld.global.f32 	%f10, [%rd17+-2048];
	setp.lt.f32 	%p106, %f188, %f10;
	mov.u64 	%rd229, %rd232;
	mov.f32 	%f185, %f188;
	@%p106 bra 	$L__BB12_15;
	setp.lt.f32 	%p107, %f10, %f188;
	mov.u64 	%rd229, %rd18;
	mov.f32 	%f185, %f10;
	@%p107 bra 	$L__BB12_15;
	setp.lt.s64 	%p108, %rd232, %rd18;
	min.s64 	%rd229, %rd232, %rd18;
	selp.f32 	%f185, %f188, %f10, %p108;
$L__BB12_15:
	ld.global.f32 	%f13, [%rd17+-1024];
	setp.lt.f32 	%p109, %f185, %f13;
	mov.u64 	%rd230, %rd229;
	mov.f32 	%f186, %f185;
	@%p109 bra 	$L__BB12_18;
	setp.lt.f32 	%p110, %f13, %f185;
	mov.u64 	%rd230, %rd14;
	mov.f32 	%f186, %f13;
	@%p110 bra 	$L__BB12_18;
	setp.lt.s64 	%p111, %rd229, %rd14;
	min.s64 	%rd230, %rd229, %rd14;
	selp.f32 	%f186, %f185, %f13, %p111;
$L__BB12_18:
	ld.global.f32 	%f16, [%rd17];
	setp.lt.f32 	%p112, %f186, %f16;
	mov.u64 	%rd231, %rd230;
	mov.f32 	%f187, %f186;
	@%p112 bra 	$L__BB12_21;
	setp.lt.f32 	%p113, %f16, %f186;
	mov.u64 	%rd231, %rd15;
	mov.f32 	%f187, %f16;
	@%p113 bra 	$L__BB12_21;
	setp.lt.s64 	%p114, %rd230, %rd15;
	min.s64 	%rd231, %rd230, %rd15;
	selp.f32 	%f187, %f186, %f16, %p114;
$L__BB12_21:
	ld.global.f32 	%f19, [%rd17+1024];
	setp.lt.f32 	%p115, %f187, %f19;
	mov.u64 	%rd232, %rd231;
	mov.f32 	%f188, %f187;
	@%p115 bra 	$L__BB12_24;
	setp.lt.f32 	%p116, %f19, %f187;
	mov.u64 	%rd232, %rd16;
	mov.f32 	%f188, %f19;
	@%p116 bra 	$L__BB12_24;
	setp.lt.s64 	%p117, %rd231, %rd16;
	min.s64 	%rd232, %rd231, %rd16;
	selp.f32 	%f188, %f187, %f19, %p117;
$L__BB12_24:
	add.s32 	%r420, %r420, 1024;
	add.s32 	%r424, %r424, 1024;
	add.s32 	%r423, %r423, 1024;
	add.s32 	%r422, %r422, 1024;
	add.s32 	%r421, %r421, 1024;
	setp.lt.s32 	%p118, %r420, %r4;
	@%p118 bra 	$L__BB12_12;
$L__BB12_25:
	setp.lt.s32 	%p119, %r4, 256;
	@%p119 bra 	$L__BB12_65;
	// begin inline asm
	mov.u32 %r310, %laneid;
	// end inline asm
	mov.b32 	%r312, %f188;
	mov.b32 	%r328, 1;
	mov.b32 	%r329, 31;
	mov.b32 	%r330, -1;
	// begin inline asm
	shfl.sync.down.b32 %r311, %r312, %r328, %r329, %r330;
	// end inline asm
	mov.b32 	%f23, %r311;
	// begin inline asm
	shfl.sync.down.b32 %r316, %r317, %r328, %r329, %r330;
	// end inline asm
	mov.b64 	{%r322, %r327}, %rd232;
	// begin inline asm
	shfl.sync.down.b32 %r321, %r322, %r328, %r329, %r330;
	// end inline asm
	// begin inline asm
	shfl.sync.down.b32 %r326, %r327, %r328, %r329, %r330;
	// end inline asm
	mov.b64 	%rd28, {%r321, %r326};
	setp.gt.s32 	%p176, %r310, 30;
	setp.lt.f32 	%p177, %f188, %f23;
	or.pred  	%p178, %p176, %p177;
	mov.u64 	%rd234, %rd232;
	mov.f32 	%f190, %f188;
	@%p178 bra 	$L__BB12_29;
	setp.gt.f32 	%p179, %f188, %f23;
	mov.u64 	%rd234, %rd28;
	mov.f32 	%f190, %f23;
	@%p179 bra 	$L__BB12_29;
	setp.lt.s64 	%p180, %rd232, %rd28;
	min.s64 	%rd234, %rd232, %rd28;
	selp.f32 	%f190, %f188, %f23, %p180;
$L__BB12_29:
	mov.b32 	%r332, %f190;
	mov.b32 	%r348, 2;
	mov.b32 	%r349, 31;
	mov.b32 	%r350, -1;
	// begin inline asm
	shfl.sync.down.b32 %r331, %r332, %r348, %r349, %r350;
	// end inline asm
	mov.b32 	%f26, %r331;
	// begin inline asm
	shfl.sync.down.b32 %r336, %r337, %r348, %r349, %r350;
	// end inline asm
	mov.b64 	{%r342, %r347}, %rd234;
	// begin inline asm
	shfl.sync.down.b32 %r341, %r342, %r348, %r349, %r350;
	// end inline asm
	// begin inline asm
	shfl.sync.down.b32 %r346, %r347, %r348, %r349, %r350;
	// end inline asm
	mov.b64 	%rd31, {%r341, %r346};
	setp.gt.s32 	%p181, %r310, 29;
	setp.lt.f32 	%p182, %f190, %f26;
	or.pred  	%p183, %p181, %p182;
	mov.u64 	%rd235, %rd234;
	mov.f32 	%f191, %f190;
	@%p183 bra 	$L__BB12_32;
	setp.gt.f32 	%p184, %f190, %f26;
	mov.u64 	%rd235, %rd31;
	mov.f32 	%f191, %f26;
	@%p184 bra 	$L__BB12_32;
	setp.lt.s64 	%p185, %rd234, %rd31;
	min.s64 	%rd235, %rd234, %rd31;
	selp.f32 	%f191, %f190, %f26, %p185;
$L__BB12_32:
	mov.b32 	%r352, %f191;
	mov.b32 	%r368, 4;
	mov.b32 	%r369, 31;
	mov.b32 	%r370, -1;
	// begin inline asm
	shfl.sync.down.b32 %r351, %r352, %r368, %r369, %r370;
	// end inline asm
	mov.b32 	%f29, %r351;
	// begin inline asm
	shfl.sync.down.b32 %r356, %r357, %r368, %r369, %r370;
	// end inline asm
	mov.b64 	{%r362, %r367}, %rd235;
	// begin inline asm
	shfl.sync.down.b32 %r361, %r362, %r368, %r369, %r370;
	// end inline asm
	// begin inline asm
	shfl.sync.down.b32 %r366, %r367, %r368, %r369, %r370;
	// end inline asm
	mov.b64 	%rd34, {%r361, %r366};
	setp.gt.s32 	%p186, %r310, 27;
	setp.lt.f32 	%p187, %f191, %f29;
	or.pred  	%p188, %p186, %p187;
	mov.u64 	%rd236, %rd235;
	mov.f32 	%f192, %f191;
	@%p188 bra 	$L__BB12_35;
	setp.gt.f32 	%p189, %f191, %f29;
	mov.u64 	%rd236, %rd34;
	mov.f32 	%f192, %f29;
	@%p189 bra 	$L__BB12_35;
	setp.lt.s64 	%p190, %rd235, %rd34;
	min.s64 	%rd236, %rd235, %rd34;
	selp.f32 	%f192, %f191, %f29, %p190;
$L__BB12_35:
	mov.b32 	%r372, %f192;
	mov.b32 	%r388, 8;
	mov.b32 	%r389, 31;
	mov.b32 	%r390, -1;
	// begin inline asm
	shfl.sync.down.b32 %r371, %r372, %r388, %r389, %r390;
	// end inline asm
	mov.b32 	%f32, %r371;
	// begin inline asm
	shfl.sync.down.b32 %r376, %r377, %r388, %r389, %r390;
	// end inline asm
	mov.b64 	{%r382, %r387}, %rd236;
	// begin inline asm
	shfl.sync.down.b32 %r381, %r382, %r388, %r389, %r390;
	// end inline asm
	// begin inline asm
	shfl.sync.down.b32 %r386, %r387, %r388, %r389, %r390;
	// end inline asm
	mov.b64 	%rd37, {%r381, %r386};
	setp.gt.s32 	%p191, %r310, 23;
	setp.lt.f32 	%p192, %f192, %f32;
	or.pred  	%p193, %p191, %p192;
	mov.u64 	%rd237, %rd236;
	mov.f32 	%f193, %f192;
	@%p193 bra 	$L__BB12_38;
	setp.gt.f32 	%p194, %f192, %f32;
	mov.u64 	%rd237, %rd37;
	mov.f32 	%f193, %f32;
	@%p194 bra 	$L__BB12_38;
	setp.lt.s64 	%p195, %rd236, %rd37;
	min.s64 	%rd237, %rd236, %rd37;
	selp.f32 	%f193, %f192, %f32, %p195;
$L__BB12_38:
	mov.b32 	%r392, %f193;
	mov.b32 	%r408, 16;
	mov.b32 	%r409, 31;
	mov.b32 	%r410, -1;
	// begin inline asm
	shfl.sync.down.b32 %r391, %r392, %r408, %r409, %r410;
	// end inline asm
	mov.b32 	%f35, %r391;
	// begin inline asm
	shfl.sync.down.b32 %r396, %r397, %r408, %r409, %r410;
	// end inline asm
	mov.b64 	{%r402, %r407}, %rd237;
	// begin inline asm
	shfl.sync.down.b32 %r401, %r402, %r408, %r409, %r410;
	// end inline asm
	// begin inline asm
	shfl.sync.down.b32 %r406, %r407, %r408, %r409, %r410;
	// end inline asm
	mov.b64 	%rd40, {%r401, %r406};
	setp.gt.s32 	%p196, %r310, 15;
	setp.lt.f32 	%p197, %f193, %f35;
	or.pred  	%p198, %p196, %p197;
	mov.u64 	%rd286, %rd237;
	mov.f32 	%f242, %f193;
	@%p198 bra 	$L__BB12_41;
	setp.gt.f32 	%p199, %f193, %f35;
	mov.u64 	%rd286, %rd40;
	mov.f32 	%f242, %f35;
	@%p199 bra 	$L__BB12_41;
	setp.lt.s64 	%p200, %rd237, %rd40;
	min.s64 	%rd286, %rd237, %rd40;
	selp.f32 	%f242, %f193, %f35, %p200;
$L__BB12_41:
	setp.ne.s32 	%p201, %r310, 0;
	@%p201 bra 	$L__BB12_43;
	shr.u32 	%r411, %r5, 1;
	and.b32  	%r412, %r411, 496;
	mov.u32 	%r413, _ZN6thrust24THRUST_300001_SM_1000_NS8cuda_cub4core6detail5shmemE;
	add.s32 	%r414, %r413, %r412;
	st.shared.f32 	[%r414+8], %f242;
	st.shared.u64 	[%r414+16], %rd286;
$L__BB12_43:
	bar.sync 	0;
	setp.ne.s32 	%p202, %r5, 0;
	@%p202 bra 	$L__BB12_201;
	ld.shared.f32 	%f38, [_ZN6thrust24THRUST_300001_SM_1000_NS8cuda_cub4core6detail5shmemE+24];
	ld.shared.u64 	%rd43, [_ZN6thrust24THRUST_300001_SM_1000_NS8cuda_cub4core6detail5shmemE+32];
	setp.lt.f32 	%p203, %f242, %f38;
	mov.u64 	%rd239, %rd286;
	mov.f32 	%f195, %f242;
	@%p203 bra 	$L__BB12_47;
	setp.lt.f32 	%p204, %f38, %f242;
	mov.u64 	%rd239, %rd43;
	mov.f32 	%f195, %f38;
	@%p204 bra 	$L__BB12_47;
	setp.lt.s64 	%p205, %rd286, %rd43;
	min.s64 	%rd239, %rd286, %rd43;
	selp.f32 	%f195, %f242, %f38, %p205;
$L__BB12_47:
	ld.shared.f32 	%f41, [_ZN6thrust24THRUST_300001_SM_1000_NS8cuda_cub4core6detail5shmemE+40];
	ld.shared.u64 	%rd46, [_ZN6thrust24THRUST_300001_SM_1000_NS8cuda_cub4core6detail5shmemE+48];
	setp.lt.f32 	%p206, %f195, %f41;
	mov.u64 	%rd240, %rd239;
	mov.f32 	%f196, %f195;
	@%p206 bra 	$L__BB12_50;
	setp.lt.f32 	%p207, %f41, %f195;
	mov.u64 	%rd240, %rd46;
	mov.f32 	%f196, %f41;
	@%p207 bra 	$L__BB12_50;
	setp.lt.s64 	%p208, %rd239, %rd46;
	min.s64 	%rd240, %rd239, %rd46;
	selp.f32 	%f196, %f195, %f41, %p208;
$L__BB12_50:
	ld.shared.f32 	%f44, [_ZN6thrust24THRUST_300001_SM_1000_NS8cuda_cub4core6detail5shmemE+56];
	ld.shared.u64 	%rd49, [_ZN6thrust24THRUST_300001_SM_1000_NS8cuda_cub4core6detail5shmemE+64];
	setp.lt.f32 	%p209, %f196, %f44;
	mov.u64 	%rd241, %rd240;
	mov.f32 	%f197, %f196;
	@%p209 bra 	$L__BB12_53;
	setp.lt.f32 	%p210, %f44, %f196;
	mov.u64 	%rd241, %rd49;
	mov.f32 	%f197, %f44;
	@%p210 bra 	$L__BB12_53;
	setp.lt.s64 	%p211, %rd240, %rd49;
	min.s64 	%rd241, %rd240, %rd49;
	selp.f32 	%f197, %f196, %f44, %p211;
$L__BB12_53:
	ld.shared.f32 	%f47, [_ZN6thrust24THRUST_300001_SM_1000_NS8cuda_cub4core6detail5shmemE+72];
	ld.shared.u64 	%rd52, [_ZN6thrust24THRUST_300001_SM_1000_NS8cuda_cub4core6detail5shmemE+80];
	setp.lt.f32 	%p212, %f197, %f47;
	mov.u64 	%rd242, %rd241;
	mov.f32 	%f198, %f197;
	@%p212 bra 	$L__BB12_56;
	setp.lt.f32 	%p213, %f47, %f197;
	mov.u64 	%rd242, %rd52;
	mov.f32 	%f198, %f47;
	@%p213 bra 	$L__BB12_56;
	setp.lt.s64 	%p214, %rd241, %rd52;
	min.s64 	%rd242, %rd241, %rd52;
	selp.f32 	%f198, %f197, %f47, %p214;
$L__BB12_56:
	ld.shared.f32 	%f50, [_ZN6thrust24THRUST_300001_SM_1000_NS8cuda_cub4core6detail5shmemE+88];
	ld.shared.u64 	%rd55, [_ZN6thrust24THRUST_300001_SM_1000_NS8cuda_cub4core6detail5shmemE+96];
	setp.lt.f32 	%p215, %f198, %f50;
	mov.u64 	%rd243, %rd242;
	mov.f32 	%f199, %f198;
	@%p215 bra 	$L__BB12_59;
	setp.lt.f32 	%p216, %f50, %f198;
	mov.u64 	%rd243, %rd55;
	mov.f32 	%f199, %f50;
	@%p216 bra 	$L__BB12_59;
	setp.lt.s64 	%p217, %rd242, %rd55;
	min.s64 	%rd243, %rd242, %rd55;
	selp.f32 	%f199, %f198, %f50, %p217;
$L__BB12_59:
	ld.shared.f32 	%f53, [_ZN6thrust24THRUST_300001_SM_1000_NS8cuda_cub4core6detail5shmemE+104];
	ld.shared.u64 	%rd58, [_ZN6thrust24THRUST_300001_SM_1000_NS8cuda_cub4core6detail5shmemE+112];
	setp.lt.f32 	%p218, %f199, %f53;
	mov.u64 	%rd244, %rd243;
	mov.f32 	%f200, %f199;
	@%p218 bra 	$L__BB12_62;
	setp.lt.f32 	%p219, %f53, %f199;
	mov.u64 	%rd244, %rd58;
	mov.f32 	%f200, %f53;
	@%p219 bra 	$L__BB12_62;
	setp.lt.s64 	%p220, %rd243, %rd58;
	min.s64 	%rd244, %rd243, %rd58;
	selp.f32 	%f200, %f199, %f53, %p220;
$L__BB12_62:
	ld.shared.f32 	%f56, [_ZN6thrust24THRUST_300001_SM_1000_NS8cuda_cub4core6detail5shmemE+120];
	ld.shared.u64 	%rd61, [_ZN6thrust24THRUST_300001_SM_1000_NS8cuda_cub4core6detail5shmemE+128];
	setp.lt.f32 	%p221, %f200, %f56;
	mov.f32 	%f242, %f200;
	mov.u64 	%rd286, %rd244;
	@%p221 bra 	$L__BB12_201;
	setp.lt.f32 	%p222, %f56, %f200;
	mov.f32 	%f242, %f56;
	mov.u64 	%rd286, %rd61;
	@%p222 bra 	$L__BB12_201;
	setp.lt.s64 	%p223, %rd244, %rd61;
	min.s64 	%rd286, %rd244, %rd61;
	selp.f32 	%f242, %f200, %f56, %p223;
	bra.uni 	$L__BB12_201;
$L__BB12_65:
	// begin inline asm
	mov.u32 %r197, %laneid;
	// end inline asm
	and.b32  	%r218, %r5, 992;
	add.s32 	%r219, %r218, 32;
	setp.gt.s32 	%p120, %r219, %r4;
	not.b32 	%r220, %r218;
	add.s32 	%r221, %r4, %r220;
	selp.b32 	%r216, %r221, 31, %p120;
	mov.b32 	%r199, %f188;
	mov.b32 	%r215, 1;
	mov.b32 	%r217, -1;
	// begin inline asm
	shfl.sync.down.b32 %r198, %r199, %r215, %r216, %r217;
	// end inline asm
	mov.b32 	%f58, %r198;
	// begin inline asm
	shfl.sync.down.b32 %r203, %r204, %r215, %r216, %r217;
	// end inline asm
	mov.b64 	{%r209, %r214}, %rd232;
	// begin inline asm
	shfl.sync.down.b32 %r208, %r209, %r215, %r216, %r217;
	// end inline asm
	// begin inline asm
	shfl.sync.down.b32 %r213, %r214, %r215, %r216, %r217;
	// end inline asm
	mov.b64 	%rd63, {%r208, %r213};
	setp.ge.s32 	%p121, %r197, %r216;
	setp.lt.f32 	%p122, %f188, %f58;
	or.pred  	%p123, %p121, %p122;
	mov.f32 	%f201, %f188;
	mov.u64 	%rd245, %rd232;
	@%p123 bra 	$L__BB12_68;
	setp.gt.f32 	%p124, %f188, %f58;
	mov.f32 	%f201, %f58;
	mov.u64 	%rd245, %rd63;
	@%p124 bra 	$L__BB12_68;
	setp.lt.s64 	%p125, %rd232, %rd63;
	selp.f32 	%f201, %f188, %f58, %p125;
	min.s64 	%rd245, %rd232, %rd63;
$L__BB12_68:
	mov.b32 	%r223, %f201;
	mov.b32 	%r239, 2;
	mov.b32 	%r241, -1;
	// begin inline asm
	shfl.sync.down.b32 %r222, %r223, %r239, %r216, %r241;
	// end inline asm
	mov.b32 	%f61, %r222;
	// begin inline asm
	shfl.sync.down.b32 %r227, %r228, %r239, %r216, %r241;
	// end inline asm
	mov.b64 	{%r233, %r238}, %rd245;
	// begin inline asm
	shfl.sync.down.b32 %r232, %r233, %r239, %r216, %r241;
	// end inline asm
	// begin inline asm
	shfl.sync.down.b32 %r237, %r238, %r239, %r216, %r241;
	// end inline asm
	mov.b64 	%rd66, {%r232, %r237};
	add.s32 	%r242, %r197, 2;
	setp.gt.s32 	%p126, %r242, %r216;
	setp.lt.f32 	%p127, %f201, %f61;
	or.pred  	%p128, %p126, %p127;
	mov.f32 	%f202, %f201;
	mov.u64 	%rd246, %rd245;
	@%p128 bra 	$L__BB12_71;
	setp.gt.f32 	%p129, %f201, %f61;
	mov.f32 	%f202, %f61;
	mov.u64 	%rd246, %rd66;
	@%p129 bra 	$L__BB12_71;
	setp.lt.s64 	%p130, %rd245, %rd66;
	selp.f32 	%f202, %f201, %f61, %p130;
	min.s64 	%rd246, %rd245, %rd66;
$L__BB12_71:
	mov.b32 	%r244, %f202;
	mov.b32 	%r260, 4;
	mov.b32 	%r262, -1;
	// begin inline asm
	shfl.sync.down.b32 %r243, %r244, %r260, %r216, %r262;
	// end inline asm
	mov.b32 	%f64, %r243;
	// begin inline asm
	shfl.sync.down.b32 %r248, %r249, %r260, %r216, %r262;
	// end inline asm
	mov.b64 	{%r254, %r259}, %rd246;
	// begin inline asm
	shfl.sync.down.b32 %r253, %r254, %r260, %r216, %r262;
	// end inline asm
	// begin inline asm
	shfl.sync.down.b32 %r258, %r259, %r260, %r216, %r262;
	// end inline asm
	mov.b64 	%rd69, {%r253, %r258};
	add.s32 	%r263, %r197, 4;
	setp.gt.s32 	%p131, %r263, %r216;
	setp.lt.f32 	%p132, %f202, %f64;
	or.pred  	%p133, %p131, %p132;
	mov.f32 	%f203, %f202;
	mov.u64 	%rd247, %rd246;
	@%p133 bra 	$L__BB12_74;
	setp.gt.f32 	%p134, %f202, %f64;
	mov.f32 	%f203, %f64;
	mov.u64 	%rd247, %rd69;
	@%p134 bra 	$L__BB12_74;
	setp.lt.s64 	%p135, %rd246, %rd69;
	selp.f32 	%f203, %f202, %f64, %p135;
	min.s64 	%rd247, %rd246, %rd69;
$L__BB12_74:
	mov.b32 	%r265, %f203;
	mov.b32 	%r281, 8;
	mov.b32 	%r283, -1;
	// begin inline asm
	shfl.sync.down.b32 %r264, %r265, %r281, %r216, %r283;
	// end inline asm
	mov.b32 	%f67, %r264;
	// begin inline asm
	shfl.sync.down.b32 %r269, %r270, %r281, %r216, %r283;
	// end inline asm
	mov.b64 	{%r275, %r280}, %rd247;
	// begin inline asm
	shfl.sync.down.b32 %r274, %r275, %r281, %r216, %r283;
	// end inline asm
	// begin inline asm
	shfl.sync.down.b32 %r279, %r280, %r281, %r216, %r283;
	// end inline asm
	mov.b64 	%rd72, {%r274, %r279};
	add.s32 	%r284, %r197, 8;
	setp.gt.s32 	%p136, %r284, %r216;
	setp.lt.f32 	%p137, %f203, %f67;
	or.pred  	%p138, %p136, %p137;
	mov.f32 	%f204, %f203;
	mov.u64 	%rd248, %rd247;
	@%p138 bra 	$L__BB12_77;
	setp.gt.f32 	%p139, %f203, %f67;
	mov.f32 	%f204, %f67;
	mov.u64 	%rd248, %rd72;
	@%p139 bra 	$L__BB12_77;
	setp.lt.s64 	%p140, %rd247, %rd72;
	selp.f32 	%f204, %f203, %f67, %p140;
	min.s64 	%rd248, %rd247, %rd72;
$L__BB12_77:
	mov.b32 	%r286, %f204;
	mov.b32 	%r302, 16;
	mov.b32 	%r304, -1;
	// begin inline asm
	shfl.sync.down.b32 %r285, %r286, %r302, %r216, %r304;
	// end inline asm
	mov.b32 	%f70, %r285;
	// begin inline asm
	shfl.sync.down.b32 %r290, %r291, %r302, %r216, %r304;
	// end inline asm
	mov.b64 	{%r296, %r301}, %rd248;
	// begin inline asm
	shfl.sync.down.b32 %r295, %r296, %r302, %r216, %r304;
	// end inline asm
	// begin inline asm
	shfl.sync.down.b32 %r300, %r301, %r302, %r216, %r304;
	// end inline asm
	mov.b64 	%rd75, {%r295, %r300};
	add.s32 	%r305, %r197, 16;
	setp.gt.s32 	%p141, %r305, %r216;
	setp.lt.f32 	%p142, %f204, %f70;
	or.pred  	%p143, %p141, %p142;
	mov.f32 	%f242, %f204;
	mov.u64 	%rd286, %rd248;
	@%p143 bra 	$L__BB12_80;
	setp.gt.f32 	%p144, %f204, %f70;
	mov.f32 	%f242, %f70;
	mov.u64 	%rd286, %rd75;
	@%p144 bra 	$L__BB12_80;
	setp.lt.s64 	%p145, %rd248, %rd75;
	selp.f32 	%f242, %f204, %f70, %p145;
	min.s64 	%rd286, %rd248, %rd75;
$L__BB12_80:
	setp.ne.s32 	%p146, %r197, 0;
	@%p146 bra 	$L__BB12_82;
	shr.u32 	%r306, %r5, 1;
	and.b32  	%r307, %r306, 496;
	mov.u32 	%r308, _ZN6thrust24THRUST_300001_SM_1000_NS8cuda_cub4core6detail5shmemE;
	add.s32 	%r309, %r308, %r307;
	st.shared.f32 	[%r309+8], %f242;
	st.shared.u64 	[%r309+16], %rd286;
$L__BB12_82:
	bar.sync 	0;
	setp.ne.s32 	%p147, %r5, 0;
	@%p147 bra 	$L__BB12_201;
	setp.lt.s32 	%p148, %r4, 33;
	mov.f32 	%f206, %f242;
	mov.u64 	%rd250, %rd286;
	@%p148 bra 	$L__BB12_87;
	ld.shared.f32 	%f73, [_ZN6thrust24THRUST_300001_SM_1000_NS8cuda_cub4core6detail5shmemE+24];
	ld.shared.u64 	%rd78, [_ZN6thrust24THRUST_300001_SM_1000_NS8cuda_cub4core6detail5shmemE+32];
	setp.lt.f32 	%p149, %f242, %f73;
	mov.f32 	%f206, %f242;
	mov.u64 	%rd250, %rd286;
	@%p149 bra 	$L__BB12_87;
	setp.lt.f32 	%p150, %f73, %f242;
	mov.f32 	%f206, %f73;
	mov.u64 	%rd250, %rd78;
	@%p150 bra 	$L__BB12_87;
	setp.lt.s64 	%p151, %rd286, %rd78;
	selp.f32 	%f206, %f242, %f73, %p151;
	min.s64 	%rd250, %rd286, %rd78;
$L__BB12_87:
	setp.lt.s32 	%p152, %r4, 65;
	mov.f32 	%f207, %f206;
	mov.u64 	%rd251, %rd250;
	@%p152 bra 	$L__BB12_91;
	ld.shared.f32 	%f76, [_ZN6thrust24THRUST_300001_SM_1000_NS8cuda_cub4core6detail5shmemE+40];
	ld.shared.u64 	%rd81, [_ZN6thrust24THRUST_300001_SM_1000_NS8cuda_cub4core6detail5shmemE+48];
	setp.lt.f32 	%p153, %f206, %f76;
	mov.f32 	%f207, %f206;
	mov.u64 	%rd251, %rd250;
	@%p153 bra 	$L__BB12_91;
	setp.lt.f32 	%p154, %f76, %f206;
	mov.f32 	%f207, %f76;
	mov.u64 	%rd251, %rd81;
	@%p154 bra 	$L__BB12_91;
	setp.lt.s64 	%p155, %rd250, %rd81;
	selp.f32 	%f207, %f206, %f76, %p155;
	min.s64 	%rd251, %rd250, %rd81;
$L__BB12_91:
	setp.lt.s32 	%p156, %r4, 97;
	mov.f32 	%f208, %f207;
	mov.u64 	%rd252, %rd251;
	@%p156 bra 	$L__BB12_95;
	ld.shared.f32 	%f79, [_ZN6thrust24THRUST_300001_SM_1000_NS8cuda_cub4core6detail5shmemE+56];
	ld.shared.u64 	%rd84, [_ZN6thrust24THRUST_300001_SM_1000_NS8cuda_cub4core6detail5shmemE+64];
	setp.lt.f32 	%p157, %f207, %f79;
	mov.f32 	%f208, %f207;
	mov.u64 	%rd252, %rd251;
	@%p157 bra 	$L__BB12_95;
	setp.lt.f32 	%p158, %f79, %f207;
	mov.f32 	%f208, %f79;
	mov.u64 	%rd252, %rd84;
	@%p158 bra 	$L__BB12_95;
	setp.lt.s64 	%p159, %rd251, %rd84;
	selp.f32 	%f208, %f207, %f79, %p159;
	min.s64 	%rd252, %rd251, %rd84;
$L__BB12_95:
	setp.lt.s32 	%p160, %r4, 129;
	mov.f32 	%f209, %f208;
	mov.u64 	%rd253, %rd252;
	@%p160 bra 	$L__BB12_99;
	ld.shared.f32 	%f82, [_ZN6thrust24THRUST_300001_SM_1000_NS8cuda_cub4core6detail5shmemE+72];
	ld.shared.u64 	%rd87, [_ZN6thrust24THRUST_300001_SM_1000_NS8cuda_cub4core6detail5shmemE+80];
	setp.lt.f32 	%p161, %f208, %f82;
	mov.f32 	%f209, %f208;
	mov.u64 	%rd253, %rd252;
	@%p161 bra 	$L__BB12_99;
	setp.lt.f32 	%p162, %f82, %f208;
	mov.f32 	%f209, %f82;
	mov.u64 	%rd253, %rd87;
	@%p162 bra 	$L__BB12_99;
	setp.lt.s64 	%p163, %rd252, %rd87;
	selp.f32 	%f209, %f208, %f82, %p163;
	min.s64 	%rd253, %rd252, %rd87;
$L__BB12_99:
	setp.lt.s32 	%p164, %r4, 161;
	mov.f32 	%f210, %f209;
	mov.u64 	%rd254, %rd253;
	@%p164 bra 	$L__BB12_103;
	ld.shared.f32 	%f85, [_ZN6thrust24THRUST_300001_SM_1000_NS8cuda_cub4core6detail5shmemE+88];
	ld.shared.u64 	%rd90, [_ZN6thrust24THRUST_300001_SM_1000_NS8cuda_cub4core6detail5shmemE+96];
	setp.lt.f32 	%p165, %f209, %f85;
	mov.f32 	%f210, %f209;
	mov.u64 	%rd254, %rd253;
	@%p165 bra 	$L__BB12_103;
	setp.lt.f32 	%p166, %f85, %f209;
	mov.f32 	%f210, %f85;
	mov.u64 	%rd254, %rd90;
	@%p166 bra 	$L__BB12_103;
	setp.lt.s64 	%p167, %rd253, %rd90;
	selp.f32 	%f210, %f209, %f85, %p167;
	min.s64 	%rd254, %rd253, %rd90;
$L__BB12_103:
	setp.lt.s32 	%p168, %r4, 193;
	mov.f32 	%f211, %f210;
	mov.u64 	%rd255, %rd254;
	@%p168 bra 	$L__BB12_107;
	ld.shared.f32 	%f88, [_ZN6thrust24THRUST_300001_SM_1000_NS8cuda_cub4core6detail5shmemE+104];
	ld.shared.u64 	%rd93, [_ZN6thrust24THRUST_300001_SM_1000_NS8cuda_cub4core6detail5shmemE+112];
	setp.lt.f32 	%p169, %f210, %f88;
	mov.f32 	%f211, %f210;
	mov.u64 	%rd255, %rd254;
	@%p169 bra 	$L__BB12_107;
	setp.lt.f32 	%p170, %f88, %f210;
	mov.f32 	%f211, %f88;
	mov.u64 	%rd255, %rd93;
	@%p170 bra 	$L__BB12_107;
	setp.lt.s64 	%p171, %rd254, %rd93;
	selp.f32 	%f211, %f210, %f88, %p171;
	min.s64 	%rd255, %rd254, %rd93;
$L__BB12_107:
	setp.lt.s32 	%p172, %r4, 225;
	mov.f32 	%f242, %f211;
	mov.u64 	%rd286, %rd255;
	@%p172 bra 	$L__BB12_201;
	ld.shared.f32 	%f91, [_ZN6thrust24THRUST_300001_SM_1000_NS8cuda_cub4core6detail5shmemE+120];
	ld.shared.u64 	%rd96, [_ZN6thrust24THRUST_300001_SM_1000_NS8cuda_cub4core6detail5shmemE+128];
	setp.lt.f32 	%p173, %f211, %f91;
	mov.f32 	%f242, %f211;
	mov.u64 	%rd286, %rd255;
	@%p173 bra 	$L__BB12_201;
	setp.lt.f32 	%p174, %f91, %f211;
	mov.f32 	%f242, %f91;
	mov.u64 	%rd286, %rd96;
	@%p174 bra 	$L__BB12_201;
	setp.lt.s64 	%p175, %rd255, %rd96;
	selp.f32 	%f242, %f211, %f91, %p175;
	min.s64 	%rd286, %rd255, %rd96;
	bra.uni 	$L__BB12_201;
$L__BB12_111:
	mov.u32 	%r35, %tid.x;
	cvt.s64.s32 	%rd186, %r2;
	add.s64 	%rd98, %rd3, %rd186;
	cvt.u64.u32 	%rd99, %r35;
	add.s64 	%rd187, %rd99, %rd186;
	shl.b64 	%rd188, %rd187, 2;
	add.s64 	%rd189, %rd2, %rd188;
	ld.global.f32 	%f172, [%rd189];
	add.s32 	%r69, %r35, 256;
	cvt.u64.u32 	%rd190, %r69;
	ld.global.f32 	%f173, [%rd189+1024];
	add.s32 	%r70, %r35, 512;
	cvt.u64.u32 	%rd191, %r70;
	ld.global.f32 	%f174, [%rd189+2048];
	ld.global.f32 	%f93, [%rd189+3072];
	or.b32  	%r71, %r35, 1024;
	cvt.u64.u32 	%rd100, %r71;
	add.s64 	%rd101, %rd98, %rd100;
	ld.global.f32 	%f94, [%rd189+4096];
	setp.lt.f32 	%p2, %f173, %f172;
	selp.f32 	%f175, %f173, %f172, %p2;
	selp.b64 	%rd192, %rd190, %rd99, %p2;
	setp.lt.f32 	%p3, %f174, %f175;
	selp.f32 	%f95, %f174, %f175, %p3;
	selp.b64 	%rd102, %rd191, %rd192, %p3;
	setp.lt.f32 	%p4, %f95, %f93;
	mov.f32 	%f212, %f95;
	mov.u64 	%rd256, %rd102;
	@%p4 bra 	$L__BB12_114;
	add.s32 	%r72, %r35, 768;
	cvt.u64.u32 	%rd256, %r72;
	setp.lt.f32 	%p5, %f93, %f95;
	mov.f32 	%f212, %f93;
	@%p5 bra 	$L__BB12_114;
	mov.f32 	%f212, %f95;
	mov.u64 	%rd256, %rd102;
$L__BB12_114:
	add.s64 	%rd105, %rd98, %rd256;
	setp.lt.f32 	%p6, %f212, %f94;
	mov.f32 	%f230, %f212;
	mov.u64 	%rd274, %rd105;
	@%p6 bra 	$L__BB12_117;
	setp.lt.f32 	%p7, %f94, %f212;
	mov.f32 	%f230, %f94;
	mov.u64 	%rd274, %rd101;
	@%p7 bra 	$L__BB12_117;
	setp.lt.s64 	%p8, %rd256, %rd100;
	selp.f32 	%f230, %f212, %f94, %p8;
	selp.b64 	%rd274, %rd105, %rd101, %p8;
$L__BB12_117:
	setp.le.s32 	%p9, %r66, %r3;
	@%p9 bra 	$L__BB12_162;
	setp.ne.s32 	%p10, %r35, 0;
	@%p10 bra 	$L__BB12_120;
	atom.global.add.u32 	%r73, [%rd1+4], 1280;
	add.s32 	%r74, %r73, %r3;
	st.shared.u32 	[_ZN6thrust24THRUST_300001_SM_1000_NS8cuda_cub4core6detail5shmemE+152], %r74;
$L__BB12_120:
	bar.sync 	0;
	ld.shared.u32 	%r427, [_ZN6thrust24THRUST_300001_SM_1000_NS8cuda_cub4core6detail5shmemE+152];
	add.s32 	%r75, %r427, 1280;
	setp.gt.s32 	%p11, %r75, %r66;
	@%p11 bra 	$L__BB12_139;
$L__BB12_121:
	cvt.s64.s32 	%rd193, %r427;
	add.s64 	%rd194, %rd99, %rd193;
	shl.b64 	%rd195, %rd194, 2;
	add.s64 	%rd196, %rd2, %rd195;
	add.s64 	%rd109, %rd194, %rd3;
	ld.global.f32 	%f100, [%rd196];
	add.s64 	%rd110, %rd109, 256;
	ld.global.f32 	%f101, [%rd196+1024];
	add.s64 	%rd111, %rd109, 512;
	ld.global.f32 	%f102, [%rd196+2048];
	add.s64 	%rd112, %rd109, 768;
	ld.global.f32 	%f103, [%rd196+3072];
	add.s64 	%rd113, %rd109, 1024;
	ld.global.f32 	%f104, [%rd196+4096];
	setp.lt.f32 	%p12, %f230, %f100;
	mov.f32 	%f215, %f230;
	mov.u64 	%rd259, %rd274;
	@%p12 bra 	$L__BB12_124;
	setp.lt.f32 	%p13, %f100, %f230;
	mov.f32 	%f215, %f100;
	mov.u64 	%rd259, %rd109;
	@%p13 bra 	$L__BB12_124;
	setp.lt.s64 	%p14, %rd274, %rd109;
	selp.f32 	%f215, %f230, %f100, %p14;
	min.s64 	%rd259, %rd274, %rd109;
$L__BB12_124:
	setp.lt.f32 	%p15, %f215, %f101;
	mov.f32 	%f216, %f215;
	mov.u64 	%rd260, %rd259;
	@%p15 bra 	$L__BB12_127;
	setp.lt.f32 	%p16, %f101, %f215;
	mov.f32 	%f216, %f101;
	mov.u64 	%rd260, %rd110;
	@%p16 bra 	$L__BB12_127;
	setp.lt.s64 	%p17, %rd259, %rd110;
	selp.f32 	%f216, %f215, %f101, %p17;
	min.s64 	%rd260, %rd259, %rd110;
$L__BB12_127:
	setp.lt.f32 	%p18, %f216, %f102;
	mov.f32 	%f217, %f216;
	mov.u64 	%rd261, %rd260;
	@%p18 bra 	$L__BB12_130;
	setp.lt.f32 	%p19, %f102, %f216;
	mov.f32 	%f217, %f102;
	mov.u64 	%rd261, %rd111;
	@%p19 bra 	$L__BB12_130;
	setp.lt.s64 	%p20, %rd260, %rd111;
	selp.f32 	%f217, %f216, %f102, %p20;
	min.s64 	%rd261, %rd260, %rd111;
$L__BB12_130:
	setp.lt.f32 	%p21, %f217, %f103;
	mov.f32 	%f218, %f217;
	mov.u64 	%rd262, %rd261;
	@%p21 bra 	$L__BB12_133;
	setp.lt.f32 	%p22, %f103, %f217;
	mov.f32 	%f218, %f103;
	mov.u64 	%rd262, %rd112;
	@%p22 bra 	$L__BB12_133;
	setp.lt.s64 	%p23, %rd261, %rd112;
	selp.f32 	%f218, %f217, %f103, %p23;
	min.s64 	%rd262, %rd261, %rd112;
$L__BB12_133:
	setp.lt.f32 	%p24, %f218, %f104;
	mov.f32 	%f230, %f218;
	mov.u64 	%rd274, %rd262;
	@%p24 bra 	$L__BB12_136;
	setp.lt.f32 	%p25, %f104, %f218;
	mov.f32 	%f230, %f104;
	mov.u64 	%rd274, %rd113;
	@%p25 bra 	$L__BB12_136;
	setp.lt.s64 	%p26, %rd262, %rd113;
	selp.f32 	%f230, %f218, %f104, %p26;
	min.s64 	%rd274, %rd262, %rd113;
$L__BB12_136:
	setp.ne.s32 	%p27, %r35, 0;
	bar.sync 	0;
	@%p27 bra 	$L__BB12_138;
	atom.global.add.u32 	%r76, [%rd1+4], 1280;
	add.s32 	%r77, %r76, %r3;
	st.shared.u32 	[_ZN6thrust24THRUST_300001_SM_1000_NS8cuda_cub4core6detail5shmemE+152], %r77;
$L__BB12_138:
	bar.sync 	0;
	ld.shared.u32 	%r427, [_ZN6thrust24THRUST_300001_SM_1000_NS8cuda_cub4core6detail5shmemE+152];
	add.s32 	%r78, %r427, 1280;
	setp.le.s32 	%p28, %r78, %r66;
	@%p28 bra 	$L__BB12_121;
$L__BB12_139:
	setp.le.s32 	%p29, %r66, %r427;
	@%p29 bra 	$L__BB12_162;
	sub.s32 	%r40, %r66, %r427;
	setp.ge.s32 	%p30, %r35, %r40;
	@%p30 bra 	$L__BB12_162;
	not.b32 	%r79, %r35;
	add.s32 	%r80, %r66, %r79;
	sub.s32 	%r41, %r80, %r427;
	and.b32  	%r81, %r41, 768;
	setp.eq.s32 	%p31, %r81, 768;
	mov.u32 	%r431, %r35;
	@%p31 bra 	$L__BB12_147;
	add.s32 	%r429, %r35, %r427;
	shr.u32 	%r82, %r41, 8;
	add.s32 	%r83, %r82, 1;
	and.b32  	%r84, %r83, 3;
	neg.s32 	%r428, %r84;
	mov.u32 	%r431, %r35;
$L__BB12_143:
	.pragma "nounroll";
	mov.u64 	%rd125, %rd274;
	mov.f32 	%f116, %f230;
	cvt.s64.s32 	%rd198, %r429;
	add.s64 	%rd126, %rd3, %rd198;
	mul.wide.s32 	%rd199, %r429, 4;
	add.s64 	%rd200, %rd2, %rd199;
	ld.global.f32 	%f117, [%rd200];
	setp.lt.f32 	%p32, %f116, %f117;
	@%p32 bra 	$L__BB12_146;
	setp.lt.f32 	%p33, %f117, %f116;
	mov.f32 	%f230, %f117;
	mov.u64 	%rd274, %rd126;
	@%p33 bra 	$L__BB12_146;
	setp.lt.s64 	%p34, %rd125, %rd126;
	selp.f32 	%f230, %f116, %f117, %p34;
	min.s64 	%rd274, %rd125, %rd126;
$L__BB12_146:
	add.s32 	%r431, %r431, 256;
	add.s32 	%r429, %r429, 256;
	add.s32 	%r428, %r428, 1;
	setp.ne.s32 	%p35, %r428, 0;
	@%p35 bra 	$L__BB12_143;
$L__BB12_147:
	setp.lt.u32 	%p36, %r41, 768;
	@%p36 bra 	$L__BB12_162;
	add.s32 	%r432, %r431, %r427;
	add.s32 	%r435, %r432, 256;
	add.s32 	%r434, %r432, 512;
	add.s32 	%r433, %r432, 768;
	add.s64 	%rd131, %rd2, 2048;
$L__BB12_149:
	cvt.s64.s32 	%rd201, %r435;
	add.s64 	%rd133, %rd3, %rd201;
	cvt.s64.s32 	%rd202, %r434;
	add.s64 	%rd134, %rd3, %rd202;
	cvt.s64.s32 	%rd203, %r433;
	add.s64 	%rd135, %rd3, %rd203;
	cvt.s64.s32 	%rd204, %r432;
	mul.wide.s32 	%rd205, %r432, 4;
	add.s64 	%rd136, %rd131, %rd205;
	add.s64 	%rd137, %rd3, %rd204;
	ld.global.f32 	%f123, [%rd136+-2048];
	setp.lt.f32 	%p37, %f230, %f123;
	mov.f32 	%f226, %f230;
	mov.u64 	%rd270, %rd274;
	@%p37 bra 	$L__BB12_152;
	setp.lt.f32 	%p38, %f123, %f230;
	mov.f32 	%f226, %f123;
	mov.u64 	%rd270, %rd137;
	@%p38 bra 	$L__BB12_152;
	setp.lt.s64 	%p39, %rd274, %rd137;
	selp.f32 	%f226, %f230, %f123, %p39;
	min.s64 	%rd270, %rd274, %rd137;
$L__BB12_152:
	ld.global.f32 	%f126, [%rd136+-1024];
	setp.lt.f32 	%p40, %f226, %f126;
	mov.f32 	%f227, %f226;
	mov.u64 	%rd271, %rd270;
	@%p40 bra 	$L__BB12_155;
	setp.lt.f32 	%p41, %f126, %f226;
	mov.f32 	%f227, %f126;
	mov.u64 	%rd271, %rd133;
	@%p41 bra 	$L__BB12_155;
	setp.lt.s64 	%p42, %rd270, %rd133;
	selp.f32 	%f227, %f226, %f126, %p42;
	min.s64 	%rd271, %rd270, %rd133;
$L__BB12_155:
	ld.global.f32 	%f129, [%rd136];
	setp.lt.f32 	%p43, %f227, %f129;
	mov.f32 	%f228, %f227;
	mov.u64 	%rd272, %rd271;
	@%p43 bra 	$L__BB12_158;
	setp.lt.f32 	%p44, %f129, %f227;
	mov.f32 	%f228, %f129;
	mov.u64 	%rd272, %rd134;
	@%p44 bra 	$L__BB12_158;
	setp.lt.s64 	%p45, %rd271, %rd134;
	selp.f32 	%f228, %f227, %f129, %p45;
	min.s64 	%rd272, %rd271, %rd134;
$L__BB12_158:
	ld.global.f32 	%f132, [%rd136+1024];
	setp.lt.f32 	%p46, %f228, %f132;
	mov.f32 	%f230, %f228;
	mov.u64 	%rd274, %rd272;
	@%p46 bra 	$L__BB12_161;
	setp.lt.f32 	%p47, %f132, %f228;
	mov.f32 	%f230, %f132;
	mov.u64 	%rd274, %rd135;
	@%p47 bra 	$L__BB12_161;
	setp.lt.s64 	%p48, %rd272, %rd135;
	selp.f32 	%f230, %f228, %f132, %p48;
	min.s64 	%rd274, %rd272, %rd135;
$L__BB12_161:
	add.s32 	%r431, %r431, 1024;
	add.s32 	%r435, %r435, 1024;
	add.s32 	%r434, %r434, 1024;
	add.s32 	%r433, %r433, 1024;
	add.s32 	%r432, %r432, 1024;
	setp.lt.s32 	%p49, %r431, %r40;
	@%p49 bra 	$L__BB12_149;
$L__BB12_162:
	// begin inline asm
	mov.u32 %r85, %laneid;
	// end inline asm
	mov.b32 	%r87, %f230;
	mov.b32 	%r103, 1;
	mov.b32 	%r104, 31;
	mov.b32 	%r105, -1;
	// begin inline asm
	shfl.sync.down.b32 %r86, %r87, %r103, %r104, %r105;
	// end inline asm
	mov.b32 	%f136, %r86;
	// begin inline asm
	shfl.sync.down.b32 %r91, %r92, %r103, %r104, %r105;
	// end inline asm
	mov.b64 	{%r97, %r102}, %rd274;
	// begin inline asm
	shfl.sync.down.b32 %r96, %r97, %r103, %r104, %r105;
	// end inline asm
	// begin inline asm
	shfl.sync.down.b32 %r101, %r102, %r103, %r104, %r105;
	// end inline asm
	mov.b64 	%rd147, {%r96, %r101};
	setp.gt.s32 	%p50, %r85, 30;
	setp.lt.f32 	%p51, %f230, %f136;
	or.pred  	%p52, %p50, %p51;
	mov.f32 	%f231, %f230;
	mov.u64 	%rd275, %rd274;
	@%p52 bra 	$L__BB12_165;
	setp.gt.f32 	%p53, %f230, %f136;
	mov.f32 	%f231, %f136;
	mov.u64 	%rd275, %rd147;
	@%p53 bra 	$L__BB12_165;
	setp.lt.s64 	%p54, %rd274, %rd147;
	selp.f32 	%f231, %f230, %f136, %p54;
	min.s64 	%rd275, %rd274, %rd147;
$L__BB12_165:
	mov.b32 	%r107, %f231;
	mov.b32 	%r123, 2;
	mov.b32 	%r124, 31;
	mov.b32 	%r125, -1;
	// begin inline asm
	shfl.sync.down.b32 %r106, %r107, %r123, %r124, %r125;
	// end inline asm
	mov.b32 	%f139, %r106;
	// begin inline asm
	shfl.sync.down.b32 %r111, %r112, %r123, %r124, %r125;
	// end inline asm
	mov.b64 	{%r117, %r122}, %rd275;
	// begin inline asm
	shfl.sync.down.b32 %r116, %r117, %r123, %r124, %r125;
	// end inline asm
	// begin inline asm
	shfl.sync.down.b32 %r121, %r122, %r123, %r124, %r125;
	// end inline asm
	mov.b64 	%rd150, {%r116, %r121};
	setp.gt.s32 	%p55, %r85, 29;
	setp.lt.f32 	%p56, %f231, %f139;
	or.pred  	%p57, %p55, %p56;
	mov.f32 	%f232, %f231;
	mov.u64 	%rd276, %rd275;
	@%p57 bra 	$L__BB12_168;
	setp.gt.f32 	%p58, %f231, %f139;
	mov.f32 	%f232, %f139;
	mov.u64 	%rd276, %rd150;
	@%p58 bra 	$L__BB12_168;
	setp.lt.s64 	%p59, %rd275, %rd150;
	selp.f32 	%f232, %f231, %f139, %p59;
	min.s64 	%rd276, %rd275, %rd150;
$L__BB12_168:
	mov.b32 	%r127, %f232;
	mov.b32 	%r143, 4;
	mov.b32 	%r144, 31;
	mov.b32 	%r145, -1;
	// begin inline asm
	shfl.sync.down.b32 %r126, %r127, %r143, %r144, %r145;
	// end inline asm
	mov.b32 	%f142, %r126;
	// begin inline asm
	shfl.sync.down.b32 %r131, %r132, %r143, %r144, %r145;
	// end inline asm
	mov.b64 	{%r137, %r142}, %rd276;
	// begin inline asm
	shfl.sync.down.b32 %r136, %r137, %r143, %r144, %r145;
	// end inline asm
	// begin inline asm
	shfl.sync.down.b32 %r141, %r142, %r143, %r144, %r145;
	// end inline asm
	mov.b64 	%rd153, {%r136, %r141};
	setp.gt.s32 	%p60, %r85, 27;
	setp.lt.f32 	%p61, %f232, %f142;
	or.pred  	%p62, %p60, %p61;
	mov.f32 	%f233, %f232;
	mov.u64 	%rd277, %rd276;
	@%p62 bra 	$L__BB12_171;
	setp.gt.f32 	%p63, %f232, %f142;
	mov.f32 	%f233, %f142;
	mov.u64 	%rd277, %rd153;
	@%p63 bra 	$L__BB12_171;
	setp.lt.s64 	%p64, %rd276, %rd153;
	selp.f32 	%f233, %f232, %f142, %p64;
	min.s64 	%rd277, %rd276, %rd153;
$L__BB12_171:
	mov.b32 	%r147, %f233;
	mov.b32 	%r163, 8;
	mov.b32 	%r164, 31;
	mov.b32 	%r165, -1;
	// begin inline asm
	shfl.sync.down.b32 %r146, %r147, %r163, %r164, %r165;
	// end inline asm
	mov.b32 	%f145, %r146;
	// begin inline asm
	shfl.sync.down.b32 %r151, %r152, %r163, %r164, %r165;
	// end inline asm
	mov.b64 	{%r157, %r162}, %rd277;
	// begin inline asm
	shfl.sync.down.b32 %r156, %r157, %r163, %r164, %r165;
	// end inline asm
	// begin inline asm
	shfl.sync.down.b32 %r161, %r162, %r163, %r164, %r165;
	// end inline asm
	mov.b64 	%rd156, {%r156, %r161};
	setp.gt.s32 	%p65, %r85, 23;
	setp.lt.f32 	%p66, %f233, %f145;
	or.pred  	%p67, %p65, %p66;
	mov.f32 	%f234, %f233;
	mov.u64 	%rd278, %rd277;
	@%p67 bra 	$L__BB12_174;
	setp.gt.f32 	%p68, %f233, %f145;
	mov.f32 	%f234, %f145;
	mov.u64 	%rd278, %rd156;
	@%p68 bra 	$L__BB12_174;
	setp.lt.s64 	%p69, %rd277, %rd156;
	selp.f32 	%f234, %f233, %f145, %p69;
	min.s64 	%rd278, %rd277, %rd156;
$L__BB12_174:
	mov.b32 	%r167, %f234;
	mov.b32 	%r183, 16;
	mov.b32 	%r184, 31;
	mov.b32 	%r185, -1;
	// begin inline asm
	shfl.sync.down.b32 %r166, %r167, %r183, %r184, %r185;
	// end inline asm
	mov.b32 	%f148, %r166;
	// begin inline asm
	shfl.sync.down.b32 %r171, %r172, %r183, %r184, %r185;
	// end inline asm
	mov.b64 	{%r177, %r182}, %rd278;
	// begin inline asm
	shfl.sync.down.b32 %r176, %r177, %r183, %r184, %r185;
	// end inline asm
	// begin inline asm
	shfl.sync.down.b32 %r181, %r182, %r183, %r184, %r185;
	// end inline asm
	mov.b64 	%rd159, {%r176, %r181};
	setp.gt.s32 	%p70, %r85, 15;
	setp.lt.f32 	%p71, %f234, %f148;
	or.pred  	%p72, %p70, %p71;
	mov.f32 	%f242, %f234;
	mov.u64 	%rd286, %rd278;
	@%p72 bra 	$L__BB12_177;
	setp.gt.f32 	%p73, %f234, %f148;
	mov.f32 	%f242, %f148;
	mov.u64 	%rd286, %rd159;
	@%p73 bra 	$L__BB12_177;
	setp.lt.s64 	%p74, %rd278, %rd159;
	selp.f32 	%f242, %f234, %f148, %p74;
	min.s64 	%rd286, %rd278, %rd159;
$L__BB12_177:
	setp.ne.s32 	%p75, %r85, 0;
	@%p75 bra 	$L__BB12_179;
	shr.u32 	%r186, %r35, 1;
	and.b32  	%r187, %r186, 496;
	mov.u32 	%r188, _ZN6thrust24THRUST_300001_SM_1000_NS8cuda_cub4core6detail5shmemE;
	add.s32 	%r189, %r188, %r187;
	st.shared.f32 	[%r189+8], %f242;
	st.shared.u64 	[%r189+16], %rd286;
$L__BB12_179:
	bar.sync 	0;
	setp.ne.s32 	%p76, %r35, 0;
	@%p76 bra 	$L__BB12_201;
	ld.shared.f32 	%f151, [_ZN6thrust24THRUST_300001_SM_1000_NS8cuda_cub4core6detail5shmemE+24];
	ld.shared.u64 	%rd162, [_ZN6thrust24THRUST_300001_SM_1000_NS8cuda_cub4core6detail5shmemE+32];
	setp.lt.f32 	%p77, %f242, %f151;
	mov.f32 	%f236, %f242;
	mov.u64 	%rd280, %rd286;
	@%p77 bra 	$L__BB12_183;
	setp.lt.f32 	%p78, %f151, %f242;
	mov.f32 	%f236, %f151;
	mov.u64 	%rd280, %rd162;
	@%p78 bra 	$L__BB12_183;
	setp.lt.s64 	%p79, %rd286, %rd162;
	selp.f32 	%f236, %f242, %f151, %p79;
	min.s64 	%rd280, %rd286, %rd162;
$L__BB12_183:
	ld.shared.f32 	%f154, [_ZN6thrust24THRUST_300001_SM_1000_NS8cuda_cub4core6detail5shmemE+40];
	ld.shared.u64 	%rd165, [_ZN6thrust24THRUST_300001_SM_1000_NS8cuda_cub4core6detail5shmemE+48];
	setp.lt.f32 	%p80, %f236, %f154;
	mov.f32 	%f237, %f236;
	mov.u64 	%rd281, %rd280;
	@%p80 bra 	$L__BB12_186;
	setp.lt.f32 	%p81, %f154, %f236;
	mov.f32 	%f237, %f154;
	mov.u64 	%rd281, %rd165;
	@%p81 bra 	$L__BB12_186;
	setp.lt.s64 	%p82, %rd280, %rd165;
	selp.f32 	%f237, %f236, %f154, %p82;
	min.s64 	%rd281, %rd280, %rd165;
$L__BB12_186:
	ld.shared.f32 	%f157, [_ZN6thrust24THRUST_300001_SM_1000_NS8cuda_cub4core6detail5shmemE+56];
	ld.shared.u64 	%rd168, [_ZN6thrust24THRUST_300001_SM_1000_NS8cuda_cub4core6detail5shmemE+64];
	setp.lt.f32 	%p83, %f237, %f157;
	mov.f32 	%f238, %f237;
	mov.u64 	%rd282, %rd281;
	@%p83 bra 	$L__BB12_189;
	setp.lt.f32 	%p84, %f157, %f237;
	mov.f32 	%f238, %f157;
	mov.u64 	%rd282, %rd168;
	@%p84 bra 	$L__BB12_189;
	setp.lt.s64 	%p85, %rd281, %rd168;
	selp.f32 	%f238, %f237, %f157, %p85;
	min.s64 	%rd282, %rd281, %rd168;
$L__BB12_189:
	ld.shared.f32 	%f160, [_ZN6thrust24THRUST_300001_SM_1000_NS8cuda_cub4core6detail5shmemE+72];
	ld.shared.u64 	%rd171, [_ZN6thrust24THRUST_300001_SM_1000_NS8cuda_cub4core6detail5shmemE+80];
	setp.lt.f32 	%p86, %f238, %f160;
	mov.f32 	%f239, %f238;
	mov.u64 	%rd283, %rd282;
	@%p86 bra 	$L__BB12_192;
	setp.lt.f32 	%p87, %f160, %f238;
	mov.f32 	%f239, %f160;
	mov.u64 	%rd283, %rd171;
	@%p87 bra 	$L__BB12_192;
	setp.lt.s64 	%p88, %rd282, %rd171;
	selp.f32 	%f239, %f238, %f160, %p88;
	min.s64 	%rd283, %rd282, %rd171;
$L__BB12_192:
	ld.shared.f32 	%f163, [_ZN6thrust24THRUST_300001_SM_1000_NS8cuda_cub4core6detail5shmemE+88];
	ld.shared.u64 	%rd174, [_ZN6thrust24THRUST_300001_SM_1000_NS8cuda_cub4core6detail5shmemE+96];
	setp.lt.f32 	%p89, %f239, %f163;
	mov.f32 	%f240, %f239;
	mov.u64 	%rd284, %rd283;
	@%p89 bra 	$L__BB12_195;
	setp.lt.f32 	%p90, %f163, %f239;
	mov.f32 	%f240, %f163;
	mov.u64 	%rd284, %rd174;
	@%p90 bra 	$L__BB12_195;
	setp.lt.s64 	%p91, %rd283, %rd174;
	selp.f32 	%f240, %f239, %f163, %p91;
	min.s64 	%rd284, %rd283, %rd174;
$L__BB12_195:
	ld.shared.f32 	%f166, [_ZN6thrust24THRUST_300001_SM_1000_NS8cuda_cub4core6detail5shmemE+104];
	ld.shared.u64 	%rd177, [_ZN6thrust24THRUST_300001_SM_1000_NS8cuda_cub4core6detail5shmemE+112];
	setp.lt.f32 	%p92, %f240, %f166;
	mov.f32 	%f241, %f240;
	mov.u64 	%rd285, %rd284;
	@%p92 bra 	$L__BB12_198;
	setp.lt.f32 	%p93, %f166, %f240;
	mov.f32 	%f241, %f166;
	mov.u64 	%rd285, %rd177;
	@%p93 bra 	$L__BB12_198;
	setp.lt.s64 	%p94, %rd284, %rd177;
	selp.f32 	%f241, %f240, %f166, %p94;
	min.s64 	%rd285, %rd284, %rd177;
$L__BB12_198:
	ld.shared.f32 	%f169, [_ZN6thrust24THRUST_300001_SM_1000_NS8cuda_cub4core6detail5shmemE+120];
	ld.shared.u64 	%rd180, [_ZN6thrust24THRUST_300001_SM_1000_NS8cuda_cub4core6detail5shmemE+128];
	setp.lt.f32 	%p95, %f241, %f169;
	mov.f32 	%f242, %f241;
	mov.u64 	%rd286, %rd285;
	@%p95 bra 	$L__BB12_201;
	setp.lt.f32 	%p96, %f169, %f241;
	mov.f32 	%f242, %f169;
	mov.u64 	%rd286, %rd180;
	@%p96 bra 	$L__BB12_201;
	setp.lt.s64 	%p97, %rd285, %rd180;
	selp.f32 	%f242, %f241, %f169, %p97;
	min.s64 	%rd286, %rd285, %rd180;
$L__BB12_201:
	mov.u32 	%r415, %tid.x;
	setp.ne.s32 	%p224, %r415, 0;
	@%p224 bra 	$L__BB12_203;
	ld.param.u64 	%rd222, [_ZN6thrust24THRUST_300001_SM_1000_NS8cuda_cub4core6detail13_kernel_agentINS1_8__reduce11ReduceAgentINS0_12zip_iteratorIN4cuda3std3__45tupleIJPKfNS0_17counting_iteratorIlNS0_11use_defaultESF_SF_EEEEEEEPNSB_IJflEEESJ_iNS1_9__extrema9arg_min_fIflNSA_4lessIfEEEEEEJSI_SK_iN3cub18CUB_300001_SM_100013GridEvenShareIiEENSS_9GridQueueIjEESP_EEEvDpT0__param_1];
	cvta.to.global.u64 	%rd219, %rd222;
	mul.wide.u32 	%rd220, %r1, 16;
	add.s64 	%rd221, %rd219, %rd220;
	st.global.f32 	[%rd221], %f242;
	st.global.u64 	[%rd221+8], %rd286;
$L__BB12_203:
	ret;

}
	// .globl	_ZN6thrust24THRUST_300001_SM_1000_NS8cuda_cub4core6detail13_kernel_agentINS1_8__reduce10DrainAgentIiEEJN3cub18CUB_300001_SM_10009GridQueueIjEEiEEEvDpT0_
.visible .entry _ZN6thrust24THRUST_300001_SM_1000_NS8cuda_cub4core6detail13_kernel_agentINS1_8__reduce10DrainAgentIiEEJN3cub18CUB_300001_SM_10009GridQueueIjEEiEEEvDpT0_(
	.param .align 8 .b8 _ZN6thrust24THRUST_300001_SM_1000_NS8cuda_cub4core6detail13_kernel_agentINS1_8__reduce10DrainAgentIiEEJN3cub18CUB_300001_SM_10009GridQueueIjEEiEEEvDpT0__param_0[8],
	.param .u32 _ZN6thrust24THRUST_300001_SM_1000_NS8cuda_cub4core6detail13_kernel_agentINS1_8__reduce10DrainAgentIiEEJN3cub18CUB_300001_SM_10009GridQueueIjEEiEEEvDpT0__param_1
)
.maxntid 1
{
	.reg .b32 	%r<3>;
	.reg .b64 	%rd<3>;

	ld.param.u64 	%rd1, [_ZN6thrust24THRUST_300001_SM_1000_NS8cuda_cub4core6detail13_kernel_agentINS1_8__reduce10DrainAgentIiEEJN3cub18CUB_300001_SM_10009GridQueueIjEEiEEEvDpT0__param_0];
	ld.param.u32 	%r1, [_ZN6thrust24THRUST_300001_SM_1000_NS8cuda_cub4core6detail13_kernel_agentINS1_8__reduce10DrainAgentIiEEJN3cub18CUB_300001_SM_10009GridQueueIjEEiEEEvDpT0__param_1];
	cvta.to.global.u64 	%rd2, %rd1;
	st.global.u32 	[%rd2], %r1;
	mov.b32 	%r2, 0;
	st.global.u32 	[%rd2+4], %r2;
	ret;

}
	// .globl	_ZN6thrust24THRUST_300001_SM_1000_NS8cuda_cub4core6detail13_kernel_agentINS1_8__reduce11ReduceAgentIPN4cuda3std3__45tupleIJflEEESC_SB_iNS1_9__extrema9arg_min_fIflNS9_4lessIfEEEEEEJSC_SC_iSH_EEEvDpT0_
.visible .entry _ZN6thrust24THRUST_300001_SM_1000_NS8cuda_cub4core6detail13_kernel_agentINS1_8__reduce11ReduceAgentIPN4cuda3std3__45tupleIJflEEESC_SB_iNS1_9__extrema9arg_min_fIflNS9_4lessIfEEEEEEJSC_SC_iSH_EEEvDpT0_(
	.param .u64 .ptr .align 1 _ZN6thrust24THRUST_300001_SM_1000_NS8cuda_cub4core6detail13_kernel_agentINS1_8__reduce11ReduceAgentIPN4cuda3std3__45tupleIJflEEESC_SB_iNS1_9__extrema9arg_min_fIflNS9_4lessIfEEEEEEJSC_SC_iSH_EEEvDpT0__param_0,
	.param .u64 .ptr .align 1 _ZN6thrust24THRUST_300001_SM_1000_NS8cuda_cub4core6detail13_kernel_agentINS1_8__reduce11ReduceAgentIPN4cuda3std3__45tupleIJflEEESC_SB_iNS1_9__extrema9arg_min_fIflNS9_4lessIfEEEEEEJSC_SC_iSH_EEEvDpT0__param_1,
	.param .u32 _ZN6thrust24THRUST_300001_SM_1000_NS8cuda_cub4core6detail13_kernel_agentINS1_8__reduce11ReduceAgentIPN4cuda3std3__45tupleIJflEEESC_SB_iNS1_9__extrema9arg_min_fIflNS9_4lessIfEEEEEEJSC_SC_iSH_EEEvDpT0__param_2,
	.param .align 1 .b8 _ZN6thrust24THRUST_300001_SM_1000_NS8cuda_cub4core6detail13_kernel_agentINS1_8__reduce11ReduceAgentIPN4cuda3std3__45tupleIJflEEESC_SB_iNS1_9__extrema9arg_min_fIflNS9_4lessIfEEEEEEJSC_SC_iSH_EEEvDpT0__param_3[1]
)
.maxntid 256
{
	.reg .pred 	%p<228>;
	.reg .b32 	%r<432>;
	.reg .b32 	%f<248>;
	.reg .b64 	%rd<356>;

	ld.param.u64 	%rd186, [_ZN6thrust24THRUST_300001_SM_1000_NS8cuda_cub4core6detail13_kernel_agentINS1_8__reduce11ReduceAgentIPN4cuda3std3__45tupleIJflEEESC_SB_iNS1_9__extrema9arg_min_fIflNS9_4lessIfEEEEEEJSC_SC_iSH_EEEvDpT0__param_0];
	ld.param.u64 	%rd187, [_ZN6thrust24THRUST_300001_SM_1000_NS8cuda_cub4core6detail13_kernel_agentINS1_8__reduce11ReduceAgentIPN4cuda3std3__45tupleIJflEEESC_SB_iNS1_9__extrema9arg_min_fIflNS9_4lessIfEEEEEEJSC_SC_iSH_EEEvDpT0__param_1];
	ld.param.u32 	%r37, [_ZN6thrust24THRUST_300001_SM_1000_NS8cuda_cub4core6detail13_kernel_agentINS1_8__reduce11ReduceAgentIPN4cuda3std3__45tupleIJflEEESC_SB_iNS1_9__extrema9arg_min_fIflNS9_4lessIfEEEEEEJSC_SC_iSH_EEEvDpT0__param_2];
	setp.eq.s32 	%p1, %r37, 0;
	@%p1 bra 	$L__BB14_205;
	setp.gt.s32 	%p2, %r37, 1279;
	@%p2 bra 	$L__BB14_111;
	mov.u32 	%r1, %tid.x;
	setp.ge.s32 	%p101, %r1, %r37;
	mov.f32 	%f191, 0f00000000;
	mov.b64 	%rd298, 0;
	mov.u32 	%r422, %r1;
	@%p101 bra 	$L__BB14_4;
	mul.wide.u32 	%rd263, %r1, 16;
	add.s64 	%rd260, %rd186, %rd263;
	// begin inline asm
	ld.global.nc.u64 %rd259, [%rd260];
	// end inline asm
	mov.b64 	{%r183, %r184}, %rd259;
	mov.b32 	%f191, %r183;
	add.s64 	%rd262, %rd260, 8;
	// begin inline asm
	ld.global.nc.u64 %rd298, [%rd262];
	// end inline asm
	add.s32 	%r422, %r1, 256;
$L__BB14_4:
	setp.ge.s32 	%p102, %r422, %r37;
	@%p102 bra 	$L__BB14_25;
	not.b32 	%r185, %r422;
	add.s32 	%r4, %r37, %r185;
	and.b32  	%r186, %r4, 768;
	setp.eq.s32 	%p103, %r186, 768;
	@%p103 bra 	$L__BB14_11;
	mul.wide.u32 	%rd265, %r422, 16;
	add.s64 	%rd289, %rd186, %rd265;
	shr.u32 	%r187, %r4, 8;
	add.s32 	%r188, %r187, 1;
	and.b32  	%r189, %r188, 3;
	neg.s32 	%r420, %r189;
$L__BB14_7:
	.pragma "nounroll";
	mov.u64 	%rd5, %rd298;
	mov.f32 	%f3, %f191;
	// begin inline asm
	ld.global.nc.u64 %rd266, [%rd289];
	// end inline asm
	mov.b64 	{%r190, %r191}, %rd266;
	mov.b32 	%f4, %r190;
	add.s64 	%rd269, %rd289, 8;
	// begin inline asm
	ld.global.nc.u64 %rd268, [%rd269];
	// end inline asm
	setp.lt.f32 	%p104, %f3, %f4;
	@%p104 bra 	$L__BB14_10;
	setp.lt.f32 	%p105, %f4, %f3;
	mov.u64 	%rd298, %rd268;
	mov.f32 	%f191, %f4;
	@%p105 bra 	$L__BB14_10;
	setp.lt.s64 	%p106, %rd5, %rd268;
	min.s64 	%rd298, %rd5, %rd268;
	selp.f32 	%f191, %f3, %f4, %p106;
$L__BB14_10:
	add.s32 	%r422, %r422, 256;
	add.s64 	%rd289, %rd289, 4096;
	add.s32 	%r420, %r420, 1;
	setp.ne.s32 	%p107, %r420, 0;
	@%p107 bra 	$L__BB14_7;
$L__BB14_11:
	setp.lt.u32 	%p108, %r4, 768;
	@%p108 bra 	$L__BB14_25;
$L__BB14_12:
	mul.wide.s32 	%rd274, %r422, 16;
	add.s64 	%rd271, %rd186, %rd274;
	// begin inline asm
	ld.global.nc.u64 %rd270, [%rd271];
	// end inline asm
	mov.b64 	{%r192, %r193}, %rd270;
	mov.b32 	%f10, %r192;
	add.s64 	%rd273, %rd271, 8;
	// begin inline asm
	ld.global.nc.u64 %rd272, [%rd273];
	// end inline asm
	setp.lt.f32 	%p109, %f191, %f10;
	mov.u64 	%rd295, %rd298;
	mov.f32 	%f188, %f191;
	@%p109 bra 	$L__BB14_15;
	setp.lt.f32 	%p110, %f10, %f191;
	mov.u64 	%rd295, %rd272;
	mov.f32 	%f188, %f10;
	@%p110 bra 	$L__BB14_15;
	setp.lt.s64 	%p111, %rd298, %rd272;
	min.s64 	%rd295, %rd298, %rd272;
	selp.f32 	%f188, %f191, %f10, %p111;
$L__BB14_15:
	add.s64 	%rd276, %rd271, 4096;
	// begin inline asm
	ld.global.nc.u64 %rd275, [%rd276];
	// end inline asm
	mov.b64 	{%r194, %r195}, %rd275;
	mov.b32 	%f13, %r194;
	add.s64 	%rd278, %rd271, 4104;
	// begin inline asm
	ld.global.nc.u64 %rd277, [%rd278];
	// end inline asm
	setp.lt.f32 	%p112, %f188, %f13;
	mov.u64 	%rd296, %rd295;
	mov.f32 	%f189, %f188;
	@%p112 bra 	$L__BB14_18;
	setp.lt.f32 	%p113, %f13, %f188;
	mov.u64 	%rd296, %rd277;
	mov.f32 	%f189, %f13;
	@%p113 bra 	$L__BB14_18;
	setp.lt.s64 	%p114, %rd295, %rd277;
	min.s64 	%rd296, %rd295, %rd277;
	selp.f32 	%f189, %f188, %f13, %p114;
$L__BB14_18:
	add.s64 	%rd280, %rd271, 8192;
	// begin inline asm
	ld.global.nc.u64 %rd279, [%rd280];
	// end inline asm
	mov.b64 	{%r196, %r197}, %rd279;
	mov.b32 	%f16, %r196;
	add.s64 	%rd282, %rd271, 8200;
	// begin inline asm
	ld.global.nc.u64 %rd281, [%rd282];
	// end inline asm
	setp.lt.f32 	%p115, %f189, %f16;
	mov.u64 	%rd297, %rd296;
	mov.f32 	%f190, %f189;
	@%p115 bra 	$L__BB14_21;
	setp.lt.f32 	%p116, %f16, %f189;
	mov.u64 	%rd297, %rd281;
	mov.f32 	%f190, %f16;
	@%p116 bra 	$L__BB14_21;
	setp.lt.s64 	%p117, %rd296, %rd281;
	min.s64 	%rd297, %rd296, %rd281;
	selp.f32 	%f190, %f189, %f16, %p117;
$L__BB14_21:
	add.s64 	%rd284, %rd271, 12288;
	// begin inline asm
	ld.global.nc.u64 %rd283, [%rd284];
	// end inline asm
	mov.b64 	{%r198, %r199}, %rd283;
	mov.b32 	%f19, %r198;
	add.s64 	%rd286, %rd271, 12296;
	// begin inline asm
	ld.global.nc.u64 %rd285, [%rd286];
	// end inline asm
	setp.lt.f32 	%p118, %f190, %f19;
	mov.u64 	%rd298, %rd297;
	mov.f32 	%f191, %f190;
	@%p118 bra 	$L__BB14_24;
	setp.lt.f32 	%p119, %f19, %f190;
	mov.u64 	%rd298, %rd285;
	mov.f32 	%f191, %f19;
	@%p119 bra 	$L__BB14_24;
	setp.lt.s64 	%p120, %rd297, %rd285;
	min.s64 	%rd298, %rd297, %rd285;
	selp.f32 	%f191, %f190, %f19, %p120;
$L__BB14_24:
	add.s32 	%r422, %r422, 1024;
	setp.lt.s32 	%p121, %r422, %r37;
	@%p121 bra 	$L__BB14_12;
$L__BB14_25:
	setp.lt.s32 	%p122, %r37, 256;
	@%p122 bra 	$L__BB14_65;
	// begin inline asm
	mov.u32 %r313, %laneid;
	// end inline asm
	mov.b32 	%r315, %f191;
	mov.b32 	%r331, 1;
	mov.b32 	%r332, 31;
	mov.b32 	%r333, -1;
	// begin inline asm
	shfl.sync.down.b32 %r314, %r315, %r331, %r332, %r333;
	// end inline asm
	mov.b32 	%f23, %r314;
	// begin inline asm
	shfl.sync.down.b32 %r319, %r320, %r331, %r332, %r333;
	// end inline asm
	mov.b64 	{%r325, %r330}, %rd298;
	// begin inline asm
	shfl.sync.down.b32 %r324, %r325, %r331, %r332, %r333;
	// end inline asm
	// begin inline asm
	shfl.sync.down.b32 %r329, %r330, %r331, %r332, %r333;
	// end inline asm
	mov.b64 	%rd27, {%r324, %r329};
	setp.gt.s32 	%p179, %r313, 30;
	setp.lt.f32 	%p180, %f191, %f23;
	or.pred  	%p181, %p179, %p180;
	mov.u64 	%rd300, %rd298;
	mov.f32 	%f193, %f191;
	@%p181 bra 	$L__BB14_29;
	setp.gt.f32 	%p182, %f191, %f23;
	mov.u64 	%rd300, %rd27;
	mov.f32 	%f193, %f23;
	@%p182 bra 	$L__BB14_29;
	setp.lt.s64 	%p183, %rd298, %rd27;
	min.s64 	%rd300, %rd298, %rd27;
	selp.f32 	%f193, %f191, %f23, %p183;
$L__BB14_29:
	mov.b32 	%r335, %f193;
	mov.b32 	%r351, 2;
	mov.b32 	%r352, 31;
	mov.b32 	%r353, -1;
	// begin inline asm
	shfl.sync.down.b32 %r334, %r335, %r351, %r352, %r353;
	// end inline asm
	mov.b32 	%f26, %r334;
	// begin inline asm
	shfl.sync.down.b32 %r339, %r340, %r351, %r352, %r353;
	// end inline asm
	mov.b64 	{%r345, %r350}, %rd300;
	// begin inline asm
	shfl.sync.down.b32 %r344, %r345, %r351, %r352, %r353;
	// end inline asm
	// begin inline asm
	shfl.sync.down.b32 %r349, %r350, %r351, %r352, %r353;
	// end inline asm
	mov.b64 	%rd30, {%r344, %r349};
	setp.gt.s32 	%p184, %r313, 29;
	setp.lt.f32 	%p185, %f193, %f26;
	or.pred  	%p186, %p184, %p185;
	mov.u64 	%rd301, %rd300;
	mov.f32 	%f194, %f193;
	@%p186 bra 	$L__BB14_32;
	setp.gt.f32 	%p187, %f193, %f26;
	mov.u64 	%rd301, %rd30;
	mov.f32 	%f194, %f26;
	@%p187 bra 	$L__BB14_32;
	setp.lt.s64 	%p188, %rd300, %rd30;
	min.s64 	%rd301, %rd300, %rd30;
	selp.f32 	%f194, %f193, %f26, %p188;
$L__BB14_32:
	mov.b32 	%r355, %f194;
	mov.b32 	%r371, 4;
	mov.b32 	%r372, 31;
	mov.b32 	%r373, -1;
	// begin inline asm
	shfl.sync.down.b32 %r354, %r355, %r371, %r372, %r373;
	// end inline asm
	mov.b32 	%f29, %r354;
	// begin inline asm
	shfl.sync.down.b32 %r359, %r360, %r371, %r372, %r373;
	// end inline asm
	mov.b64 	{%r365, %r370}, %rd301;
	// begin inline asm
	shfl.sync.down.b32 %r364, %r365, %r371, %r372, %r373;
	// end inline asm
	// begin inline asm
	shfl.sync.down.b32 %r369, %r370, %r371, %r372, %r373;
	// end inline asm
	mov.b64 	%rd33, {%r364, %r369};
	setp.gt.s32 	%p189, %r313, 27;
	setp.lt.f32 	%p190, %f194, %f29;
	or.pred  	%p191, %p189, %p190;
	mov.u64 	%rd302, %rd301;
	mov.f32 	%f195, %f194;
	@%p191 bra 	$L__BB14_35;
	setp.gt.f32 	%p192, %f194, %f29;
	mov.u64 	%rd302, %rd33;
	mov.f32 	%f195, %f29;
	@%p192 bra 	$L__BB14_35;
	setp.lt.s64 	%p193, %rd301, %rd33;
	min.s64 	%rd302, %rd301, %rd33;
	selp.f32 	%f195, %f194, %f29, %p193;
$L__BB14_35:
	mov.b32 	%r375, %f195;
	mov.b32 	%r391, 8;
	mov.b32 	%r392, 31;
	mov.b32 	%r393, -1;
	// begin inline asm
	shfl.sync.down.b32 %r374, %r375, %r391, %r392, %r393;
	// end inline asm
	mov.b32 	%f32, %r374;
	// begin inline asm
	shfl.sync.down.b32 %r379, %r380, %r391, %r392, %r393;
	// end inline asm
	mov.b64 	{%r385, %r390}, %rd302;
	// begin inline asm
	shfl.sync.down.b32 %r384, %r385, %r391, %r392, %r393;
	// end inline asm
	// begin inline asm
	shfl.sync.down.b32 %r389, %r390, %r391, %r392, %r393;
	// end inline asm
	mov.b64 	%rd36, {%r384, %r389};
	setp.gt.s32 	%p194, %r313, 23;
	setp.lt.f32 	%p195, %f195, %f32;
	or.pred  	%p196, %p194, %p195;
	mov.u64 	%rd303, %rd302;
	mov.f32 	%f196, %f195;
	@%p196 bra 	$L__BB14_38;
	setp.gt.f32 	%p197, %f195, %f32;
	mov.u64 	%rd303, %rd36;
	mov.f32 	%f196, %f32;
	@%p197 bra 	$L__BB14_38;
	setp.lt.s64 	%p198, %rd302, %rd36;
	min.s64 	%rd303, %rd302, %rd36;
	selp.f32 	%f196, %f195, %f32, %p198;
$L__BB14_38:
	mov.b32 	%r395, %f196;
	mov.b32 	%r411, 16;
	mov.b32 	%r412, 31;
	mov.b32 	%r413, -1;
	// begin inline asm
	shfl.sync.down.b32 %r394, %r395, %r411, %r412, %r413;
	// end inline asm
	mov.b32 	%f35, %r394;
	// begin inline asm
	shfl.sync.down.b32 %r399, %r400, %r411, %r412, %r413;
	// end inline asm
	mov.b64 	{%r405, %r410}, %rd303;
	// begin inline asm
	shfl.sync.down.b32 %r404, %r405, %r411, %r412, %r413;
	// end inline asm
	// begin inline asm
	shfl.sync.down.b32 %r409, %r410, %r411, %r412, %r413;
	// end inline asm
	mov.b64 	%rd39, {%r404, %r409};
	setp.gt.s32 	%p199, %r313, 15;
	setp.lt.f32 	%p200, %f196, %f35;
	or.pred  	%p201, %p199, %p200;
	mov.u64 	%rd355, %rd303;
	mov.f32 	%f247, %f196;
	@%p201 bra 	$L__BB14_41;
	setp.gt.f32 	%p202, %f196, %f35;
	mov.u64 	%rd355, %rd39;
	mov.f32 	%f247, %f35;
	@%p202 bra 	$L__BB14_41;
	setp.lt.s64 	%p203, %rd303, %rd39;
	min.s64 	%rd355, %rd303, %rd39;
	selp.f32 	%f247, %f196, %f35, %p203;
$L__BB14_41:
	setp.ne.s32 	%p204, %r313, 0;
	@%p204 bra 	$L__BB14_43;
	shr.u32 	%r414, %r1, 1;
	and.b32  	%r415, %r414, 496;
	mov.u32 	%r416, _ZN6thrust24THRUST_300001_SM_1000_NS8cuda_cub4core6detail5shmemE;
	add.s32 	%r417, %r416, %r415;
	st.shared.f32 	[%r417+8], %f247;
	st.shared.u64 	[%r417+16], %rd355;
$L__BB14_43:
	bar.sync 	0;
	setp.ne.s32 	%p205, %r1, 0;
	@%p205 bra 	$L__BB14_203;
	ld.shared.f32 	%f38, [_ZN6thrust24THRUST_300001_SM_1000_NS8cuda_cub4core6detail5shmemE+24];
	ld.shared.u64 	%rd42, [_ZN6thrust24THRUST_300001_SM_1000_NS8cuda_cub4core6detail5shmemE+32];
	setp.lt.f32 	%p206, %f247, %f38;
	mov.u64 	%rd305, %rd355;
	mov.f32 	%f198, %f247;
	@%p206 bra 	$L__BB14_47;
	setp.lt.f32 	%p207, %f38, %f247;
	mov.u64 	%rd305, %rd42;
	mov.f32 	%f198, %f38;
	@%p207 bra 	$L__BB14_47;
	setp.lt.s64 	%p208, %rd355, %rd42;
	min.s64 	%rd305, %rd355, %rd42;
	selp.f32 	%f198, %f247, %f38, %p208;
$L__BB14_47:
	ld.shared.f32 	%f41, [_ZN6thrust24THRUST_300001_SM_1000_NS8cuda_cub4core6detail5shmemE+40];
	ld.shared.u64 	%rd45, [_ZN6thrust24THRUST_300001_SM_1000_NS8cuda_cub4core6detail5shmemE+48];
	setp.lt.f32 	%p209, %f198, %f41;
	mov.u64 	%rd306, %rd305;
	mov.f32 	%f199, %f198;
	@%p209 bra 	$L__BB14_50;
	setp.lt.f32 	%p210, %f41, %f198;
	mov.u64 	%rd306, %rd45;
	mov.f32 	%f199, %f41;
	@%p210 bra 	$L__BB14_50;
	setp.lt.s64 	%p211, %rd305, %rd45;
	min.s64 	%rd306, %rd305, %rd45;
	selp.f32 	%f199, %f198, %f41, %p211;
$L__BB14_50:
	ld.shared.f32 	%f44, [_ZN6thrust24THRUST_300001_SM_1000_NS8cuda_cub4core6detail5shmemE+56];
	ld.shared.u64 	%rd48, [_ZN6thrust24THRUST_300001_SM_1000_NS8cuda_cub4core6detail5shmemE+64];
	setp.lt.f32 	%p212, %f199, %f44;
	mov.u64 	%rd307, %rd306;
	mov.f32 	%f200, %f199;
	@%p212 bra 	$L__BB14_53;
	setp.lt.f32 	%p213, %f44, %f199;
	mov.u64 	%rd307, %rd48;
	mov.f32 	%f200, %f44;
	@%p213 bra 	$L__BB14_53;
	setp.lt.s64 	%p214, %rd306, %rd48;
	min.s64 	%rd307, %rd306, %rd48;
	selp.f32 	%f200, %f199, %f44, %p214;
$L__BB14_53:
	ld.shared.f32 	%f47, [_ZN6thrust24THRUST_300001_SM_1000_NS8cuda_cub4core6detail5shmemE+72];
	ld.shared.u64 	%rd51, [_ZN6thrust24THRUST_300001_SM_1000_NS8cuda_cub4core6detail5shmemE+80];
	setp.lt.f32 	%p215, %f200, %f47;
	mov.u64 	%rd308, %rd307;
	mov.f32 	%f201, %f200;
	@%p215 bra 	$L__BB14_56;
	setp.lt.f32 	%p216, %f47, %f200;
	mov.u64 	%rd308, %rd51;
	mov.f32 	%f201, %f47;
	@%p216 bra 	$L__BB14_56;
	setp.lt.s64 	%p217, %rd307, %rd51;
	min.s64 	%rd308, %rd307, %rd51;
	selp.f32 	%f201, %f200, %f47, %p217;
$L__BB14_56:
	ld.shared.f32 	%f50, [_ZN6thrust24THRUST_300001_SM_1000_NS8cuda_cub4core6detail5shmemE+88];
	ld.shared.u64 	%rd54, [_ZN6thrust24THRUST_300001_SM_1000_NS8cuda_cub4core6detail5shmemE+96];
	setp.lt.f32 	%p218, %f201, %f50;
	mov.u64 	%rd309, %rd308;
	mov.f32 	%f202, %f201;
	@%p218 bra 	$L__BB14_59;
	setp.lt.f32 	%p219, %f50, %f201;
	mov.u64 	%rd309, %rd54;
	mov.f32 	%f202, %f50;
	@%p219 bra 	$L__BB14_59;
	setp.lt.s64 	%p220, %rd308, %rd54;
	min.s64 	%rd309, %rd308, %rd54;
	selp.f32 	%f202, %f201, %f50, %p220;
$L__BB14_59:
	ld.shared.f32 	%f53, [_ZN6thrust24THRUST_300001_SM_1000_NS8cuda_cub4core6detail5shmemE+104];
	ld.shared.u64 	%rd57, [_ZN6thrust24THRUST_300001_SM_1000_NS8cuda_cub4core6detail5shmemE+112];
	setp.lt.f32 	%p221, %f202, %f53;
	mov.u64 	%rd310, %rd309;
	mov.f32 	%f203, %f202;
	@%p221 bra 	$L__BB14_62;
	setp.lt.f32 	%p222, %f53, %f202;
	mov.u64 	%rd310, %rd57;
	mov.f32 	%f203, %f53;
	@%p222 bra 	$L__BB14_62;
	setp.lt.s64 	%p223, %rd309, %rd57;
	min.s64 	%rd310, %rd309, %rd57;
	selp.f32 	%f203, %f202, %f53, %p223;
$L__BB14_62:
	ld.shared.f32 	%f56, [_ZN6thrust24THRUST_300001_SM_1000_NS8cuda_cub4core6detail5shmemE+120];
	ld.shared.u64 	%rd60, [_ZN6thrust24THRUST_300001_SM_1000_NS8cuda_cub4core6detail5shmemE+128];
	setp.lt.f32 	%p224, %f203, %f56;
	mov.f32 	%f247, %f203;
	mov.u64 	%rd355, %rd310;
	@%p224 bra 	$L__BB14_203;
	setp.lt.f32 	%p225, %f56, %f203;
	mov.f32 	%f247, %f56;
	mov.u64 	%rd355, %rd60;
	@%p225 bra 	$L__BB14_203;
	setp.lt.s64 	%p226, %rd310, %rd60;
	min.s64 	%rd355, %rd310, %rd60;
	selp.f32 	%f247, %f203, %f56, %p226;
	bra.uni 	$L__BB14_203;
$L__BB14_65:
	// begin inline asm
	mov.u32 %r200, %laneid;
	// end inline asm
	and.b32  	%r221, %r1, 992;
	add.s32 	%r222, %r221, 32;
	setp.gt.s32 	%p123, %r222, %r37;
	not.b32 	%r223, %r221;
	add.s32 	%r224, %r37, %r223;
	selp.b32 	%r219, %r224, 31, %p123;
	mov.b32 	%r202, %f191;
	mov.b32 	%r218, 1;
	mov.b32 	%r220, -1;
	// begin inline asm
	shfl.sync.down.b32 %r201, %r202, %r218, %r219, %r220;
	// end inline asm
	mov.b32 	%f58, %r201;
	// begin inline asm
	shfl.sync.down.b32 %r206, %r207, %r218, %r219, %r220;
	// end inline asm
	mov.b64 	{%r212, %r217}, %rd298;
	// begin inline asm
	shfl.sync.down.b32 %r211, %r212, %r218, %r219, %r220;
	// end inline asm
	// begin inline asm
	shfl.sync.down.b32 %r216, %r217, %r218, %r219, %r220;
	// end inline asm
	mov.b64 	%rd62, {%r211, %r216};
	setp.ge.s32 	%p124, %r200, %r219;
	setp.lt.f32 	%p125, %f191, %f58;
	or.pred  	%p126, %p124, %p125;
	mov.u64 	%rd311, %rd298;
	mov.f32 	%f204, %f191;
	@%p126 bra 	$L__BB14_68;
	setp.gt.f32 	%p127, %f191, %f58;
	mov.u64 	%rd311, %rd62;
	mov.f32 	%f204, %f58;
	@%p127 bra 	$L__BB14_68;
	setp.lt.s64 	%p128, %rd298, %rd62;
	min.s64 	%rd311, %rd298, %rd62;
	selp.f32 	%f204, %f191, %f58, %p128;
$L__BB14_68:
	mov.b32 	%r226, %f204;
	mov.b32 	%r242, 2;
	mov.b32 	%r244, -1;
	// begin inline asm
	shfl.sync.down.b32 %r225, %r226, %r242, %r219, %r244;
	// end inline asm
	mov.b32 	%f61, %r225;
	// begin inline asm
	shfl.sync.down.b32 %r230, %r231, %r242, %r219, %r244;
	// end inline asm
	mov.b64 	{%r236, %r241}, %rd311;
	// begin inline asm
	shfl.sync.down.b32 %r235, %r236, %r242, %r219, %r244;
	// end inline asm
	// begin inline asm
	shfl.sync.down.b32 %r240, %r241, %r242, %r219, %r244;
	// end inline asm
	mov.b64 	%rd65, {%r235, %r240};
	add.s32 	%r245, %r200, 2;
	setp.gt.s32 	%p129, %r245, %r219;
	setp.lt.f32 	%p130, %f204, %f61;
	or.pred  	%p131, %p129, %p130;
	mov.u64 	%rd312, %rd311;
	mov.f32 	%f205, %f204;
	@%p131 bra 	$L__BB14_71;
	setp.gt.f32 	%p132, %f204, %f61;
	mov.u64 	%rd312, %rd65;
	mov.f32 	%f205, %f61;
	@%p132 bra 	$L__BB14_71;
	setp.lt.s64 	%p133, %rd311, %rd65;
	min.s64 	%rd312, %rd311, %rd65;
	selp.f32 	%f205, %f204, %f61, %p133;
$L__BB14_71:
	mov.b32 	%r247, %f205;
	mov.b32 	%r263, 4;
	mov.b32 	%r265, -1;
	// begin inline asm
	shfl.sync.down.b32 %r246, %r247, %r263, %r219, %r265;
	// end inline asm
	mov.b32 	%f64, %r246;
	// begin inline asm
	shfl.sync.down.b32 %r251, %r252, %r263, %r219, %r265;
	// end inline asm
	mov.b64 	{%r257, %r262}, %rd312;
	// begin inline asm
	shfl.sync.down.b32 %r256, %r257, %r263, %r219, %r265;
	// end inline asm
	// begin inline asm
	shfl.sync.down.b32 %r261, %r262, %r263, %r219, %r265;
	// end inline asm
	mov.b64 	%rd68, {%r256, %r261};
	add.s32 	%r266, %r200, 4;
	setp.gt.s32 	%p134, %r266, %r219;
	setp.lt.f32 	%p135, %f205, %f64;
	or.pred  	%p136, %p134, %p135;
	mov.f32 	%f206, %f205;
	mov.u64 	%rd313, %rd312;
	@%p136 bra 	$L__BB14_74;
	setp.gt.f32 	%p137, %f205, %f64;
	mov.f32 	%f206, %f64;
	mov.u64 	%rd313, %rd68;
	@%p137 bra 	$L__BB14_74;
	setp.lt.s64 	%p138, %rd312, %rd68;
	selp.f32 	%f206, %f205, %f64, %p138;
	min.s64 	%rd313, %rd312, %rd68;
$L__BB14_74:
	mov.b32 	%r268, %f206;
	mov.b32 	%r284, 8;
	mov.b32 	%r286, -1;
	// begin inline asm
	shfl.sync.down.b32 %r267, %r268, %r284, %r219, %r286;
	// end inline asm
	mov.b32 	%f67, %r267;
	// begin inline asm
	shfl.sync.down.b32 %r272, %r273, %r284, %r219, %r286;
	// end inline asm
	mov.b64 	{%r278, %r283}, %rd313;
	// begin inline asm
	shfl.sync.down.b32 %r277, %r278, %r284, %r219, %r286;
	// end inline asm
	// begin inline asm
	shfl.sync.down.b32 %r282, %r283, %r284, %r219, %r286;
	// end inline asm
	mov.b64 	%rd71, {%r277, %r282};
	add.s32 	%r287, %r200, 8;
	setp.gt.s32 	%p139, %r287, %r219;
	setp.lt.f32 	%p140, %f206, %f67;
	or.pred  	%p141, %p139, %p140;
	mov.f32 	%f207, %f206;
	mov.u64 	%rd314, %rd313;
	@%p141 bra 	$L__BB14_77;
	setp.gt.f32 	%p142, %f206, %f67;
	mov.f32 	%f207, %f67;
	mov.u64 	%rd314, %rd71;
	@%p142 bra 	$L__BB14_77;
	setp.lt.s64 	%p143, %rd313, %rd71;
	selp.f32 	%f207, %f206, %f67, %p143;
	min.s64 	%rd314, %rd313, %rd71;
$L__BB14_77:
	mov.b32 	%r289, %f207;
	mov.b32 	%r305, 16;
	mov.b32 	%r307, -1;
	// begin inline asm
	shfl.sync.down.b32 %r288, %r289, %r305, %r219, %r307;
	// end inline asm
	mov.b32 	%f70, %r288;
	// begin inline asm
	shfl.sync.down.b32 %r293, %r294, %r305, %r219, %r307;
	// end inline asm
	mov.b64 	{%r299, %r304}, %rd314;
	// begin inline asm
	shfl.sync.down.b32 %r298, %r299, %r305, %r219, %r307;
	// end inline asm
	// begin inline asm
	shfl.sync.down.b32 %r303, %r304, %r305, %r219, %r307;
	// end inline asm
	mov.b64 	%rd74, {%r298, %r303};
	add.s32 	%r308, %r200, 16;
	setp.gt.s32 	%p144, %r308, %r219;
	setp.lt.f32 	%p145, %f207, %f70;
	or.pred  	%p146, %p144, %p145;
	mov.f32 	%f247, %f207;
	mov.u64 	%rd355, %rd314;
	@%p146 bra 	$L__BB14_80;
	setp.gt.f32 	%p147, %f207, %f70;
	mov.f32 	%f247, %f70;
	mov.u64 	%rd355, %rd74;
	@%p147 bra 	$L__BB14_80;
	setp.lt.s64 	%p148, %rd314, %rd74;
	selp.f32 	%f247, %f207, %f70, %p148;
	min.s64 	%rd355, %rd314, %rd74;
$L__BB14_80:
	setp.ne.s32 	%p149, %r200, 0;
	@%p149 bra 	$L__BB14_82;
	shr.u32 	%r309, %r1, 1;
	and.b32  	%r310, %r309, 496;
	mov.u32 	%r311, _ZN6thrust24THRUST_300001_SM_1000_NS8cuda_cub4core6detail5shmemE;
	add.s32 	%r312, %r311, %r310;
	st.shared.f32 	[%r312+8], %f247;
	st.shared.u64 	[%r312+16], %rd355;
$L__BB14_82:
	bar.sync 	0;
	setp.ne.s32 	%p150, %r1, 0;
	@%p150 bra 	$L__BB14_203;
	setp.lt.s32 	%p151, %r37, 33;
	mov.f32 	%f209, %f247;
	mov.u64 	%rd316, %rd355;
	@%p151 bra 	$L__BB14_87;
	ld.shared.f32 	%f73, [_ZN6thrust24THRUST_300001_SM_1000_NS8cuda_cub4core6detail5shmemE+24];
	ld.shared.u64 	%rd77, [_ZN6thrust24THRUST_300001_SM_1000_NS8cuda_cub4core6detail5shmemE+32];
	setp.lt.f32 	%p152, %f247, %f73;
	mov.f32 	%f209, %f247;
	mov.u64 	%rd316, %rd355;
	@%p152 bra 	$L__BB14_87;
	setp.lt.f32 	%p153, %f73, %f247;
	mov.f32 	%f209, %f73;
	mov.u64 	%rd316, %rd77;
	@%p153 bra 	$L__BB14_87;
	setp.lt.s64 	%p154, %rd355, %rd77;
	selp.f32 	%f209, %f247, %f73, %p154;
	min.s64 	%rd316, %rd355, %rd77;
$L__BB14_87:
	setp.lt.s32 	%p155, %r37, 65;
	mov.f32 	%f210, %f209;
	mov.u64 	%rd317, %rd316;
	@%p155 bra 	$L__BB14_91;
	ld.shared.f32 	%f76, [_ZN6thrust24THRUST_300001_SM_1000_NS8cuda_cub4core6detail5shmemE+40];
	ld.shared.u64 	%rd80, [_ZN6thrust24THRUST_300001_SM_1000_NS8cuda_cub4core6detail5shmemE+48];
	setp.lt.f32 	%p156, %f209, %f76;
	mov.f32 	%f210, %f209;
	mov.u64 	%rd317, %rd316;
	@%p156 bra 	$L__BB14_91;
	setp.lt.f32 	%p157, %f76, %f209;
	mov.f32 	%f210, %f76;
	mov.u64 	%rd317, %rd80;
	@%p157 bra 	$L__BB14_91;
	setp.lt.s64 	%p158, %rd316, %rd80;
	selp.f32 	%f210, %f209, %f76, %p158;
	min.s64 	%rd317, %rd316, %rd80;
$L__BB14_91:
	setp.lt.s32 	%p159, %r37, 97;
	mov.f32 	%f211, %f210;
	mov.u64 	%rd318, %rd317;
	@%p159 bra 	$L__BB14_95;
	ld.shared.f32 	%f79, [_ZN6thrust24THRUST_300001_SM_1000_NS8cuda_cub4core6detail5shmemE+56];
	ld.shared.u64 	%rd83, [_ZN6thrust24THRUST_300001_SM_1000_NS8cuda_cub4core6detail5shmemE+64];
	setp.lt.f32 	%p160, %f210, %f79;
	mov.f32 	%f211, %f210;
	mov.u64 	%rd318, %rd317;
	@%p160 bra 	$L__BB14_95;
	setp.lt.f32 	%p161, %f79, %f210;
	mov.f32 	%f211, %f79;
	mov.u64 	%rd318, %rd83;
	@%p161 bra 	$L__BB14_95;
	setp.lt.s64 	%p162, %rd317, %rd83;
	selp.f32 	%f211, %f210, %f79, %p162;
	min.s64 	%rd318, %rd317, %rd83;
$L__BB14_95:
	setp.lt.s32 	%p163, %r37, 129;
	mov.f32 	%f212, %f211;
	mov.u64 	%rd319, %rd318;
	@%p163 bra 	$L__BB14_99;
	ld.shared.f32 	%f82, [_ZN6thrust24THRUST_300001_SM_1000_NS8cuda_cub4core6detail5shmemE+72];
	ld.shared.u64 	%rd86, [_ZN6thrust24THRUST_300001_SM_1000_NS8cuda_cub4core6detail5shmemE+80];
	setp.lt.f32 	%p164, %f211, %f82;
	mov.f32 	%f212, %f211;
	mov.u64 	%rd319, %rd318;
	@%p164 bra 	$L__BB14_99;
	setp.lt.f32 	%p165, %f82, %f211;
	mov.f32 	%f212, %f82;
	mov.u64 	%rd319, %rd86;
	@%p165 bra 	$L__BB14_99;
	setp.lt.s64 	%p166, %rd318, %rd86;
	selp.f32 	%f212, %f211, %f82, %p166;
	min.s64 	%rd319, %rd318, %rd86;
$L__BB14_99:
	setp.lt.s32 	%p167, %r37, 161;
	mov.f32 	%f213, %f212;
	mov.u64 	%rd320, %rd319;
	@%p167 bra 	$L__BB14_103;
	ld.shared.f32 	%f85, [_ZN6thrust24THRUST_300001_SM_1000_NS8cuda_cub4core6detail5shmemE+88];
	ld.shared.u64 	%rd89, [_ZN6thrust24THRUST_300001_SM_1000_NS8cuda_cub4core6detail5shmemE+96];
	setp.lt.f32 	%p168, %f212, %f85;
	mov.f32 	%f213, %f212;
	mov.u64 	%rd320, %rd319;
	@%p168 bra 	$L__BB14_103;
	setp.lt.f32 	%p169, %f85, %f212;
	mov.f32 	%f213, %f85;
	mov.u64 	%rd320, %rd89;
	@%p169 bra 	$L__BB14_103;
	setp.lt.s64 	%p170, %rd319, %rd89;
	selp.f32 	%f213, %f212, %f85, %p170;
	min.s64 	%rd320, %rd319, %rd89;
$L__BB14_103:
	setp.lt.s32 	%p171, %r37, 193;
	mov.f32 	%f214, %f213;
	mov.u64 	%rd321, %rd320;
	@%p171 bra 	$L__BB14_107;
	ld.shared.f32 	%f88, [_ZN6thrust24THRUST_300001_SM_1000_NS8cuda_cub4core6detail5shmemE+104];
	ld.shared.u64 	%rd92, [_ZN6thrust24THRUST_300001_SM_1000_NS8cuda_cub4core6detail5shmemE+112];
	setp.lt.f32 	%p172, %f213, %f88;
	mov.f32 	%f214, %f213;
	mov.u64 	%rd321, %rd320;
	@%p172 bra 	$L__BB14_107;
	setp.lt.f32 	%p173, %f88, %f213;
	mov.f32 	%f214, %f88;
	mov.u64 	%rd321, %rd92;
	@%p173 bra 	$L__BB14_107;
	setp.lt.s64 	%p174, %rd320, %rd92;
	selp.f32 	%f214, %f213, %f88, %p174;
	min.s64 	%rd321, %rd320, %rd92;
$L__BB14_107:
	setp.lt.s32 	%p175, %r37, 225;
	mov.f32 	%f247, %f214;
	mov.u64 	%rd355, %rd321;
	@%p175 bra 	$L__BB14_203;
	ld.shared.f32 	%f91, [_ZN6thrust24THRUST_300001_SM_1000_NS8cuda_cub4core6detail5shmemE+120];
	ld.shared.u64 	%rd95, [_ZN6thrust24THRUST_300001_SM_1000_NS8cuda_cub4core6detail5shmemE+128];
	setp.lt.f32 	%p176, %f214, %f91;
	mov.f32 	%f247, %f214;
	mov.u64 	%rd355, %rd321;
	@%p176 bra 	$L__BB14_203;
	setp.lt.f32 	%p177, %f91, %f214;
	mov.f32 	%f247, %f91;
	mov.u64 	%rd355, %rd95;
	@%p177 bra 	$L__BB14_203;
	setp.lt.s64 	%p178, %rd321, %rd95;
	selp.f32 	%f247, %f214, %f91, %p178;
	min.s64 	%rd355, %rd321, %rd95;
	bra.uni 	$L__BB14_203;
$L__BB14_111:
	mov.u32 	%r16, %tid.x;
	mul.wide.u32 	%rd208, %r16, 16;
	add.s64 	%rd189, %rd186, %rd208;
	// begin inline asm
	ld.global.nc.u64 %rd188, [%rd189];
	// end inline asm
	mov.b64 	{%r38, %r39}, %rd188;
	mov.b32 	%f93, %r38;
	add.s64 	%rd191, %rd189, 8;
	// begin inline asm
	ld.global.nc.u64 %rd190, [%rd191];
	// end inline asm
	add.s64 	%rd193, %rd189, 4096;
	// begin inline asm
	ld.global.nc.u64 %rd192, [%rd193];
	// end inline asm
	mov.b64 	{%r40, %r41}, %rd192;
	mov.b32 	%f94, %r40;
	add.s64 	%rd195, %rd189, 4104;
	// begin inline asm
	ld.global.nc.u64 %rd194, [%rd195];
	// end inline asm
	add.s64 	%rd197, %rd189, 8192;
	// begin inline asm
	ld.global.nc.u64 %rd196, [%rd197];
	// end inline asm
	mov.b64 	{%r42, %r43}, %rd196;
	mov.b32 	%f95, %r42;
	add.s64 	%rd199, %rd189, 8200;
	// begin inline asm
	ld.global.nc.u64 %rd198, [%rd199];
	// end inline asm
	add.s64 	%rd201, %rd189, 12288;
	// begin inline asm
	ld.global.nc.u64 %rd200, [%rd201];
	// end inline asm
	mov.b64 	{%r44, %r45}, %rd200;
	mov.b32 	%f96, %r44;
	add.s64 	%rd203, %rd189, 12296;
	// begin inline asm
	ld.global.nc.u64 %rd202, [%rd203];
	// end inline asm
	add.s64 	%rd205, %rd189, 16384;
	// begin inline asm
	ld.global.nc.u64 %rd204, [%rd205];
	// end inline asm
	mov.b64 	{%r46, %r47}, %rd204;
	mov.b32 	%f97, %r46;
	add.s64 	%rd207, %rd189, 16392;
	// begin inline asm
	ld.global.nc.u64 %rd206, [%rd207];
	// end inline asm
	setp.lt.f32 	%p3, %f93, %f94;
	mov.f32 	%f215, %f93;
	mov.u64 	%rd322, %rd190;
	@%p3 bra 	$L__BB14_114;
	setp.lt.f32 	%p4, %f94, %f93;
	mov.f32 	%f215, %f94;
	mov.u64 	%rd322, %rd194;
	@%p4 bra 	$L__BB14_114;
	setp.lt.s64 	%p5, %rd190, %rd194;
	selp.f32 	%f215, %f93, %f94, %p5;
	min.s64 	%rd322, %rd190, %rd194;
$L__BB14_114:
	setp.lt.f32 	%p6, %f215, %f95;
	mov.f32 	%f216, %f215;
	mov.u64 	%rd323, %rd322;
	@%p6 bra 	$L__BB14_117;
	setp.lt.f32 	%p7, %f95, %f215;
	mov.f32 	%f216, %f95;
	mov.u64 	%rd323, %rd198;
	@%p7 bra 	$L__BB14_117;
	setp.lt.s64 	%p8, %rd322, %rd198;
	selp.f32 	%f216, %f215, %f95, %p8;
	min.s64 	%rd323, %rd322, %rd198;
$L__BB14_117:
	setp.lt.f32 	%p9, %f216, %f96;
	mov.f32 	%f217, %f216;
	mov.u64 	%rd324, %rd323;
	@%p9 bra 	$L__BB14_120;
	setp.lt.f32 	%p10, %f96, %f216;
	mov.f32 	%f217, %f96;
	mov.u64 	%rd324, %rd202;
	@%p10 bra 	$L__BB14_120;
	setp.lt.s64 	%p11, %rd323, %rd202;
	selp.f32 	%f217, %f216, %f96, %p11;
	min.s64 	%rd324, %rd323, %rd202;
$L__BB14_120:
	setp.lt.f32 	%p12, %f217, %f97;
	mov.f32 	%f234, %f217;
	mov.u64 	%rd342, %rd324;
	@%p12 bra 	$L__BB14_123;
	setp.lt.f32 	%p13, %f97, %f217;
	mov.f32 	%f234, %f97;
	mov.u64 	%rd342, %rd206;
	@%p13 bra 	$L__BB14_123;
	setp.lt.s64 	%p14, %rd324, %rd206;
	selp.f32 	%f234, %f217, %f97, %p14;
	min.s64 	%rd342, %rd324, %rd206;
$L__BB14_123:
	setp.lt.u32 	%p15, %r37, 2560;
	mov.b32 	%r425, 1280;
	@%p15 bra 	$L__BB14_141;
	mov.b32 	%r425, 1280;
$L__BB14_125:
	mov.u32 	%r17, %r425;
	add.s32 	%r50, %r17, %r16;
	mul.wide.u32 	%rd229, %r50, 16;
	add.s64 	%rd210, %rd186, %rd229;
	// begin inline asm
	ld.global.nc.u64 %rd209, [%rd210];
	// end inline asm
	mov.b64 	{%r51, %r52}, %rd209;
	mov.b32 	%f107, %r51;
	add.s64 	%rd212, %rd210, 8;
	// begin inline asm
	ld.global.nc.u64 %rd211, [%rd212];
	// end inline asm
	add.s64 	%rd214, %rd210, 4096;
	// begin inline asm
	ld.global.nc.u64 %rd213, [%rd214];
	// end inline asm
	mov.b64 	{%r53, %r54}, %rd213;
	mov.b32 	%f108, %r53;
	add.s64 	%rd216, %rd210, 4104;
	// begin inline asm
	ld.global.nc.u64 %rd215, [%rd216];
	// end inline asm
	add.s64 	%rd218, %rd210, 8192;
	// begin inline asm
	ld.global.nc.u64 %rd217, [%rd218];
	// end inline asm
	mov.b64 	{%r55, %r56}, %rd217;
	mov.b32 	%f109, %r55;
	add.s64 	%rd220, %rd210, 8200;
	// begin inline asm
	ld.global.nc.u64 %rd219, [%rd220];
	// end inline asm
	add.s64 	%rd222, %rd210, 12288;
	// begin inline asm
	ld.global.nc.u64 %rd221, [%rd222];
	// end inline asm
	mov.b64 	{%r57, %r58}, %rd221;
	mov.b32 	%f110, %r57;
	add.s64 	%rd224, %rd210, 12296;
	// begin inline asm
	ld.global.nc.u64 %rd223, [%rd224];
	// end inline asm
	add.s64 	%rd226, %rd210, 16384;
	// begin inline asm
	ld.global.nc.u64 %rd225, [%rd226];
	// end inline asm
	mov.b64 	{%r59, %r60}, %rd225;
	mov.b32 	%f111, %r59;
	add.s64 	%rd228, %rd210, 16392;
	// begin inline asm
	ld.global.nc.u64 %rd227, [%rd228];
	// end inline asm
	setp.lt.f32 	%p16, %f234, %f107;
	mov.f32 	%f220, %f234;
	mov.u64 	%rd327, %rd342;
	@%p16 bra 	$L__BB14_128;
	setp.lt.f32 	%p17, %f107, %f234;
	mov.f32 	%f220, %f107;
	mov.u64 	%rd327, %rd211;
	@%p17 bra 	$L__BB14_128;
	setp.lt.s64 	%p18, %rd342, %rd211;
	selp.f32 	%f220, %f234, %f107, %p18;
	min.s64 	%rd327, %rd342, %rd211;
$L__BB14_128:
	setp.lt.f32 	%p19, %f220, %f108;
	mov.f32 	%f221, %f220;
	mov.u64 	%rd328, %rd327;
	@%p19 bra 	$L__BB14_131;
	setp.lt.f32 	%p20, %f108, %f220;
	mov.f32 	%f221, %f108;
	mov.u64 	%rd328, %rd215;
	@%p20 bra 	$L__BB14_131;
	setp.lt.s64 	%p21, %rd327, %rd215;
	selp.f32 	%f221, %f220, %f108, %p21;
	min.s64 	%rd328, %rd327, %rd215;
$L__BB14_131:
	setp.lt.f32 	%p22, %f221, %f109;
	mov.f32 	%f222, %f221;
	mov.u64 	%rd329, %rd328;
	@%p22 bra 	$L__BB14_134;
	setp.lt.f32 	%p23, %f109, %f221;
	mov.f32 	%f222, %f109;
	mov.u64 	%rd329, %rd219;
	@%p23 bra 	$L__BB14_134;
	setp.lt.s64 	%p24, %rd328, %rd219;
	selp.f32 	%f222, %f221, %f109, %p24;
	min.s64 	%rd329, %rd328, %rd219;
$L__BB14_134:
	setp.lt.f32 	%p25, %f222, %f110;
	mov.f32 	%f223, %f222;
	mov.u64 	%rd330, %rd329;
	@%p25 bra 	$L__BB14_137;
	setp.lt.f32 	%p26, %f110, %f222;
	mov.f32 	%f223, %f110;
	mov.u64 	%rd330, %rd223;
	@%p26 bra 	$L__BB14_137;
	setp.lt.s64 	%p27, %rd329, %rd223;
	selp.f32 	%f223, %f222, %f110, %p27;
	min.s64 	%rd330, %rd329, %rd223;
$L__BB14_137:
	setp.lt.f32 	%p28, %f223, %f111;
	mov.f32 	%f234, %f223;
	mov.u64 	%rd342, %rd330;
	@%p28 bra 	$L__BB14_140;
	setp.lt.f32 	%p29, %f111, %f223;
	mov.f32 	%f234, %f111;
	mov.u64 	%rd342, %rd227;
	@%p29 bra 	$L__BB14_140;
	setp.lt.s64 	%p30, %rd330, %rd227;
	selp.f32 	%f234, %f223, %f111, %p30;
	min.s64 	%rd342, %rd330, %rd227;
$L__BB14_140:
	add.s32 	%r425, %r17, 1280;
	add.s32 	%r61, %r17, 2560;
	setp.le.s32 	%p31, %r61, %r37;
	@%p31 bra 	$L__BB14_125;
$L__BB14_141:
	setp.le.s32 	%p32, %r37, %r425;
	@%p32 bra 	$L__BB14_164;
	sub.s32 	%r20, %r37, %r425;
	setp.ge.s32 	%p33, %r16, %r20;
	@%p33 bra 	$L__BB14_164;
	not.b32 	%r62, %r16;
	add.s32 	%r63, %r37, %r62;
	sub.s32 	%r21, %r63, %r425;
	and.b32  	%r64, %r21, 768;
	setp.eq.s32 	%p34, %r64, 768;
	mov.u32 	%r429, %r16;
	@%p34 bra 	$L__BB14_149;
	add.s32 	%r427, %r16, %r425;
	shr.u32 	%r65, %r21, 8;
	add.s32 	%r66, %r65, 1;
	and.b32  	%r67, %r66, 3;
	neg.s32 	%r426, %r67;
	mov.u32 	%r429, %r16;
$L__BB14_145:
	.pragma "nounroll";
	mov.u64 	%rd127, %rd342;
	mov.f32 	%f123, %f234;
	mul.wide.u32 	%rd235, %r427, 16;
	add.s64 	%rd232, %rd186, %rd235;
	// begin inline asm
	ld.global.nc.u64 %rd231, [%rd232];
	// end inline asm
	mov.b64 	{%r68, %r69}, %rd231;
	mov.b32 	%f124, %r68;
	add.s64 	%rd234, %rd232, 8;
	// begin inline asm
	ld.global.nc.u64 %rd233, [%rd234];
	// end inline asm
	setp.lt.f32 	%p35, %f123, %f124;
	@%p35 bra 	$L__BB14_148;
	setp.lt.f32 	%p36, %f124, %f123;
	mov.f32 	%f234, %f124;
	mov.u64 	%rd342, %rd233;
	@%p36 bra 	$L__BB14_148;
	setp.lt.s64 	%p37, %rd127, %rd233;
	selp.f32 	%f234, %f123, %f124, %p37;
	min.s64 	%rd342, %rd127, %rd233;
$L__BB14_148:
	add.s32 	%r429, %r429, 256;
	add.s32 	%r427, %r427, 256;
	add.s32 	%r426, %r426, 1;
	setp.ne.s32 	%p38, %r426, 0;
	@%p38 bra 	$L__BB14_145;
$L__BB14_149:
	setp.lt.u32 	%p39, %r21, 768;
	@%p39 bra 	$L__BB14_164;
	cvt.u64.u32 	%rd236, %r429;
	cvt.u64.u32 	%rd237, %r425;
	add.s64 	%rd238, %rd236, %rd237;
	shl.b64 	%rd239, %rd238, 4;
	add.s64 	%rd240, %rd239, %rd186;
	add.s64 	%rd337, %rd240, 12296;
	add.s32 	%r430, %r429, %r425;
$L__BB14_151:
	mul.wide.u32 	%rd245, %r430, 16;
	add.s64 	%rd242, %rd186, %rd245;
	// begin inline asm
	ld.global.nc.u64 %rd241, [%rd242];
	// end inline asm
	mov.b64 	{%r70, %r71}, %rd241;
	mov.b32 	%f130, %r70;
	add.s64 	%rd244, %rd242, 8;
	// begin inline asm
	ld.global.nc.u64 %rd243, [%rd244];
	// end inline asm
	setp.lt.f32 	%p40, %f234, %f130;
	mov.f32 	%f231, %f234;
	mov.u64 	%rd339, %rd342;
	@%p40 bra 	$L__BB14_154;
	setp.lt.f32 	%p41, %f130, %f234;
	mov.f32 	%f231, %f130;
	mov.u64 	%rd339, %rd243;
	@%p41 bra 	$L__BB14_154;
	setp.lt.s64 	%p42, %rd342, %rd243;
	selp.f32 	%f231, %f234, %f130, %p42;
	min.s64 	%rd339, %rd342, %rd243;
$L__BB14_154:
	add.s64 	%rd247, %rd337, -8200;
	// begin inline asm
	ld.global.nc.u64 %rd246, [%rd247];
	// end inline asm
	mov.b64 	{%r72, %r73}, %rd246;
	mov.b32 	%f133, %r72;
	add.s64 	%rd249, %rd337, -8192;
	// begin inline asm
	ld.global.nc.u64 %rd248, [%rd249];
	// end inline asm
	setp.lt.f32 	%p43, %f231, %f133;
	mov.f32 	%f232, %f231;
	mov.u64 	%rd340, %rd339;
	@%p43 bra 	$L__BB14_157;
	setp.lt.f32 	%p44, %f133, %f231;
	mov.f32 	%f232, %f133;
	mov.u64 	%rd340, %rd248;
	@%p44 bra 	$L__BB14_157;
	setp.lt.s64 	%p45, %rd339, %rd248;
	selp.f32 	%f232, %f231, %f133, %p45;
	min.s64 	%rd340, %rd339, %rd248;
$L__BB14_157:
	add.s64 	%rd251, %rd337, -4104;
	// begin inline asm
	ld.global.nc.u64 %rd250, [%rd251];
	// end inline asm
	mov.b64 	{%r74, %r75}, %rd250;
	mov.b32 	%f136, %r74;
	add.s64 	%rd253, %rd337, -4096;
	// begin inline asm
	ld.global.nc.u64 %rd252, [%rd253];
	// end inline asm
	setp.lt.f32 	%p46, %f232, %f136;
	mov.f32 	%f233, %f232;
	mov.u64 	%rd341, %rd340;
	@%p46 bra 	$L__BB14_160;
	setp.lt.f32 	%p47, %f136, %f232;
	mov.f32 	%f233, %f136;
	mov.u64 	%rd341, %rd252;
	@%p47 bra 	$L__BB14_160;
	setp.lt.s64 	%p48, %rd340, %rd252;
	selp.f32 	%f233, %f232, %f136, %p48;
	min.s64 	%rd341, %rd340, %rd252;
$L__BB14_160:
	add.s64 	%rd255, %rd337, -8;
	// begin inline asm
	ld.global.nc.u64 %rd254, [%rd255];
	// end inline asm
	mov.b64 	{%r76, %r77}, %rd254;
	mov.b32 	%f139, %r76;
	// begin inline asm
	ld.global.nc.u64 %rd256, [%rd337];
	// end inline asm
	setp.lt.f32 	%p49, %f233, %f139;
	mov.f32 	%f234, %f233;
	mov.u64 	%rd342, %rd341;
	@%p49 bra 	$L__BB14_163;
	setp.lt.f32 	%p50, %f139, %f233;
	mov.f32 	%f234, %f139;
	mov.u64 	%rd342, %rd256;
	@%p50 bra 	$L__BB14_163;
	setp.lt.s64 	%p51, %rd341, %rd256;
	selp.f32 	%f234, %f233, %f139, %p51;
	min.s64 	%rd342, %rd341, %rd256;
$L__BB14_163:
	add.s32 	%r429, %r429, 1024;
	add.s64 	%rd337, %rd337, 16384;
	add.s32 	%r430, %r430, 1024;
	setp.lt.s32 	%p52, %r429, %r20;
	@%p52 bra 	$L__BB14_151;
$L__BB14_164:
	// begin inline asm
	mov.u32 %r78, %laneid;
	// end inline asm
	mov.b32 	%r80, %f234;
	mov.b32 	%r96, 1;
	mov.b32 	%r97, 31;
	mov.b32 	%r98, -1;
	// begin inline asm
	shfl.sync.down.b32 %r79, %r80, %r96, %r97, %r98;
	// end inline asm
	mov.b32 	%f143, %r79;
	// begin inline asm
	shfl.sync.down.b32 %r84, %r85, %r96, %r97, %r98;
	// end inline asm
	mov.b64 	{%r90, %r95}, %rd342;
	// begin inline asm
	shfl.sync.down.b32 %r89, %r90, %r96, %r97, %r98;
	// end inline asm
	// begin inline asm
	shfl.sync.down.b32 %r94, %r95, %r96, %r97, %r98;
	// end inline asm
	mov.b64 	%rd150, {%r89, %r94};
	setp.gt.s32 	%p53, %r78, 30;
	setp.lt.f32 	%p54, %f234, %f143;
	or.pred  	%p55, %p53, %p54;
	mov.f32 	%f236, %f234;
	mov.u64 	%rd344, %rd342;
	@%p55 bra 	$L__BB14_167;
	setp.gt.f32 	%p56, %f234, %f143;
	mov.f32 	%f236, %f143;
	mov.u64 	%rd344, %rd150;
	@%p56 bra 	$L__BB14_167;
	setp.lt.s64 	%p57, %rd342, %rd150;
	selp.f32 	%f236, %f234, %f143, %p57;
	min.s64 	%rd344, %rd342, %rd150;
$L__BB14_167:
	mov.b32 	%r100, %f236;
	mov.b32 	%r116, 2;
	mov.b32 	%r117, 31;
	mov.b32 	%r118, -1;
	// begin inline asm
	shfl.sync.down.b32 %r99, %r100, %r116, %r117, %r118;
	// end inline asm
	mov.b32 	%f146, %r99;
	// begin inline asm
	shfl.sync.down.b32 %r104, %r105, %r116, %r117, %r118;
	// end inline asm
	mov.b64 	{%r110, %r115}, %rd344;
	// begin inline asm
	shfl.sync.down.b32 %r109, %r110, %r116, %r117, %r118;
	// end inline asm
	// begin inline asm
	shfl.sync.down.b32 %r114, %r115, %r116, %r117, %r118;
	// end inline asm
	mov.b64 	%rd153, {%r109, %r114};
	setp.gt.s32 	%p58, %r78, 29;
	setp.lt.f32 	%p59, %f236, %f146;
	or.pred  	%p60, %p58, %p59;
	mov.f32 	%f237, %f236;
	mov.u64 	%rd345, %rd344;
	@%p60 bra 	$L__BB14_170;
	setp.gt.f32 	%p61, %f236, %f146;
	mov.f32 	%f237, %f146;
	mov.u64 	%rd345, %rd153;
	@%p61 bra 	$L__BB14_170;
	setp.lt.s64 	%p62, %rd344, %rd153;
	selp.f32 	%f237, %f236, %f146, %p62;
	min.s64 	%rd345, %rd344, %rd153;
$L__BB14_170:
	mov.b32 	%r120, %f237;
	mov.b32 	%r136, 4;
	mov.b32 	%r137, 31;
	mov.b32 	%r138, -1;
	// begin inline asm
	shfl.sync.down.b32 %r119, %r120, %r136, %r137, %r138;
	// end inline asm
	mov.b32 	%f149, %r119;
	// begin inline asm
	shfl.sync.down.b32 %r124, %r125, %r136, %r137, %r138;
	// end inline asm
	mov.b64 	{%r130, %r135}, %rd345;
	// begin inline asm
	shfl.sync.down.b32 %r129, %r130, %r136, %r137, %r138;
	// end inline asm
	// begin inline asm
	shfl.sync.down.b32 %r134, %r135, %r136, %r137, %r138;
	// end inline asm
	mov.b64 	%rd156, {%r129, %r134};
	setp.gt.s32 	%p63, %r78, 27;
	setp.lt.f32 	%p64, %f237, %f149;
	or.pred  	%p65, %p63, %p64;
	mov.f32 	%f238, %f237;
	mov.u64 	%rd346, %rd345;
	@%p65 bra 	$L__BB14_173;
	setp.gt.f32 	%p66, %f237, %f149;
	mov.f32 	%f238, %f149;
	mov.u64 	%rd346, %rd156;
	@%p66 bra 	$L__BB14_173;
	setp.lt.s64 	%p67, %rd345, %rd156;
	selp.f32 	%f238, %f237, %f149, %p67;
	min.s64 	%rd346, %rd345, %rd156;
$L__BB14_173:
	mov.b32 	%r140, %f238;
	mov.b32 	%r156, 8;
	mov.b32 	%r157, 31;
	mov.b32 	%r158, -1;
	// begin inline asm
	shfl.sync.down.b32 %r139, %r140, %r156, %r157, %r158;
	// end inline asm
	mov.b32 	%f152, %r139;
	// begin inline asm
	shfl.sync.down.b32 %r144, %r145, %r156, %r157, %r158;
	// end inline asm
	mov.b64 	{%r150, %r155}, %rd346;
	// begin inline asm
	shfl.sync.down.b32 %r149, %r150, %r156, %r157, %r158;
	// end inline asm
	// begin inline asm
	shfl.sync.down.b32 %r154, %r155, %r156, %r157, %r158;
	// end inline asm
	mov.b64 	%rd159, {%r149, %r154};
	setp.gt.s32 	%p68, %r78, 23;
	setp.lt.f32 	%p69, %f238, %f152;
	or.pred  	%p70, %p68, %p69;
	mov.f32 	%f239, %f238;
	mov.u64 	%rd347, %rd346;
	@%p70 bra 	$L__BB14_176;
	setp.gt.f32 	%p71, %f238, %f152;
	mov.f32 	%f239, %f152;
	mov.u64 	%rd347, %rd159;
	@%p71 bra 	$L__BB14_176;
	setp.lt.s64 	%p72, %rd346, %rd159;
	selp.f32 	%f239, %f238, %f152, %p72;
	min.s64 	%rd347, %rd346, %rd159;
$L__BB14_176:
	mov.b32 	%r160, %f239;
	mov.b32 	%r176, 16;
	mov.b32 	%r177, 31;
	mov.b32 	%r178, -1;
	// begin inline asm
	shfl.sync.down.b32 %r159, %r160, %r176, %r177, %r178;
	// end inline asm
	mov.b32 	%f155, %r159;
	// begin inline asm
	shfl.sync.down.b32 %r164, %r165, %r176, %r177, %r178;
	// end inline asm
	mov.b64 	{%r170, %r175}, %rd347;
	// begin inline asm
	shfl.sync.down.b32 %r169, %r170, %r176, %r177, %r178;
	// end inline asm
	// begin inline asm
	shfl.sync.down.b32 %r174, %r175, %r176, %r177, %r178;
	// end inline asm
	mov.b64 	%rd162, {%r169, %r174};
	setp.gt.s32 	%p73, %r78, 15;
	setp.lt.f32 	%p74, %f239, %f155;
	or.pred  	%p75, %p73, %p74;
	mov.f32 	%f247, %f239;
	mov.u64 	%rd355, %rd347;
	@%p75 bra 	$L__BB14_179;
	setp.gt.f32 	%p76, %f239, %f155;
	mov.f32 	%f247, %f155;
	mov.u64 	%rd355, %rd162;
	@%p76 bra 	$L__BB14_179;
	setp.lt.s64 	%p77, %rd347, %rd162;
	selp.f32 	%f247, %f239, %f155, %p77;
	min.s64 	%rd355, %rd347, %rd162;
$L__BB14_179:
	setp.ne.s32 	%p78, %r78, 0;
	@%p78 bra 	$L__BB14_181;
	shr.u32 	%r179, %r16, 1;
	and.b32  	%r180, %r179, 496;
	mov.u32 	%r181, _ZN6thrust24THRUST_300001_SM_1000_NS8cuda_cub4core6detail5shmemE;
	add.s32 	%r182, %r181, %r180;
	st.shared.f32 	[%r182+8], %f247;
	st.shared.u64 	[%r182+16], %rd355;
$L__BB14_181:
	bar.sync 	0;
	setp.ne.s32 	%p79, %r16, 0;
	@%p79 bra 	$L__BB14_203;
	ld.shared.f32 	%f158, [_ZN6thrust24THRUST_300001_SM_1000_NS8cuda_cub4core6detail5shmemE+24];
	ld.shared.u64 	%rd165, [_ZN6thrust24THRUST_300001_SM_1000_NS8cuda_cub4core6detail5shmemE+32];
	setp.lt.f32 	%p80, %f247, %f158;
	mov.f32 	%f241, %f247;
	mov.u64 	%rd349, %rd355;
	@%p80 bra 	$L__BB14_185;
	setp.lt.f32 	%p81, %f158, %f247;
	mov.f32 	%f241, %f158;
	mov.u64 	%rd349, %rd165;
	@%p81 bra 	$L__BB14_185;
	setp.lt.s64 	%p82, %rd355, %rd165;
	selp.f32 	%f241, %f247, %f158, %p82;
	min.s64 	%rd349, %rd355, %rd165;
$L__BB14_185:
	ld.shared.f32 	%f161, [_ZN6thrust24THRUST_300001_SM_1000_NS8cuda_cub4core6detail5shmemE+40];
	ld.shared.u64 	%rd168, [_ZN6thrust24THRUST_300001_SM_1000_NS8cuda_cub4core6detail5shmemE+48];
	setp.lt.f32 	%p83, %f241, %f161;
	mov.f32 	%f242, %f241;
	mov.u64 	%rd350, %rd349;
	@%p83 bra 	$L__BB14_188;
	setp.lt.f32 	%p84, %f161, %f241;
	mov.f32 	%f242, %f161;
	mov.u64 	%rd350, %rd168;
	@%p84 bra 	$L__BB14_188;
	setp.lt.s64 	%p85, %rd349, %rd168;
	selp.f32 	%f242, %f241, %f161, %p85;
	min.s64 	%rd350, %rd349, %rd168;
$L__BB14_188:
	ld.shared.f32 	%f164, [_ZN6thrust24THRUST_300001_SM_1000_NS8cuda_cub4core6detail5shmemE+56];
	ld.shared.u64 	%rd171, [_ZN6thrust24THRUST_300001_SM_1000_NS8cuda_cub4core6detail5shmemE+64];
	setp.lt.f32 	%p86, %f242, %f164;
	mov.f32 	%f243, %f242;
	mov.u64 	%rd351, %rd350;
	@%p86 bra 	$L__BB14_191;
	setp.lt.f32 	%p87, %f164, %f242;
	mov.f32 	%f243, %f164;
	mov.u64 	%rd351, %rd171;
	@%p87 bra 	$L__BB14_191;
	setp.lt.s64 	%p88, %rd350, %rd171;
	selp.f32 	%f243, %f242, %f164, %p88;
	min.s64 	%rd351, %rd350, %rd171;
$L__BB14_191:
	ld.shared.f32 	%f167, [_ZN6thrust24THRUST_300001_SM_1000_NS8cuda_cub4core6detail5shmemE+72];
	ld.shared.u64 	%rd174, [_ZN6thrust24THRUST_300001_SM_1000_NS8cuda_cub4core6detail5shmemE+80];
	setp.lt.f32 	%p89, %f243, %f167;
	mov.f32 	%f244, %f243;
	mov.u64 	%rd352, %rd351;
	@%p89 bra 	$L__BB14_194;
	setp.lt.f32 	%p90, %f167, %f243;
	mov.f32 	%f244, %f167;
	mov.u64 	%rd352, %rd174;
	@%p90 bra 	$L__BB14_194;
	setp.lt.s64 	%p91, %rd351, %rd174;
	selp.f32 	%f244, %f243, %f167, %p91;
	min.s64 	%rd352, %rd351, %rd174;
$L__BB14_194:
	ld.shared.f32 	%f170, [_ZN6thrust24THRUST_300001_SM_1000_NS8cuda_cub4core6detail5shmemE+88];
	ld.shared.u64 	%rd177, [_ZN6thrust24THRUST_300001_SM_1000_NS8cuda_cub4core6detail5shmemE+96];
	setp.lt.f32 	%p92, %f244, %f170;
	mov.f32 	%f245, %f244;
	mov.u64 	%rd353, %rd352;
	@%p92 bra 	$L__BB14_197;
	setp.lt.f32 	%p93, %f170, %f244;
	mov.f32 	%f245, %f170;
	mov.u64 	%rd353, %rd177;
	@%p93 bra 	$L__BB14_197;
	setp.lt.s64 	%p94, %rd352, %rd177;
	selp.f32 	%f245, %f244, %f170, %p94;
	min.s64 	%rd353, %rd352, %rd177;
$L__BB14_197:
	ld.shared.f32 	%f173, [_ZN6thrust24THRUST_300001_SM_1000_NS8cuda_cub4core6detail5shmemE+104];
	ld.shared.u64 	%rd180, [_ZN6thrust24THRUST_300001_SM_1000_NS8cuda_cub4core6detail5shmemE+112];
	setp.lt.f32 	%p95, %f245, %f173;
	mov.f32 	%f246, %f245;
	mov.u64 	%rd354, %rd353;
	@%p95 bra 	$L__BB14_200;
	setp.lt.f32 	%p96, %f173, %f245;
	mov.f32 	%f246, %f173;
	mov.u64 	%rd354, %rd180;
	@%p96 bra 	$L__BB14_200;
	setp.lt.s64 	%p97, %rd353, %rd180;
	selp.f32 	%f246, %f245, %f173, %p97;
	min.s64 	%rd354, %rd353, %rd180;
$L__BB14_200:
	ld.shared.f32 	%f176, [_ZN6thrust24THRUST_300001_SM_1000_NS8cuda_cub4core6detail5shmemE+120];
	ld.shared.u64 	%rd183, [_ZN6thrust24THRUST_300001_SM_1000_NS8cuda_cub4core6detail5shmemE+128];
	setp.lt.f32 	%p98, %f246, %f176;
	mov.f32 	%f247, %f246;
	mov.u64 	%rd355, %rd354;
	@%p98 bra 	$L__BB14_203;
	setp.lt.f32 	%p99, %f176, %f246;
	mov.f32 	%f247, %f176;
	mov.u64 	%rd355, %rd183;
	@%p99 bra 	$L__BB14_203;
	setp.lt.s64 	%p100, %rd354, %rd183;
	selp.f32 	%f247, %f246, %f176, %p100;
	min.s64 	%rd355, %rd354, %rd183;
$L__BB14_203:
	mov.u32 	%r418, %tid.x;
	setp.ne.s32 	%p227, %r418, 0;
	@%p227 bra 	$L__BB14_205;
	cvta.to.global.u64 	%rd287, %rd187;
	st.global.f32 	[%rd287], %f247;
	st.global.u64 	[%rd287+8], %rd355;
$L__BB14_205:
	ret;

}
	// .globl	_ZN6thrust24THRUST_300001_SM_1000_NS8cuda_cub4core6detail13_kernel_agentINS1_8__reduce11ReduceAgentINS0_12zip_iteratorIN4cuda3std3__45tupleIJPKfNS0_17counting_iteratorIlNS0_11use_defaultESF_SF_EEEEEEEPNSB_IJflEEESJ_lNS1_9__extrema9arg_min_fIflNSA_4lessIfEEEEEEJSI_SK_lSP_EEEvDpT0_
.visible .entry _ZN6thrust24THRUST_300001_SM_1000_NS8cuda_cub4core6detail13_kernel_agentINS1_8__reduce11ReduceAgentINS0_12zip_iteratorIN4cuda3std3__45tupleIJPKfNS0_17counting_iteratorIlNS0_11use_defaultESF_SF_EEEEEEEPNSB_IJflEEESJ_lNS1_9__extrema9arg_min_fIflNSA_4lessIfEEEEEEJSI_SK_lSP_EEEvDpT0_(
	.param .align 8 .b8 _ZN6thrust24THRUST_300001_SM_1000_NS8cuda_cub4core6detail13_kernel_agentINS1_8__reduce11ReduceAgentINS0_12zip_iteratorIN4cuda3std3__45tupleIJPKfNS0_17counting_iteratorIlNS0_11use_defaultESF_SF_EEEEEEEPNSB_IJflEEESJ_lNS1_9__extrema9arg_min_fIflNSA_4lessIfEEEEEEJSI_SK_lSP_EEEvDpT0__param_0[16],
	.param .u64 .ptr .align 1 _ZN6thrust24THRUST_300001_SM_1000_NS8cuda_cub4core6detail13_kernel_agentINS1_8__reduce11ReduceAgentINS0_12zip_iteratorIN4cuda3std3__45tupleIJPKfNS0_17counting_iteratorIlNS0_11use_defaultESF_SF_EEEEEEEPNSB_IJflEEESJ_lNS1_9__extrema9arg_min_fIflNSA_4lessIfEEEEEEJSI_SK_lSP_EEEvDpT0__param_1,
	.param .u64 _ZN6thrust24THRUST_300001_SM_1000_NS8cuda_cub4core6detail13_kernel_agentINS1_8__reduce11ReduceAgentINS0_12zip_iteratorIN4cuda3std3__45tupleIJPKfNS0_17counting_iteratorIlNS0_11use_defaultESF_SF_EEEEEEEPNSB_IJflEEESJ_lNS1_9__extrema9arg_min_fIflNSA_4lessIfEEEEEEJSI_SK_lSP_EEEvDpT0__param_2,
	.param .align 1 .b8 _ZN6thrust24THRUST_300001_SM_1000_NS8cuda_cub4core6detail13_kernel_agentINS1_8__reduce11ReduceAgentINS0_12zip_iteratorIN4cuda3std3__45tupleIJPKfNS0_17counting_iteratorIlNS0_11use_defaultESF_SF_EEEEEEEPNSB_IJflEEESJ_lNS1_9__extrema9arg_min_fIflNSA_4lessIfEEEEEEJSI_SK_lSP_EEEvDpT0__param_3[1]
)
.maxntid 256
{
	.reg .pred 	%p<223>;
	.reg .b32 	%r<391>;
	.reg .b32 	%f<243>;
	.reg .b64 	%rd<308>;

	ld.param.u64 	%rd195, [_ZN6thrust24THRUST_300001_SM_1000_NS8cuda_cub4core6detail13_kernel_agentINS1_8__reduce11ReduceAgentINS0_12zip_iteratorIN4cuda3std3__45tupleIJPKfNS0_17counting_iteratorIlNS0_11use_defaultESF_SF_EEEEEEEPNSB_IJflEEESJ_lNS1_9__extrema9arg_min_fIflNSA_4lessIfEEEEEEJSI_SK_lSP_EEEvDpT0__param_0+8];
	ld.param.u64 	%rd194, [_ZN6thrust24THRUST_300001_SM_1000_NS8cuda_cub4core6detail13_kernel_agentINS1_8__reduce11ReduceAgentINS0_12zip_iteratorIN4cuda3std3__45tupleIJPKfNS0_17counting_iteratorIlNS0_11use_defaultESF_SF_EEEEEEEPNSB_IJflEEESJ_lNS1_9__extrema9arg_min_fIflNSA_4lessIfEEEEEEJSI_SK_lSP_EEEvDpT0__param_0];
	ld.param.u64 	%rd197, [_ZN6thrust24THRUST_300001_SM_1000_NS8cuda_cub4core6detail13_kernel_agentINS1_8__reduce11ReduceAgentINS0_12zip_iteratorIN4cuda3std3__45tupleIJPKfNS0_17counting_iteratorIlNS0_11use_defaultESF_SF_EEEEEEEPNSB_IJflEEESJ_lNS1_9__extrema9arg_min_fIflNSA_4lessIfEEEEEEJSI_SK_lSP_EEEvDpT0__param_2];
	setp.eq.s64 	%p1, %rd197, 0;
	@%p1 bra 	$L__BB15_200;
	cvta.to.global.u64 	%rd1, %rd194;
	setp.gt.s64 	%p2, %rd197, 1279;
	@%p2 bra 	$L__BB15_112;
	cvt.u32.u64 	%r1, %rd197;
	mov.u32 	%r2, %tid.x;
	setp.ge.s32 	%p96, %r2, %r1;
	mov.f32 	%f188, 0f00000000;
	mov.b64 	%rd249, 0;
	mov.u32 	%r385, %r2;
	@%p96 bra 	$L__BB15_4;
	cvt.u64.u32 	%rd225, %r2;
	mul.wide.u32 	%rd226, %r2, 4;
	add.s64 	%rd227, %rd1, %rd226;
	add.s64 	%rd249, %rd195, %rd225;
	ld.global.f32 	%f188, [%rd227];
	add.s32 	%r385, %r2, 256;
$L__BB15_4:
	setp.ge.s32 	%p97, %r385, %r1;
	@%p97 bra 	$L__BB15_26;
	not.b32 	%r154, %r385;
	add.s32 	%r5, %r154, %r1;
	and.b32  	%r155, %r5, 768;
	setp.eq.s32 	%p98, %r155, 768;
	@%p98 bra 	$L__BB15_11;
	cvt.u64.u32 	%rd229, %r385;
	add.s64 	%rd240, %rd195, %rd229;
	mul.wide.u32 	%rd230, %r385, 4;
	add.s64 	%rd239, %rd1, %rd230;
	shr.u32 	%r156, %r5, 8;
	add.s32 	%r157, %r156, 1;
	and.b32  	%r158, %r157, 3;
	neg.s32 	%r383, %r158;
$L__BB15_7:
	.pragma "nounroll";
	mov.u64 	%rd9, %rd249;
	mov.f32 	%f3, %f188;
	ld.global.f32 	%f4, [%rd239];
	setp.lt.f32 	%p99, %f3, %f4;
	@%p99 bra 	$L__BB15_10;
	setp.lt.f32 	%p100, %f4, %f3;
	mov.u64 	%rd249, %rd240;
	mov.f32 	%f188, %f4;
	@%p100 bra 	$L__BB15_10;
	setp.lt.s64 	%p101, %rd9, %rd240;
	min.s64 	%rd249, %rd9, %rd240;
	selp.f32 	%f188, %f3, %f4, %p101;
$L__BB15_10:
	add.s32 	%r385, %r385, 256;
	add.s64 	%rd240, %rd240, 256;
	add.s64 	%rd239, %rd239, 1024;
	add.s32 	%r383, %r383, 1;
	setp.ne.s32 	%p102, %r383, 0;
	@%p102 bra 	$L__BB15_7;
$L__BB15_11:
	setp.lt.u32 	%p103, %r5, 768;
	@%p103 bra 	$L__BB15_26;
	add.s32 	%r386, %r385, 512;
$L__BB15_13:
	mov.u32 	%r13, %r386;
	add.s32 	%r159, %r13, -512;
	cvt.s64.s32 	%rd231, %r159;
	mul.wide.s32 	%rd232, %r159, 4;
	add.s64 	%rd17, %rd1, %rd232;
	add.s64 	%rd18, %rd195, %rd231;
	ld.global.f32 	%f10, [%rd17];
	setp.lt.f32 	%p104, %f188, %f10;
	mov.u64 	%rd246, %rd249;
	mov.f32 	%f185, %f188;
	@%p104 bra 	$L__BB15_16;
	setp.lt.f32 	%p105, %f10, %f188;
	mov.u64 	%rd246, %rd18;
	mov.f32 	%f185, %f10;
	@%p105 bra 	$L__BB15_16;
	setp.lt.s64 	%p106, %rd249, %rd18;
	min.s64 	%rd246, %rd249, %rd18;
	selp.f32 	%f185, %f188, %f10, %p106;
$L__BB15_16:
	add.s32 	%r160, %r13, -256;
	cvt.s64.s32 	%rd233, %r160;
	add.s64 	%rd21, %rd195, %rd233;
	ld.global.f32 	%f13, [%rd17+1024];
	setp.lt.f32 	%p107, %f185, %f13;
	mov.u64 	%rd247, %rd246;
	mov.f32 	%f186, %f185;
	@%p107 bra 	$L__BB15_19;
	setp.lt.f32 	%p108, %f13, %f185;
	mov.u64 	%rd247, %rd21;
	mov.f32 	%f186, %f13;
	@%p108 bra 	$L__BB15_19;
	setp.lt.s64 	%p109, %rd246, %rd21;
	min.s64 	%rd247, %rd246, %rd21;
	selp.f32 	%f186, %f185, %f13, %p109;
$L__BB15_19:
	cvt.s64.s32 	%rd234, %r13;
	add.s64 	%rd24, %rd195, %rd234;
	ld.global.f32 	%f16, [%rd17+2048];
	setp.lt.f32 	%p110, %f186, %f16;
	mov.u64 	%rd248, %rd247;
	mov.f32 	%f187, %f186;
	@%p110 bra 	$L__BB15_22;
	setp.lt.f32 	%p111, %f16, %f186;
	mov.u64 	%rd248, %rd24;
	mov.f32 	%f187, %f16;
	@%p111 bra 	$L__BB15_22;
	setp.lt.s64 	%p112, %rd247, %rd24;
	min.s64 	%rd248, %rd247, %rd24;
	selp.f32 	%f187, %f186, %f16, %p112;
$L__BB15_22:
	add.s32 	%r161, %r13, 256;
	cvt.s64.s32 	%rd235, %r161;
	add.s64 	%rd27, %rd195, %rd235;
	ld.global.f32 	%f19, [%rd17+3072];
	setp.lt.f32 	%p113, %f187, %f19;
	mov.u64 	%rd249, %rd248;
	mov.f32 	%f188, %f187;
	@%p113 bra 	$L__BB15_25;
	setp.lt.f32 	%p114, %f19, %f187;
	mov.u64 	%rd249, %rd27;
	mov.f32 	%f188, %f19;
	@%p114 bra 	$L__BB15_25;
	setp.lt.s64 	%p115, %rd248, %rd27;
	min.s64 	%rd249, %rd248, %rd27;
	selp.f32 	%f188, %f187, %f19, %p115;
$L__BB15_25:
	add.s32 	%r386, %r13, 1024;
	add.s32 	%r162, %r13, 512;
	setp.lt.s32 	%p116, %r162, %r1;
	@%p116 bra 	$L__BB15_13;
$L__BB15_26:
	setp.lt.s32 	%p117, %r1, 256;
	@%p117 bra 	$L__BB15_66;
	// begin inline asm
	mov.u32 %r276, %laneid;
	// end inline asm
	mov.b32 	%r278, %f188;
	mov.b32 	%r294, 1;
	mov.b32 	%r295, 31;
	mov.b32 	%r296, -1;
	// begin inline asm
	shfl.sync.down.b32 %r277, %r278, %r294, %r295, %r296;
	// end inline asm
	mov.b32 	%f23, %r277;
	// begin inline asm
	shfl.sync.down.b32 %r282, %r283, %r294, %r295, %r296;
	// end inline asm
	mov.b64 	{%r288, %r293}, %rd249;
	// begin inline asm
	shfl.sync.down.b32 %r287, %r288, %r294, %r295, %r296;
	// end inline asm
	// begin inline asm
	shfl.sync.down.b32 %r292, %r293, %r294, %r295, %r296;
	// end inline asm
	mov.b64 	%rd31, {%r287, %r292};
	setp.gt.s32 	%p174, %r276, 30;
	setp.lt.f32 	%p175, %f188, %f23;
	or.pred  	%p176, %p174, %p175;
	mov.u64 	%rd251, %rd249;
	mov.f32 	%f190, %f188;
	@%p176 bra 	$L__BB15_30;
	setp.gt.f32 	%p177, %f188, %f23;
	mov.u64 	%rd251, %rd31;
	mov.f32 	%f190, %f23;
	@%p177 bra 	$L__BB15_30;
	setp.lt.s64 	%p178, %rd249, %rd31;
	min.s64 	%rd251, %rd249, %rd31;
	selp.f32 	%f190, %f188, %f23, %p178;
$L__BB15_30:
	mov.b32 	%r298, %f190;
	mov.b32 	%r314, 2;
	mov.b32 	%r315, 31;
	mov.b32 	%r316, -1;
	// begin inline asm
	shfl.sync.down.b32 %r297, %r298, %r314, %r315, %r316;
	// end inline asm
	mov.b32 	%f26, %r297;
	// begin inline asm
	shfl.sync.down.b32 %r302, %r303, %r314, %r315, %r316;
	// end inline asm
	mov.b64 	{%r308, %r313}, %rd251;
	// begin inline asm
	shfl.sync.down.b32 %r307, %r308, %r314, %r315, %r316;
	// end inline asm
	// begin inline asm
	shfl.sync.down.b32 %r312, %r313, %r314, %r315, %r316;
	// end inline asm
	mov.b64 	%rd34, {%r307, %r312};
	setp.gt.s32 	%p179, %r276, 29;
	setp.lt.f32 	%p180, %f190, %f26;
	or.pred  	%p181, %p179, %p180;
	mov.u64 	%rd252, %rd251;
	mov.f32 	%f191, %f190;
	@%p181 bra 	$L__BB15_33;
	setp.gt.f32 	%p182, %f190, %f26;
	mov.u64 	%rd252, %rd34;
	mov.f32 	%f191, %f26;
	@%p182 bra 	$L__BB15_33;
	setp.lt.s64 	%p183, %rd251, %rd34;
	min.s64 	%rd252, %rd251, %rd34;
	selp.f32 	%f191, %f190, %f26, %p183;
$L__BB15_33:
	mov.b32 	%r318, %f191;
	mov.b32 	%r334, 4;
	mov.b32 	%r335, 31;
	mov.b32 	%r336, -1;
	// begin inline asm
	shfl.sync.down.b32 %r317, %r318, %r334, %r335, %r336;
	// end inline asm
	mov.b32 	%f29, %r317;
	// begin inline asm
	shfl.sync.down.b32 %r322, %r323, %r334, %r335, %r336;
	// end inline asm
	mov.b64 	{%r328, %r333}, %rd252;
	// begin inline asm
	shfl.sync.down.b32 %r327, %r328, %r334, %r335, %r336;
	// end inline asm
	// begin inline asm
	shfl.sync.down.b32 %r332, %r333, %r334, %r335, %r336;
	// end inline asm
	mov.b64 	%rd37, {%r327, %r332};
	setp.gt.s32 	%p184, %r276, 27;
	setp.lt.f32 	%p185, %f191, %f29;
	or.pred  	%p186, %p184, %p185;
	mov.u64 	%rd253, %rd252;
	mov.f32 	%f192, %f191;
	@%p186 bra 	$L__BB15_36;
	setp.gt.f32 	%p187, %f191, %f29;
	mov.u64 	%rd253, %rd37;
	mov.f32 	%f192, %f29;
	@%p187 bra 	$L__BB15_36;
	setp.lt.s64 	%p188, %rd252, %rd37;
	min.s64 	%rd253, %rd252, %rd37;
	selp.f32 	%f192, %f191, %f29, %p188;
$L__BB15_36:
	mov.b32 	%r338, %f192;
	mov.b32 	%r354, 8;
	mov.b32 	%r355, 31;
	mov.b32 	%r356, -1;
	// begin inline asm
	shfl.sync.down.b32 %r337, %r338, %r354, %r355, %r356;
	// end inline asm
	mov.b32 	%f32, %r337;
	// begin inline asm
	shfl.sync.down.b32 %r342, %r343, %r354, %r355, %r356;
	// end inline asm
	mov.b64 	{%r348, %r353}, %rd253;
	// begin inline asm
	shfl.sync.down.b32 %r347, %r348, %r354, %r355, %r356;
	// end inline asm
	// begin inline asm
	shfl.sync.down.b32 %r352, %r353, %r354, %r355, %r356;
	// end inline asm
	mov.b64 	%rd40, {%r347, %r352};
	setp.gt.s32 	%p189, %r276, 23;
	setp.lt.f32 	%p190, %f192, %f32;
	or.pred  	%p191, %p189, %p190;
	mov.u64 	%rd254, %rd253;
	mov.f32 	%f193, %f192;
	@%p191 bra 	$L__BB15_39;
	setp.gt.f32 	%p192, %f192, %f32;
	mov.u64 	%rd254, %rd40;
	mov.f32 	%f193, %f32;
	@%p192 bra 	$L__BB15_39;
	setp.lt.s64 	%p193, %rd253, %rd40;
	min.s64 	%rd254, %rd253, %rd40;
	selp.f32 	%f193, %f192, %f32, %p193;
$L__BB15_39:
	mov.b32 	%r358, %f193;
	mov.b32 	%r374, 16;
	mov.b32 	%r375, 31;
	mov.b32 	%r376, -1;
	// begin inline asm
	shfl.sync.down.b32 %r357, %r358, %r374, %r375, %r376;
	// end inline asm
	mov.b32 	%f35, %r357;
	// begin inline asm
	shfl.sync.down.b32 %r362, %r363, %r374, %r375, %r376;
	// end inline asm
	mov.b64 	{%r368, %r373}, %rd254;
	// begin inline asm
	shfl.sync.down.b32 %r367, %r368, %r374, %r375, %r376;
	// end inline asm
	// begin inline asm
	shfl.sync.down.b32 %r372, %r373, %r374, %r375, %r376;
	// end inline asm
	mov.b64 	%rd43, {%r367, %r372};
	setp.gt.s32 	%p194, %r276, 15;
	setp.lt.f32 	%p195, %f193, %f35;
	or.pred  	%p196, %p194, %p195;
	mov.u64 	%rd307, %rd254;
	mov.f32 	%f242, %f193;
	@%p196 bra 	$L__BB15_42;
	setp.gt.f32 	%p197, %f193, %f35;
	mov.u64 	%rd307, %rd43;
	mov.f32 	%f242, %f35;
	@%p197 bra 	$L__BB15_42;
	setp.lt.s64 	%p198, %rd254, %rd43;
	min.s64 	%rd307, %rd254, %rd43;
	selp.f32 	%f242, %f193, %f35, %p198;
$L__BB15_42:
	setp.ne.s32 	%p199, %r276, 0;
	@%p199 bra 	$L__BB15_44;
	shr.u32 	%r377, %r2, 1;
	and.b32  	%r378, %r377, 496;
	mov.u32 	%r379, _ZN6thrust24THRUST_300001_SM_1000_NS8cuda_cub4core6detail5shmemE;
	add.s32 	%r380, %r379, %r378;
	st.shared.f32 	[%r380+8], %f242;
	st.shared.u64 	[%r380+16], %rd307;
$L__BB15_44:
	bar.sync 	0;
	setp.ne.s32 	%p200, %r2, 0;
	@%p200 bra 	$L__BB15_198;
	ld.shared.f32 	%f38, [_ZN6thrust24THRUST_300001_SM_1000_NS8cuda_cub4core6detail5shmemE+24];
	ld.shared.u64 	%rd46, [_ZN6thrust24THRUST_300001_SM_1000_NS8cuda_cub4core6detail5shmemE+32];
	setp.lt.f32 	%p201, %f242, %f38;
	mov.u64 	%rd256, %rd307;
	mov.f32 	%f195, %f242;
	@%p201 bra 	$L__BB15_48;
	setp.lt.f32 	%p202, %f38, %f242;
	mov.u64 	%rd256, %rd46;
	mov.f32 	%f195, %f38;
	@%p202 bra 	$L__BB15_48;
	setp.lt.s64 	%p203, %rd307, %rd46;
	min.s64 	%rd256, %rd307, %rd46;
	selp.f32 	%f195, %f242, %f38, %p203;
$L__BB15_48:
	ld.shared.f32 	%f41, [_ZN6thrust24THRUST_300001_SM_1000_NS8cuda_cub4core6detail5shmemE+40];
	ld.shared.u64 	%rd49, [_ZN6thrust24THRUST_300001_SM_1000_NS8cuda_cub4core6detail5shmemE+48];
	setp.lt.f32 	%p204, %f195, %f41;
	mov.u64 	%rd257, %rd256;
	mov.f32 	%f196, %f195;
	@%p204 bra 	$L__BB15_51;
	setp.lt.f32 	%p205, %f41, %f195;
	mov.u64 	%rd257, %rd49;
	mov.f32 	%f196, %f41;
	@%p205 bra 	$L__BB15_51;
	setp.lt.s64 	%p206, %rd256, %rd49;
	min.s64 	%rd257, %rd256, %rd49;
	selp.f32 	%f196, %f195, %f41, %p206;
$L__BB15_51:
	ld.shared.f32 	%f44, [_ZN6thrust24THRUST_300001_SM_1000_NS8cuda_cub4core6detail5shmemE+56];
	ld.shared.u64 	%rd52, [_ZN6thrust24THRUST_300001_SM_1000_NS8cuda_cub4core6detail5shmemE+64];
	setp.lt.f32 	%p207, %f196, %f44;
	mov.u64 	%rd258, %rd257;
	mov.f32 	%f197, %f196;
	@%p207 bra 	$L__BB15_54;
	setp.lt.f32 	%p208, %f44, %f196;
	mov.u64 	%rd258, %rd52;
	mov.f32 	%f197, %f44;
	@%p208 bra 	$L__BB15_54;
	setp.lt.s64 	%p209, %rd257, %rd52;
	min.s64 	%rd258, %rd257, %rd52;
	selp.f32 	%f197, %f196, %f44, %p209;
$L__BB15_54:
	ld.shared.f32 	%f47, [_ZN6thrust24THRUST_300001_SM_1000_NS8cuda_cub4core6detail5shmemE+72];
	ld.shared.u64 	%rd55, [_ZN6thrust24THRUST_300001_SM_1000_NS8cuda_cub4core6detail5shmemE+80];
	setp.lt.f32 	%p210, %f197, %f47;
	mov.u64 	%rd259, %rd258;
	mov.f32 	%f198, %f197;
	@%p210 bra 	$L__BB15_57;
	setp.lt.f32 	%p211, %f47, %f197;
	mov.u64 	%rd259, %rd55;
	mov.f32 	%f198, %f47;
	@%p211 bra 	$L__BB15_57;
	setp.lt.s64 	%p212, %rd258, %rd55;
	min.s64 	%rd259, %rd258, %rd55;
	selp.f32 	%f198, %f197, %f47, %p212;
$L__BB15_57:
	ld.shared.f32 	%f50, [_ZN6thrust24THRUST_300001_SM_1000_NS8cuda_cub4core6detail5shmemE+88];
	ld.shared.u64 	%rd58, [_ZN6thrust24THRUST_300001_SM_1000_NS8cuda_cub4core6detail5shmemE+96];
	setp.lt.f32 	%p213, %f198, %f50;
	mov.u64 	%rd260, %rd259;
	mov.f32 	%f199, %f198;
	@%p213 bra 	$L__BB15_60;
	setp.lt.f32 	%p214, %f50, %f198;
	mov.u64 	%rd260, %rd58;
	mov.f32 	%f199, %f50;
	@%p214 bra 	$L__BB15_60;
	setp.lt.s64 	%p215, %rd259, %rd58;
	min.s64 	%rd260, %rd259, %rd58;
	selp.f32 	%f199, %f198, %f50, %p215;
$L__BB15_60:
	ld.shared.f32 	%f53, [_ZN6thrust24THRUST_300001_SM_1000_NS8cuda_cub4core6detail5shmemE+104];
	ld.shared.u64 	%rd61, [_ZN6thrust24THRUST_300001_SM_1000_NS8cuda_cub4core6detail5shmemE+112];
	setp.lt.f32 	%p216, %f199, %f53;
	mov.u64 	%rd261, %rd260;
	mov.f32 	%f200, %f199;
	@%p216 bra 	$L__BB15_63;
	setp.lt.f32 	%p217, %f53, %f199;
	mov.u64 	%rd261, %rd61;
	mov.f32 	%f200, %f53;
	@%p217 bra 	$L__BB15_63;
	setp.lt.s64 	%p218, %rd260, %rd61;
	min.s64 	%rd261, %rd260, %rd61;
	selp.f32 	%f200, %f199, %f53, %p218;
$L__BB15_63:
	ld.shared.f32 	%f56, [_ZN6thrust24THRUST_300001_SM_1000_NS8cuda_cub4core6detail5shmemE+120];
	ld.shared.u64 	%rd64, [_ZN6thrust24THRUST_300001_SM_1000_NS8cuda_cub4core6detail5shmemE+128];
	setp.lt.f32 	%p219, %f200, %f56;
	mov.f32 	%f242, %f200;
	mov.u64 	%rd307, %rd261;
	@%p219 bra 	$L__BB15_198;
	setp.lt.f32 	%p220, %f56, %f200;
	mov.f32 	%f242, %f56;
	mov.u64 	%rd307, %rd64;
	@%p220 bra 	$L__BB15_198;
	setp.lt.s64 	%p221, %rd261, %rd64;
	min.s64 	%rd307, %rd261, %rd64;
	selp.f32 	%f242, %f200, %f56, %p221;
	bra.uni 	$L__BB15_198;
$L__BB15_66:
	// begin inline asm
	mov.u32 %r163, %laneid;
	// end inline asm
	and.b32  	%r184, %r2, 992;
	add.s32 	%r185, %r184, 32;
	setp.gt.s32 	%p118, %r185, %r1;
	not.b32 	%r186, %r184;
	add.s32 	%r187, %r1, %r186;
	selp.b32 	%r182, %r187, 31, %p118;
	mov.b32 	%r165, %f188;
	mov.b32 	%r181, 1;
	mov.b32 	%r183, -1;
	// begin inline asm
	shfl.sync.down.b32 %r164, %r165, %r181, %r182, %r183;
	// end inline asm
	mov.b32 	%f58, %r164;
	// begin inline asm
	shfl.sync.down.b32 %r169, %r170, %r181, %r182, %r183;
	// end inline asm
	mov.b64 	{%r175, %r180}, %rd249;
	// begin inline asm
	shfl.sync.down.b32 %r174, %r175, %r181, %r182, %r183;
	// end inline asm
	// begin inline asm
	shfl.sync.down.b32 %r179, %r180, %r181, %r182, %r183;
	// end inline asm
	mov.b64 	%rd66, {%r174, %r179};
	setp.ge.s32 	%p119, %r163, %r182;
	setp.lt.f32 	%p120, %f188, %f58;
	or.pred  	%p121, %p119, %p120;
	mov.u64 	%rd262, %rd249;
	mov.f32 	%f201, %f188;
	@%p121 bra 	$L__BB15_69;
	setp.gt.f32 	%p122, %f188, %f58;
	mov.u64 	%rd262, %rd66;
	mov.f32 	%f201, %f58;
	@%p122 bra 	$L__BB15_69;
	setp.lt.s64 	%p123, %rd249, %rd66;
	min.s64 	%rd262, %rd249, %rd66;
	selp.f32 	%f201, %f188, %f58, %p123;
$L__BB15_69:
	mov.b32 	%r189, %f201;
	mov.b32 	%r205, 2;
	mov.b32 	%r207, -1;
	// begin inline asm
	shfl.sync.down.b32 %r188, %r189, %r205, %r182, %r207;
	// end inline asm
	mov.b32 	%f61, %r188;
	// begin inline asm
	shfl.sync.down.b32 %r193, %r194, %r205, %r182, %r207;
	// end inline asm
	mov.b64 	{%r199, %r204}, %rd262;
	// begin inline asm
	shfl.sync.down.b32 %r198, %r199, %r205, %r182, %r207;
	// end inline asm
	// begin inline asm
	shfl.sync.down.b32 %r203, %r204, %r205, %r182, %r207;
	// end inline asm
	mov.b64 	%rd69, {%r198, %r203};
	add.s32 	%r208, %r163, 2;
	setp.gt.s32 	%p124, %r208, %r182;
	setp.lt.f32 	%p125, %f201, %f61;
	or.pred  	%p126, %p124, %p125;
	mov.f32 	%f202, %f201;
	mov.u64 	%rd263, %rd262;
	@%p126 bra 	$L__BB15_72;
	setp.gt.f32 	%p127, %f201, %f61;
	mov.f32 	%f202, %f61;
	mov.u64 	%rd263, %rd69;
	@%p127 bra 	$L__BB15_72;
	setp.lt.s64 	%p128, %rd262, %rd69;
	selp.f32 	%f202, %f201, %f61, %p128;
	min.s64 	%rd263, %rd262, %rd69;
$L__BB15_72:
	mov.b32 	%r210, %f202;
	mov.b32 	%r226, 4;
	mov.b32 	%r228, -1;
	// begin inline asm
	shfl.sync.down.b32 %r209, %r210, %r226, %r182, %r228;
	// end inline asm
	mov.b32 	%f64, %r209;
	// begin inline asm
	shfl.sync.down.b32 %r214, %r215, %r226, %r182, %r228;
	// end inline asm
	mov.b64 	{%r220, %r225}, %rd263;
	// begin inline asm
	shfl.sync.down.b32 %r219, %r220, %r226, %r182, %r228;
	// end inline asm
	// begin inline asm
	shfl.sync.down.b32 %r224, %r225, %r226, %r182, %r228;
	// end inline asm
	mov.b64 	%rd72, {%r219, %r224};
	add.s32 	%r229, %r163, 4;
	setp.gt.s32 	%p129, %r229, %r182;
	setp.lt.f32 	%p130, %f202, %f64;
	or.pred  	%p131, %p129, %p130;
	mov.f32 	%f203, %f202;
	mov.u64 	%rd264, %rd263;
	@%p131 bra 	$L__BB15_75;
	setp.gt.f32 	%p132, %f202, %f64;
	mov.f32 	%f203, %f64;
	mov.u64 	%rd264, %rd72;
	@%p132 bra 	$L__BB15_75;
	setp.lt.s64 	%p133, %rd263, %rd72;
	selp.f32 	%f203, %f202, %f64, %p133;
	min.s64 	%rd264, %rd263, %rd72;
$L__BB15_75:
	mov.b32 	%r231, %f203;
	mov.b32 	%r247, 8;
	mov.b32 	%r249, -1;
	// begin inline asm
	shfl.sync.down.b32 %r230, %r231, %r247, %r182, %r249;
	// end inline asm
	mov.b32 	%f67, %r230;
	// begin inline asm
	shfl.sync.down.b32 %r235, %r236, %r247, %r182, %r249;
	// end inline asm
	mov.b64 	{%r241, %r246}, %rd264;
	// begin inline asm
	shfl.sync.down.b32 %r240, %r241, %r247, %r182, %r249;
	// end inline asm
	// begin inline asm
	shfl.sync.down.b32 %r245, %r246, %r247, %r182, %r249;
	// end inline asm
	mov.b64 	%rd75, {%r240, %r245};
	add.s32 	%r250, %r163, 8;
	setp.gt.s32 	%p134, %r250, %r182;
	setp.lt.f32 	%p135, %f203, %f67;
	or.pred  	%p136, %p134, %p135;
	mov.f32 	%f204, %f203;
	mov.u64 	%rd265, %rd264;
	@%p136 bra 	$L__BB15_78;
	setp.gt.f32 	%p137, %f203, %f67;
	mov.f32 	%f204, %f67;
	mov.u64 	%rd265, %rd75;
	@%p137 bra 	$L__BB15_78;
	setp.lt.s64 	%p138, %rd264, %rd75;
	selp.f32 	%f204, %f203, %f67, %p138;
	min.s64 	%rd265, %rd264, %rd75;
$L__BB15_78:
	mov.b32 	%r252, %f204;
	mov.b32 	%r268, 16;
	mov.b32 	%r270, -1;
	// begin inline asm
	shfl.sync.down.b32 %r251, %r252, %r268, %r182, %r270;
	// end inline asm
	mov.b32 	%f70, %r251;
	// begin inline asm
	shfl.sync.down.b32 %r256, %r257, %r268, %r182, %r270;
	// end inline asm
	mov.b64 	{%r262, %r267}, %rd265;
	// begin inline asm
	shfl.sync.down.b32 %r261, %r262, %r268, %r182, %r270;
	// end inline asm
	// begin inline asm
	shfl.sync.down.b32 %r266, %r267, %r268, %r182, %r270;
	// end inline asm
	mov.b64 	%rd78, {%r261, %r266};
	add.s32 	%r271, %r163, 16;
	setp.gt.s32 	%p139, %r271, %r182;
	setp.lt.f32 	%p140, %f204, %f70;
	or.pred  	%p141, %p139, %p140;
	mov.f32 	%f242, %f204;
	mov.u64 	%rd307, %rd265;
	@%p141 bra 	$L__BB15_81;
	setp.gt.f32 	%p142, %f204, %f70;
	mov.f32 	%f242, %f70;
	mov.u64 	%rd307, %rd78;
	@%p142 bra 	$L__BB15_81;
	setp.lt.s64 	%p143, %rd265, %rd78;
	selp.f32 	%f242, %f204, %f70, %p143;
	min.s64 	%rd307, %rd265, %rd78;
$L__BB15_81:
	setp.ne.s32 	%p144, %r163, 0;
	@%p144 bra 	$L__BB15_83;
	shr.u32 	%r272, %r2, 1;
	and.b32  	%r273, %r272, 496;
	mov.u32 	%r274, _ZN6thrust24THRUST_300001_SM_1000_NS8cuda_cub4core6detail5shmemE;
	add.s32 	%r275, %r274, %r273;
	st.shared.f32 	[%r275+8], %f242;
	st.shared.u64 	[%r275+16], %rd307;
$L__BB15_83:
	bar.sync 	0;
	setp.ne.s32 	%p145, %r2, 0;
	@%p145 bra 	$L__BB15_198;
	setp.lt.s32 	%p146, %r1, 33;
	mov.f32 	%f206, %f242;
	mov.u64 	%rd267, %rd307;
	@%p146 bra 	$L__BB15_88;
	ld.shared.f32 	%f73, [_ZN6thrust24THRUST_300001_SM_1000_NS8cuda_cub4core6detail5shmemE+24];
	ld.shared.u64 	%rd81, [_ZN6thrust24THRUST_300001_SM_1000_NS8cuda_cub4core6detail5shmemE+32];
	setp.lt.f32 	%p147, %f242, %f73;
	mov.f32 	%f206, %f242;
	mov.u64 	%rd267, %rd307;
	@%p147 bra 	$L__BB15_88;
	setp.lt.f32 	%p148, %f73, %f242;
	mov.f32 	%f206, %f73;
	mov.u64 	%rd267, %rd81;
	@%p148 bra 	$L__BB15_88;
	setp.lt.s64 	%p149, %rd307, %rd81;
	selp.f32 	%f206, %f242, %f73, %p149;
	min.s64 	%rd267, %rd307, %rd81;
$L__BB15_88:
	setp.lt.s32 	%p150, %r1, 65;
	mov.f32 	%f207, %f206;
	mov.u64 	%rd268, %rd267;
	@%p150 bra 	$L__BB15_92;
	ld.shared.f32 	%f76, [_ZN6thrust24THRUST_300001_SM_1000_NS8cuda_cub4core6detail5shmemE+40];
	ld.shared.u64 	%rd84, [_ZN6thrust24THRUST_300001_SM_1000_NS8cuda_cub4core6detail5shmemE+48];
	setp.lt.f32 	%p151, %f206, %f76;
	mov.f32 	%f207, %f206;
	mov.u64 	%rd268, %rd267;
	@%p151 bra 	$L__BB15_92;
	setp.lt.f32 	%p152, %f76, %f206;
	mov.f32 	%f207, %f76;
	mov.u64 	%rd268, %rd84;
	@%p152 bra 	$L__BB15_92;
	setp.lt.s64 	%p153, %rd267, %rd84;
	selp.f32 	%f207, %f206, %f76, %p153;
	min.s64 	%rd268, %rd267, %rd84;
$L__BB15_92:
	setp.lt.s32 	%p154, %r1, 97;
	mov.f32 	%f208, %f207;
	mov.u64 	%rd269, %rd268;
	@%p154 bra 	$L__BB15_96;
	ld.shared.f32 	%f79, [_ZN6thrust24THRUST_300001_SM_1000_NS8cuda_cub4core6detail5shmemE+56];
	ld.shared.u64 	%rd87, [_ZN6thrust24THRUST_300001_SM_1000_NS8cuda_cub4core6detail5shmemE+64];
	setp.lt.f32 	%p155, %f207, %f79;
	mov.f32 	%f208, %f207;
	mov.u64 	%rd269, %rd268;
	@%p155 bra 	$L__BB15_96;
	setp.lt.f32 	%p156, %f79, %f207;
	mov.f32 	%f208, %f79;
	mov.u64 	%rd269, %rd87;
	@%p156 bra 	$L__BB15_96;
	setp.lt.s64 	%p157, %rd268, %rd87;
	selp.f32 	%f208, %f207, %f79, %p157;
	min.s64 	%rd269, %rd268, %rd87;
$L__BB15_96:
	setp.lt.s32 	%p158, %r1, 129;
	mov.f32 	%f209, %f208;
	mov.u64 	%rd270, %rd269;
	@%p158 bra 	$L__BB15_100;
	ld.shared.f32 	%f82, [_ZN6thrust24THRUST_300001_SM_1000_NS8cuda_cub4core6detail5shmemE+72];
	ld.shared.u64 	%rd90, [_ZN6thrust24THRUST_300001_SM_1000_NS8cuda_cub4core6detail5shmemE+80];
	setp.lt.f32 	%p159, %f208, %f82;
	mov.f32 	%f209, %f208;
	mov.u64 	%rd270, %rd269;
	@%p159 bra 	$L__BB15_100;
	setp.lt.f32 	%p160, %f82, %f208;
	mov.f32 	%f209, %f82;
	mov.u64 	%rd270, %rd90;
	@%p160 bra 	$L__BB15_100;
	setp.lt.s64 	%p161, %rd269, %rd90;
	selp.f32 	%f209, %f208, %f82, %p161;
	min.s64 	%rd270, %rd269, %rd90;
$L__BB15_100:
	setp.lt.s32 	%p162, %r1, 161;
	mov.f32 	%f210, %f209;
	mov.u64 	%rd271, %rd270;
	@%p162 bra 	$L__BB15_104;
	ld.shared.f32 	%f85, [_ZN6thrust24THRUST_300001_SM_1000_NS8cuda_cub4core6detail5shmemE+88];
	ld.shared.u64 	%rd93, [_ZN6thrust24THRUST_300001_SM_1000_NS8cuda_cub4core6detail5shmemE+96];
	setp.lt.f32 	%p163, %f209, %f85;
	mov.f32 	%f210, %f209;
	mov.u64 	%rd271, %rd270;
	@%p163 bra 	$L__BB15_104;
	setp.lt.f32 	%p164, %f85, %f209;
	mov.f32 	%f210, %f85;
	mov.u64 	%rd271, %rd93;
	@%p164 bra 	$L__BB15_104;
	setp.lt.s64 	%p165, %rd270, %rd93;
	selp.f32 	%f210, %f209, %f85, %p165;
	min.s64 	%rd271, %rd270, %rd93;
$L__BB15_104:
	setp.lt.s32 	%p166, %r1, 193;
	mov.f32 	%f211, %f210;
	mov.u64 	%rd272, %rd271;
	@%p166 bra 	$L__BB15_108;
	ld.shared.f32 	%f88, [_ZN6thrust24THRUST_300001_SM_1000_NS8cuda_cub4core6detail5shmemE+104];
	ld.shared.u64 	%rd96, [_ZN6thrust24THRUST_300001_SM_1000_NS8cuda_cub4core6detail5shmemE+112];
	setp.lt.f32 	%p167, %f210, %f88;
	mov.f32 	%f211, %f210;
	mov.u64 	%rd272, %rd271;
	@%p167 bra 	$L__BB15_108;
	setp.lt.f32 	%p168, %f88, %f210;
	mov.f32 	%f211, %f88;
	mov.u64 	%rd272, %rd96;
	@%p168 bra 	$L__BB15_108;
	setp.lt.s64 	%p169, %rd271, %rd96;
	selp.f32 	%f211, %f210, %f88, %p169;
	min.s64 	%rd272, %rd271, %rd96;
$L__BB15_108:
	setp.lt.s32 	%p170, %r1, 225;
	mov.f32 	%f242, %f211;
	mov.u64 	%rd307, %rd272;
	@%p170 bra 	$L__BB15_198;
	ld.shared.f32 	%f91, [_ZN6thrust24THRUST_300001_SM_1000_NS8cuda_cub4core6detail5shmemE+120];
	ld.shared.u64 	%rd99, [_ZN6thrust24THRUST_300001_SM_1000_NS8cuda_cub4core6detail5shmemE+128];
	setp.lt.f32 	%p171, %f211, %f91;
	mov.f32 	%f242, %f211;
	mov.u64 	%rd307, %rd272;
	@%p171 bra 	$L__BB15_198;
	setp.lt.f32 	%p172, %f91, %f211;
	mov.f32 	%f242, %f91;
	mov.u64 	%rd307, %rd99;
	@%p172 bra 	$L__BB15_198;
	setp.lt.s64 	%p173, %rd272, %rd99;
	selp.f32 	%f242, %f211, %f91, %p173;
	min.s64 	%rd307, %rd272, %rd99;
	bra.uni 	$L__BB15_198;
$L__BB15_112:
	mov.u32 	%r18, %tid.x;
	cvt.u64.u32 	%rd101, %r18;
	mul.wide.u32 	%rd198, %r18, 4;
	add.s64 	%rd102, %rd1, %rd198;
	ld.global.f32 	%f172, [%rd102];
	add.s32 	%r31, %r18, 256;
	cvt.u64.u32 	%rd199, %r31;
	ld.global.f32 	%f173, [%rd102+1024];
	add.s32 	%r32, %r18, 512;
	cvt.u64.u32 	%rd200, %r32;
	ld.global.f32 	%f174, [%rd102+2048];
	ld.global.f32 	%f93, [%rd102+3072];
	or.b32  	%r33, %r18, 1024;
	cvt.u64.u32 	%rd103, %r33;
	add.s64 	%rd104, %rd195, %rd103;
	ld.global.f32 	%f94, [%rd102+4096];
	setp.lt.f32 	%p3, %f173, %f172;
	selp.f32 	%f175, %f173, %f172, %p3;
	selp.b64 	%rd201, %rd199, %rd101, %p3;
	setp.lt.f32 	%p4, %f174, %f175;
	selp.f32 	%f95, %f174, %f175, %p4;
	selp.b64 	%rd105, %rd200, %rd201, %p4;
	setp.lt.f32 	%p5, %f95, %f93;
	mov.f32 	%f212, %f95;
	mov.u64 	%rd273, %rd105;
	@%p5 bra 	$L__BB15_115;
	add.s32 	%r34, %r18, 768;
	cvt.u64.u32 	%rd273, %r34;
	setp.lt.f32 	%p6, %f93, %f95;
	mov.f32 	%f212, %f93;
	@%p6 bra 	$L__BB15_115;
	mov.f32 	%f212, %f95;
	mov.u64 	%rd273, %rd105;
$L__BB15_115:
	add.s64 	%rd108, %rd195, %rd273;
	setp.lt.f32 	%p7, %f212, %f94;
	mov.f32 	%f229, %f212;
	mov.u64 	%rd294, %rd108;
	@%p7 bra 	$L__BB15_118;
	setp.lt.f32 	%p8, %f94, %f212;
	mov.f32 	%f229, %f94;
	mov.u64 	%rd294, %rd104;
	@%p8 bra 	$L__BB15_118;
	setp.lt.s64 	%p9, %rd273, %rd103;
	selp.f32 	%f229, %f212, %f94, %p9;
	selp.b64 	%rd294, %rd108, %rd104, %p9;
$L__BB15_118:
	setp.lt.u64 	%p10, %rd197, 2560;
	mov.b64 	%rd283, 1280;
	@%p10 bra 	$L__BB15_136;
	mov.b64 	%rd283, 1280;
$L__BB15_120:
	mov.u64 	%rd111, %rd283;
	add.s64 	%rd204, %rd111, %rd101;
	shl.b64 	%rd205, %rd111, 2;
	add.s64 	%rd206, %rd102, %rd205;
	add.s64 	%rd113, %rd204, %rd195;
	ld.global.f32 	%f100, [%rd206];
	ld.global.f32 	%f101, [%rd206+1024];
	add.s64 	%rd114, %rd113, 512;
	ld.global.f32 	%f102, [%rd206+2048];
	add.s64 	%rd115, %rd113, 768;
	ld.global.f32 	%f103, [%rd206+3072];
	ld.global.f32 	%f104, [%rd206+4096];
	setp.lt.f32 	%p11, %f229, %f100;
	mov.f32 	%f215, %f229;
	mov.u64 	%rd277, %rd294;
	@%p11 bra 	$L__BB15_123;
	setp.lt.f32 	%p12, %f100, %f229;
	mov.f32 	%f215, %f100;
	mov.u64 	%rd277, %rd113;
	@%p12 bra 	$L__BB15_123;
	setp.lt.s64 	%p13, %rd294, %rd113;
	selp.f32 	%f215, %f229, %f100, %p13;
	min.s64 	%rd277, %rd294, %rd113;
$L__BB15_123:
	setp.lt.f32 	%p14, %f215, %f101;
	mov.f32 	%f216, %f215;
	mov.u64 	%rd278, %rd277;
	@%p14 bra 	$L__BB15_126;
	add.s64 	%rd208, %rd204, %rd195;
	add.s64 	%rd278, %rd208, 256;
	setp.lt.f32 	%p15, %f101, %f215;
	mov.f32 	%f216, %f101;
	@%p15 bra 	$L__BB15_126;
	setp.lt.s64 	%p16, %rd277, %rd278;
	selp.f32 	%f216, %f215, %f101, %p16;
	min.s64 	%rd278, %rd277, %rd278;
$L__BB15_126:
	setp.lt.f32 	%p17, %f216, %f102;
	mov.f32 	%f217, %f216;
	mov.u64 	%rd279, %rd278;
	@%p17 bra 	$L__BB15_129;
	setp.lt.f32 	%p18, %f102, %f216;
	mov.f32 	%f217, %f102;
	mov.u64 	%rd279, %rd114;
	@%p18 bra 	$L__BB15_129;
	setp.lt.s64 	%p19, %rd278, %rd114;
	selp.f32 	%f217, %f216, %f102, %p19;
	min.s64 	%rd279, %rd278, %rd114;
$L__BB15_129:
	setp.lt.f32 	%p20, %f217, %f103;
	mov.f32 	%f218, %f217;
	mov.u64 	%rd280, %rd279;
	@%p20 bra 	$L__BB15_132;
	setp.lt.f32 	%p21, %f103, %f217;
	mov.f32 	%f218, %f103;
	mov.u64 	%rd280, %rd115;
	@%p21 bra 	$L__BB15_132;
	setp.lt.s64 	%p22, %rd279, %rd115;
	selp.f32 	%f218, %f217, %f103, %p22;
	min.s64 	%rd280, %rd279, %rd115;
$L__BB15_132:
	setp.lt.f32 	%p23, %f218, %f104;
	mov.f32 	%f229, %f218;
	mov.u64 	%rd294, %rd280;
	@%p23 bra 	$L__BB15_135;
	add.s64 	%rd210, %rd204, %rd195;
	add.s64 	%rd294, %rd210, 1024;
	setp.lt.f32 	%p24, %f104, %f218;
	mov.f32 	%f229, %f104;
	@%p24 bra 	$L__BB15_135;
	setp.lt.s64 	%p25, %rd280, %rd294;
	selp.f32 	%f229, %f218, %f104, %p25;
	min.s64 	%rd294, %rd280, %rd294;
$L__BB15_135:
	add.s64 	%rd283, %rd111, 1280;
	add.s64 	%rd211, %rd111, 2560;
	setp.le.s64 	%p26, %rd211, %rd197;
	@%p26 bra 	$L__BB15_120;
$L__BB15_136:
	setp.le.s64 	%p27, %rd197, %rd283;
	@%p27 bra 	$L__BB15_159;
	cvt.u32.u64 	%r35, %rd283;
	cvt.u32.u64 	%r36, %rd197;
	sub.s32 	%r19, %r36, %r35;
	setp.ge.s32 	%p28, %r18, %r19;
	@%p28 bra 	$L__BB15_159;
	cvta.to.global.u64 	%rd131, %rd194;
	not.b32 	%r38, %r18;
	add.s32 	%r39, %r38, %r36;
	sub.s32 	%r20, %r39, %r35;
	and.b32  	%r41, %r20, 768;
	setp.eq.s32 	%p29, %r41, 768;
	mov.u32 	%r389, %r18;
	@%p29 bra 	$L__BB15_144;
	add.s64 	%rd213, %rd283, %rd101;
	add.s64 	%rd285, %rd213, %rd195;
	shl.b64 	%rd214, %rd213, 2;
	add.s64 	%rd284, %rd131, %rd214;
	shr.u32 	%r42, %r20, 8;
	add.s32 	%r43, %r42, 1;
	and.b32  	%r44, %r43, 3;
	neg.s32 	%r387, %r44;
	mov.u32 	%r389, %r18;
$L__BB15_140:
	.pragma "nounroll";
	mov.u64 	%rd136, %rd294;
	mov.f32 	%f116, %f229;
	ld.global.f32 	%f117, [%rd284];
	setp.lt.f32 	%p30, %f116, %f117;
	@%p30 bra 	$L__BB15_143;
	setp.lt.f32 	%p31, %f117, %f116;
	mov.f32 	%f229, %f117;
	mov.u64 	%rd294, %rd285;
	@%p31 bra 	$L__BB15_143;
	setp.lt.s64 	%p32, %rd136, %rd285;
	selp.f32 	%f229, %f116, %f117, %p32;
	min.s64 	%rd294, %rd136, %rd285;
$L__BB15_143:
	add.s32 	%r389, %r389, 256;
	add.s64 	%rd285, %rd285, 256;
	add.s64 	%rd284, %rd284, 1024;
	add.s32 	%r387, %r387, 1;
	setp.ne.s32 	%p33, %r387, 0;
	@%p33 bra 	$L__BB15_140;
$L__BB15_144:
	setp.lt.u32 	%p34, %r20, 768;
	@%p34 bra 	$L__BB15_159;
	add.s32 	%r390, %r389, 512;
$L__BB15_146:
	mov.u32 	%r28, %r390;
	add.s32 	%r45, %r28, -512;
	cvt.u64.u32 	%rd215, %r45;
	add.s64 	%rd216, %rd283, %rd215;
	shl.b64 	%rd217, %rd216, 2;
	add.s64 	%rd144, %rd131, %rd217;
	add.s64 	%rd145, %rd216, %rd195;
	ld.global.f32 	%f123, [%rd144];
	setp.lt.f32 	%p35, %f229, %f123;
	mov.f32 	%f226, %f229;
	mov.u64 	%rd291, %rd294;
	@%p35 bra 	$L__BB15_149;
	setp.lt.f32 	%p36, %f123, %f229;
	mov.f32 	%f226, %f123;
	mov.u64 	%rd291, %rd145;
	@%p36 bra 	$L__BB15_149;
	setp.lt.s64 	%p37, %rd294, %rd145;
	selp.f32 	%f226, %f229, %f123, %p37;
	min.s64 	%rd291, %rd294, %rd145;
$L__BB15_149:
	add.s32 	%r46, %r28, -256;
	cvt.u64.u32 	%rd218, %r46;
	add.s64 	%rd219, %rd283, %rd218;
	add.s64 	%rd148, %rd219, %rd195;
	ld.global.f32 	%f126, [%rd144+1024];
	setp.lt.f32 	%p38, %f226, %f126;
	mov.f32 	%f227, %f226;
	mov.u64 	%rd292, %rd291;
	@%p38 bra 	$L__BB15_152;
	setp.lt.f32 	%p39, %f126, %f226;
	mov.f32 	%f227, %f126;
	mov.u64 	%rd292, %rd148;
	@%p39 bra 	$L__BB15_152;
	setp.lt.s64 	%p40, %rd291, %rd148;
	selp.f32 	%f227, %f226, %f126, %p40;
	min.s64 	%rd292, %rd291, %rd148;
$L__BB15_152:
	cvt.u64.u32 	%rd220, %r28;
	add.s64 	%rd221, %rd283, %rd220;
	add.s64 	%rd151, %rd221, %rd195;
	ld.global.f32 	%f129, [%rd144+2048];
	setp.lt.f32 	%p41, %f227, %f129;
	mov.f32 	%f228, %f227;
	mov.u64 	%rd293, %rd292;
	@%p41 bra 	$L__BB15_155;
	setp.lt.f32 	%p42, %f129, %f227;
	mov.f32 	%f228, %f129;
	mov.u64 	%rd293, %rd151;
	@%p42 bra 	$L__BB15_155;
	setp.lt.s64 	%p43, %rd292, %rd151;
	selp.f32 	%f228, %f227, %f129, %p43;
	min.s64 	%rd293, %rd292, %rd151;
$L__BB15_155:
	add.s32 	%r47, %r28, 256;
	cvt.u64.u32 	%rd222, %r47;
	add.s64 	%rd223, %rd283, %rd222;
	add.s64 	%rd154, %rd223, %rd195;
	ld.global.f32 	%f132, [%rd144+3072];
	setp.lt.f32 	%p44, %f228, %f132;
	mov.f32 	%f229, %f228;
	mov.u64 	%rd294, %rd293;
	@%p44 bra 	$L__BB15_158;
	setp.lt.f32 	%p45, %f132, %f228;
	mov.f32 	%f229, %f132;
	mov.u64 	%rd294, %rd154;
	@%p45 bra 	$L__BB15_158;
	setp.lt.s64 	%p46, %rd293, %rd154;
	selp.f32 	%f229, %f228, %f132, %p46;
	min.s64 	%rd294, %rd293, %rd154;
$L__BB15_158:
	add.s32 	%r390, %r28, 1024;
	add.s32 	%r48, %r28, 512;
	setp.lt.s32 	%p47, %r48, %r19;
	@%p47 bra 	$L__BB15_146;
$L__BB15_159:
	// begin inline asm
	mov.u32 %r49, %laneid;
	// end inline asm
	mov.b32 	%r51, %f229;
	mov.b32 	%r67, 1;
	mov.b32 	%r68, 31;
	mov.b32 	%r69, -1;
	// begin inline asm
	shfl.sync.down.b32 %r50, %r51, %r67, %r68, %r69;
	// end inline asm
	mov.b32 	%f136, %r50;
	// begin inline asm
	shfl.sync.down.b32 %r55, %r56, %r67, %r68, %r69;
	// end inline asm
	mov.b64 	{%r61, %r66}, %rd294;
	// begin inline asm
	shfl.sync.down.b32 %r60, %r61, %r67, %r68, %r69;
	// end inline asm
	// begin inline asm
	shfl.sync.down.b32 %r65, %r66, %r67, %r68, %r69;
	// end inline asm
	mov.b64 	%rd158, {%r60, %r65};
	setp.gt.s32 	%p48, %r49, 30;
	setp.lt.f32 	%p49, %f229, %f136;
	or.pred  	%p50, %p48, %p49;
	mov.f32 	%f231, %f229;
	mov.u64 	%rd296, %rd294;
	@%p50 bra 	$L__BB15_162;
	setp.gt.f32 	%p51, %f229, %f136;
	mov.f32 	%f231, %f136;
	mov.u64 	%rd296, %rd158;
	@%p51 bra 	$L__BB15_162;
	setp.lt.s64 	%p52, %rd294, %rd158;
	selp.f32 	%f231, %f229, %f136, %p52;
	min.s64 	%rd296, %rd294, %rd158;
$L__BB15_162:
	mov.b32 	%r71, %f231;
	mov.b32 	%r87, 2;
	mov.b32 	%r88, 31;
	mov.b32 	%r89, -1;
	// begin inline asm
	shfl.sync.down.b32 %r70, %r71, %r87, %r88, %r89;
	// end inline asm
	mov.b32 	%f139, %r70;
	// begin inline asm
	shfl.sync.down.b32 %r75, %r76, %r87, %r88, %r89;
	// end inline asm
	mov.b64 	{%r81, %r86}, %rd296;
	// begin inline asm
	shfl.sync.down.b32 %r80, %r81, %r87, %r88, %r89;
	// end inline asm
	// begin inline asm
	shfl.sync.down.b32 %r85, %r86, %r87, %r88, %r89;
	// end inline asm
	mov.b64 	%rd161, {%r80, %r85};
	setp.gt.s32 	%p53, %r49, 29;
	setp.lt.f32 	%p54, %f231, %f139;
	or.pred  	%p55, %p53, %p54;
	mov.f32 	%f232, %f231;
	mov.u64 	%rd297, %rd296;
	@%p55 bra 	$L__BB15_165;
	setp.gt.f32 	%p56, %f231, %f139;
	mov.f32 	%f232, %f139;
	mov.u64 	%rd297, %rd161;
	@%p56 bra 	$L__BB15_165;
	setp.lt.s64 	%p57, %rd296, %rd161;
	selp.f32 	%f232, %f231, %f139, %p57;
	min.s64 	%rd297, %rd296, %rd161;
$L__BB15_165:
	mov.b32 	%r91, %f232;
	mov.b32 	%r107, 4;
	mov.b32 	%r108, 31;
	mov.b32 	%r109, -1;
	// begin inline asm
	shfl.sync.down.b32 %r90, %r91, %r107, %r108, %r109;
	// end inline asm
	mov.b32 	%f142, %r90;
	// begin inline asm
	shfl.sync.down.b32 %r95, %r96, %r107, %r108, %r109;
	// end inline asm
	mov.b64 	{%r101, %r106}, %rd297;
	// begin inline asm
	shfl.sync.down.b32 %r100, %r101, %r107, %r108, %r109;
	// end inline asm
	// begin inline asm
	shfl.sync.down.b32 %r105, %r106, %r107, %r108, %r109;
	// end inline asm
	mov.b64 	%rd164, {%r100, %r105};
	setp.gt.s32 	%p58, %r49, 27;
	setp.lt.f32 	%p59, %f232, %f142;
	or.pred  	%p60, %p58, %p59;
	mov.f32 	%f233, %f232;
	mov.u64 	%rd298, %rd297;
	@%p60 bra 	$L__BB15_168;
	setp.gt.f32 	%p61, %f232, %f142;
	mov.f32 	%f233, %f142;
	mov.u64 	%rd298, %rd164;
	@%p61 bra 	$L__BB15_168;
	setp.lt.s64 	%p62, %rd297, %rd164;
	selp.f32 	%f233, %f232, %f142, %p62;
	min.s64 	%rd298, %rd297, %rd164;
$L__BB15_168:
	mov.b32 	%r111, %f233;
	mov.b32 	%r127, 8;
	mov.b32 	%r128, 31;
	mov.b32 	%r129, -1;
	// begin inline asm
	shfl.sync.down.b32 %r110, %r111, %r127, %r128, %r129;
	// end inline asm
	mov.b32 	%f145, %r110;
	// begin inline asm
	shfl.sync.down.b32 %r115, %r116, %r127, %r128, %r129;
	// end inline asm
	mov.b64 	{%r121, %r126}, %rd298;
	// begin inline asm
	shfl.sync.down.b32 %r120, %r121, %r127, %r128, %r129;
	// end inline asm
	// begin inline asm
	shfl.sync.down.b32 %r125, %r126, %r127, %r128, %r129;
	// end inline asm
	mov.b64 	%rd167, {%r120, %r125};
	setp.gt.s32 	%p63, %r49, 23;
	setp.lt.f32 	%p64, %f233, %f145;
	or.pred  	%p65, %p63, %p64;
	mov.f32 	%f234, %f233;
	mov.u64 	%rd299, %rd298;
	@%p65 bra 	$L__BB15_171;
	setp.gt.f32 	%p66, %f233, %f145;
	mov.f32 	%f234, %f145;
	mov.u64 	%rd299, %rd167;
	@%p66 bra 	$L__BB15_171;
	setp.lt.s64 	%p67, %rd298, %rd167;
	selp.f32 	%f234, %f233, %f145, %p67;
	min.s64 	%rd299, %rd298, %rd167;
$L__BB15_171:
	mov.b32 	%r131, %f234;
	mov.b32 	%r147, 16;
	mov.b32 	%r148, 31;
	mov.b32 	%r149, -1;
	// begin inline asm
	shfl.sync.down.b32 %r130, %r131, %r147, %r148, %r149;
	// end inline asm
	mov.b32 	%f148, %r130;
	// begin inline asm
	shfl.sync.down.b32 %r135, %r136, %r147, %r148, %r149;
	// end inline asm
	mov.b64 	{%r141, %r146}, %rd299;
	// begin inline asm
	shfl.sync.down.b32 %r140, %r141, %r147, %r148, %r149;
	// end inline asm
	// begin inline asm
	shfl.sync.down.b32 %r145, %r146, %r147, %r148, %r149;
	// end inline asm
	mov.b64 	%rd170, {%r140, %r145};
	setp.gt.s32 	%p68, %r49, 15;
	setp.lt.f32 	%p69, %f234, %f148;
	or.pred  	%p70, %p68, %p69;
	mov.f32 	%f242, %f234;
	mov.u64 	%rd307, %rd299;
	@%p70 bra 	$L__BB15_174;
	setp.gt.f32 	%p71, %f234, %f148;
	mov.f32 	%f242, %f148;
	mov.u64 	%rd307, %rd170;
	@%p71 bra 	$L__BB15_174;
	setp.lt.s64 	%p72, %rd299, %rd170;
	selp.f32 	%f242, %f234, %f148, %p72;
	min.s64 	%rd307, %rd299, %rd170;
$L__BB15_174:
	setp.ne.s32 	%p73, %r49, 0;
	@%p73 bra 	$L__BB15_176;
	shr.u32 	%r150, %r18, 1;
	and.b32  	%r151, %r150, 496;
	mov.u32 	%r152, _ZN6thrust24THRUST_300001_SM_1000_NS8cuda_cub4core6detail5shmemE;
	add.s32 	%r153, %r152, %r151;
	st.shared.f32 	[%r153+8], %f242;
	st.shared.u64 	[%r153+16], %rd307;
$L__BB15_176:
	bar.sync 	0;
	setp.ne.s32 	%p74, %r18, 0;
	@%p74 bra 	$L__BB15_198;
	ld.shared.f32 	%f151, [_ZN6thrust24THRUST_300001_SM_1000_NS8cuda_cub4core6detail5shmemE+24];
	ld.shared.u64 	%rd173, [_ZN6thrust24THRUST_300001_SM_1000_NS8cuda_cub4core6detail5shmemE+32];
	setp.lt.f32 	%p75, %f242, %f151;
	mov.f32 	%f236, %f242;
	mov.u64 	%rd301, %rd307;
	@%p75 bra 	$L__BB15_180;
	setp.lt.f32 	%p76, %f151, %f242;
	mov.f32 	%f236, %f151;
	mov.u64 	%rd301, %rd173;
	@%p76 bra 	$L__BB15_180;
	setp.lt.s64 	%p77, %rd307, %rd173;
	selp.f32 	%f236, %f242, %f151, %p77;
	min.s64 	%rd301, %rd307, %rd173;
$L__BB15_180:
	ld.shared.f32 	%f154, [_ZN6thrust24THRUST_300001_SM_1000_NS8cuda_cub4core6detail5shmemE+40];
	ld.shared.u64 	%rd176, [_ZN6thrust24THRUST_300001_SM_1000_NS8cuda_cub4core6detail5shmemE+48];
	setp.lt.f32 	%p78, %f236, %f154;
	mov.f32 	%f237, %f236;
	mov.u64 	%rd302, %rd301;
	@%p78 bra 	$L__BB15_183;
	setp.lt.f32 	%p79, %f154, %f236;
	mov.f32 	%f237, %f154;
	mov.u64 	%rd302, %rd176;
	@%p79 bra 	$L__BB15_183;
	setp.lt.s64 	%p80, %rd301, %rd176;
	selp.f32 	%f237, %f236, %f154, %p80;
	min.s64 	%rd302, %rd301, %rd176;
$L__BB15_183:
	ld.shared.f32 	%f157, [_ZN6thrust24THRUST_300001_SM_1000_NS8cuda_cub4core6detail5shmemE+56];
	ld.shared.u64 	%rd179, [_ZN6thrust24THRUST_300001_SM_1000_NS8cuda_cub4core6detail5shmemE+64];
	setp.lt.f32 	%p81, %f237, %f157;
	mov.f32 	%f238, %f237;
	mov.u64 	%rd303, %rd302;
	@%p81 bra 	$L__BB15_186;
	setp.lt.f32 	%p82, %f157, %f237;
	mov.f32 	%f238, %f157;
	mov.u64 	%rd303, %rd179;
	@%p82 bra 	$L__BB15_186;
	setp.lt.s64 	%p83, %rd302, %rd179;
	selp.f32 	%f238, %f237, %f157, %p83;
	min.s64 	%rd303, %rd302, %rd179;
$L__BB15_186:
	ld.shared.f32 	%f160, [_ZN6thrust24THRUST_300001_SM_1000_NS8cuda_cub4core6detail5shmemE+72];
	ld.shared.u64 	%rd182, [_ZN6thrust24THRUST_300001_SM_1000_NS8cuda_cub4core6detail5shmemE+80];
	setp.lt.f32 	%p84, %f238, %f160;
	mov.f32 	%f239, %f238;
	mov.u64 	%rd304, %rd303;
	@%p84 bra 	$L__BB15_189;
	setp.lt.f32 	%p85, %f160, %f238;
	mov.f32 	%f239, %f160;
	mov.u64 	%rd304, %rd182;
	@%p85 bra 	$L__BB15_189;
	setp.lt.s64 	%p86, %rd303, %rd182;
	selp.f32 	%f239, %f238, %f160, %p86;
	min.s64 	%rd304, %rd303, %rd182;
$L__BB15_189:
	ld.shared.f32 	%f163, [_ZN6thrust24THRUST_300001_SM_1000_NS8cuda_cub4core6detail5shmemE+88];
	ld.shared.u64 	%rd185, [_ZN6thrust24THRUST_300001_SM_1000_NS8cuda_cub4core6detail5shmemE+96];
	setp.lt.f32 	%p87, %f239, %f163;
	mov.f32 	%f240, %f239;
	mov.u64 	%rd305, %rd304;
	@%p87 bra 	$L__BB15_192;
	setp.lt.f32 	%p88, %f163, %f239;
	mov.f32 	%f240, %f163;
	mov.u64 	%rd305, %rd185;
	@%p88 bra 	$L__BB15_192;
	setp.lt.s64 	%p89, %rd304, %rd185;
	selp.f32 	%f240, %f239, %f163, %p89;
	min.s64 	%rd305, %rd304, %rd185;
$L__BB15_192:
	ld.shared.f32 	%f166, [_ZN6thrust24THRUST_300001_SM_1000_NS8cuda_cub4core6detail5shmemE+104];
	ld.shared.u64 	%rd188, [_ZN6thrust24THRUST_300001_SM_1000_NS8cuda_cub4core6detail5shmemE+112];
	setp.lt.f32 	%p90, %f240, %f166;
	mov.f32 	%f241, %f240;
	mov.u64 	%rd306, %rd305;
	@%p90 bra 	$L__BB15_195;
	setp.lt.f32 	%p91, %f166, %f240;
	mov.f32 	%f241, %f166;
	mov.u64 	%rd306, %rd188;
	@%p91 bra 	$L__BB15_195;
	setp.lt.s64 	%p92, %rd305, %rd188;
	selp.f32 	%f241, %f240, %f166, %p92;
	min.s64 	%rd306, %rd305, %rd188;
$L__BB15_195:
	ld.shared.f32 	%f169, [_ZN6thrust24THRUST_300001_SM_1000_NS8cuda_cub4core6detail5shmemE+120];
	ld.shared.u64 	%rd191, [_ZN6thrust24THRUST_300001_SM_1000_NS8cuda_cub4core6detail5shmemE+128];
	setp.lt.f32 	%p93, %f241, %f169;
	mov.f32 	%f242, %f241;
	mov.u64 	%rd307, %rd306;
	@%p93 bra 	$L__BB15_198;
	setp.lt.f32 	%p94, %f169, %f241;
	mov.f32 	%f242, %f169;
	mov.u64 	%rd307, %rd191;
	@%p94 bra 	$L__BB15_198;
	setp.lt.s64 	%p95, %rd306, %rd191;
	selp.f32 	%f242, %f241, %f169, %p95;
	min.s64 	%rd307, %rd306, %rd191;
$L__BB15_198:
	mov.u32 	%r381, %tid.x;
	setp.ne.s32 	%p222, %r381, 0;
	@%p222 bra 	$L__BB15_200;
	ld.param.u64 	%rd237, [_ZN6thrust24THRUST_300001_SM_1000_NS8cuda_cub4core6detail13_kernel_agentINS1_8__reduce11ReduceAgentINS0_12zip_iteratorIN4cuda3std3__45tupleIJPKfNS0_17counting_iteratorIlNS0_11use_defaultESF_SF_EEEEEEEPNSB_IJflEEESJ_lNS1_9__extrema9arg_min_fIflNSA_4lessIfEEEEEEJSI_SK_lSP_EEEvDpT0__param_1];
	cvta.to.global.u64 	%rd236, %rd237;
	st.global.f32 	[%rd236], %f242;
	st.global.u64 	[%rd236+8], %rd307;
$L__BB15_200:
	ret;

}
	// .globl	_ZN6thrust24THRUST_300001_SM_1000_NS8cuda_cub4core6detail13_kernel_agentINS1_8__reduce11ReduceAgentINS0_12zip_iteratorIN4cuda3std3__45tupleIJPKfNS0_17counting_iteratorIlNS0_11use_defaultESF_SF_EEEEEEEPNSB_IJflEEESJ_lNS1_9__extrema9arg_min_fIflNSA_4lessIfEEEEEEJSI_SK_lN3cub18CUB_300001_SM_100013GridEvenShareIlEENSS_9GridQueueIyEESP_EEEvDpT0_
.visible .entry _ZN6thrust24THRUST_300001_SM_1000_NS8cuda_cub4core6detail13_kernel_agentINS1_8__reduce11ReduceAgentINS0_12zip_iteratorIN4cuda3std3__45tupleIJPKfNS0_17counting_iteratorIlNS0_11use_defaultESF_SF_EEEEEEEPNSB_IJflEEESJ_lNS1_9__extrema9arg_min_fIflNSA_4lessIfEEEEEEJSI_SK_lN3cub18CUB_300001_SM_100013GridEvenShareIlEENSS_9GridQueueIyEESP_EEEvDpT0_(
	.param .align 8 .b8 _ZN6thrust24THRUST_300001_SM_1000_NS8cuda_cub4core6detail13_kernel_agentINS1_8__reduce11ReduceAgentINS0_12zip_iteratorIN4cuda3std3__45tupleIJPKfNS0_17counting_iteratorIlNS0_11use_defaultESF_SF_EEEEEEEPNSB_IJflEEESJ_lNS1_9__extrema9arg_min_fIflNSA_4lessIfEEEEEEJSI_SK_lN3cub18CUB_300001_SM_100013GridEvenShareIlEENSS_9GridQueueIyEESP_EEEvDpT0__param_0[16],
	.param .u64 .ptr .align 1 _ZN6thrust24THRUST_300001_SM_1000_NS8cuda_cub4core6detail13_kernel_agentINS1_8__reduce11ReduceAgentINS0_12zip_iteratorIN4cuda3std3__45tupleIJPKfNS0_17counting_iteratorIlNS0_11use_defaultESF_SF_EEEEEEEPNSB_IJflEEESJ_lNS1_9__extrema9arg_min_fIflNSA_4lessIfEEEEEEJSI_SK_lN3cub18CUB_300001_SM_100013GridEvenShareIlEENSS_9GridQueueIyEESP_EEEvDpT0__param_1,
	.param .u64 _ZN6thrust24THRUST_300001_SM_1000_NS8cuda_cub4core6detail13_kernel_agentINS1_8__reduce11ReduceAgentINS0_12zip_iteratorIN4cuda3std3__45tupleIJPKfNS0_17counting_iteratorIlNS0_11use_defaultESF_SF_EEEEEEEPNSB_IJflEEESJ_lNS1_9__extrema9arg_min_fIflNSA_4lessIfEEEEEEJSI_SK_lN3cub18CUB_300001_SM_100013GridEvenShareIlEENSS_9GridQueueIyEESP_EEEvDpT0__param_2,
	.param .align 8 .b8 _ZN6thrust24THRUST_300001_SM_1000_NS8cuda_cub4core6detail13_kernel_agentINS1_8__reduce11ReduceAgentINS0_12zip_iteratorIN4cuda3std3__45tupleIJPKfNS0_17counting_iteratorIlNS0_11use_defaultESF_SF_EEEEEEEPNSB_IJflEEESJ_lNS1_9__extrema9arg_min_fIflNSA_4lessIfEEEEEEJSI_SK_lN3cub18CUB_300001_SM_100013GridEvenShareIlEENSS_9GridQueueIyEESP_EEEvDpT0__param_3[72],
	.param .align 8 .b8 _ZN6thrust24THRUST_300001_SM_1000_NS8cuda_cub4core6detail13_kernel_agentINS1_8__reduce11ReduceAgentINS0_12zip_iteratorIN4cuda3std3__45tupleIJPKfNS0_17counting_iteratorIlNS0_11use_defaultESF_SF_EEEEEEEPNSB_IJflEEESJ_lNS1_9__extrema9arg_min_fIflNSA_4lessIfEEEEEEJSI_SK_lN3cub18CUB_300001_SM_100013GridEvenShareIlEENSS_9GridQueueIyEESP_EEEvDpT0__param_4[8],
	.param .align 1 .b8 _ZN6thrust24THRUST_300001_SM_1000_NS8cuda_cub4core6detail13_kernel_agentINS1_8__reduce11ReduceAgentINS0_12zip_iteratorIN4cuda3std3__45tupleIJPKfNS0_17counting_iteratorIlNS0_11use_defaultESF_SF_EEEEEEEPNSB_IJflEEESJ_lNS1_9__extrema9arg_min_fIflNSA_4lessIfEEEEEEJSI_SK_lN3cub18CUB_300001_SM_100013GridEvenShareIlEENSS_9GridQueueIyEESP_EEEvDpT0__param_5[1]
)
.maxntid 256
{
	.reg .pred 	%p<225>;
	.reg .b32 	%r<399>;
	.reg .b32 	%f<243>;
	.reg .b64 	%rd<325>;

	ld.param.u64 	%rd199, [_ZN6thrust24THRUST_300001_SM_1000_NS8cuda_cub4core6detail13_kernel_agentINS1_8__reduce11ReduceAgentINS0_12zip_iteratorIN4cuda3std3__45tupleIJPKfNS0_17counting_iteratorIlNS0_11use_defaultESF_SF_EEEEEEEPNSB_IJflEEESJ_lNS1_9__extrema9arg_min_fIflNSA_4lessIfEEEEEEJSI_SK_lN3cub18CUB_300001_SM_100013GridEvenShareIlEENSS_9GridQueueIyEESP_EEEvDpT0__param_0+8];
	ld.param.u64 	%rd198, [_ZN6thrust24THRUST_300001_SM_1000_NS8cuda_cub4core6detail13_kernel_agentINS1_8__reduce11ReduceAgentINS0_12zip_iteratorIN4cuda3std3__45tupleIJPKfNS0_17counting_iteratorIlNS0_11use_defaultESF_SF_EEEEEEEPNSB_IJflEEESJ_lNS1_9__extrema9arg_min_fIflNSA_4lessIfEEEEEEJSI_SK_lN3cub18CUB_300001_SM_100013GridEvenShareIlEENSS_9GridQueueIyEESP_EEEvDpT0__param_0];
	ld.param.u64 	%rd202, [_ZN6thrust24THRUST_300001_SM_1000_NS8cuda_cub4core6detail13_kernel_agentINS1_8__reduce11ReduceAgentINS0_12zip_iteratorIN4cuda3std3__45tupleIJPKfNS0_17counting_iteratorIlNS0_11use_defaultESF_SF_EEEEEEEPNSB_IJflEEESJ_lNS1_9__extrema9arg_min_fIflNSA_4lessIfEEEEEEJSI_SK_lN3cub18CUB_300001_SM_100013GridEvenShareIlEENSS_9GridQueueIyEESP_EEEvDpT0__param_4];
	ld.param.u64 	%rd201, [_ZN6thrust24THRUST_300001_SM_1000_NS8cuda_cub4core6detail13_kernel_agentINS1_8__reduce11ReduceAgentINS0_12zip_iteratorIN4cuda3std3__45tupleIJPKfNS0_17counting_iteratorIlNS0_11use_defaultESF_SF_EEEEEEEPNSB_IJflEEESJ_lNS1_9__extrema9arg_min_fIflNSA_4lessIfEEEEEEJSI_SK_lN3cub18CUB_300001_SM_100013GridEvenShareIlEENSS_9GridQueueIyEESP_EEEvDpT0__param_2];
	cvta.to.global.u64 	%rd1, %rd202;
	cvta.to.global.u64 	%rd2, %rd198;
	mov.u32 	%r1, %ctaid.x;
	mul.lo.s32 	%r33, %r1, 1280;
	cvt.u64.u32 	%rd4, %r33;
	mov.u32 	%r34, %nctaid.x;
	mul.lo.s32 	%r35, %r34, 1280;
	cvt.u64.u32 	%rd5, %r35;
	add.s64 	%rd203, %rd4, 1280;
	setp.le.s64 	%p1, %rd203, %rd201;
	@%p1 bra 	$L__BB16_111;
	cvt.u32.u64 	%r159, %rd4;
	cvt.u32.u64 	%r2, %rd201;
	sub.s32 	%r3, %r2, %r159;
	mov.u32 	%r4, %tid.x;
	setp.ge.s32 	%p98, %r4, %r3;
	mov.f32 	%f188, 0f00000000;
	mov.b64 	%rd266, 0;
	mov.u32 	%r393, %r4;
	@%p98 bra 	$L__BB16_3;
	cvt.u64.u32 	%rd234, %r4;
	add.s64 	%rd235, %rd4, %rd234;
	shl.b64 	%rd236, %rd235, 2;
	add.s64 	%rd237, %rd2, %rd236;
	add.s64 	%rd266, %rd199, %rd235;
	ld.global.f32 	%f188, [%rd237];
	add.s32 	%r393, %r4, 256;
$L__BB16_3:
	setp.ge.s32 	%p99, %r393, %r3;
	@%p99 bra 	$L__BB16_25;
	not.b32 	%r161, %r393;
	add.s32 	%r162, %r161, %r2;
	sub.s32 	%r7, %r162, %r159;
	and.b32  	%r163, %r7, 768;
	setp.eq.s32 	%p100, %r163, 768;
	@%p100 bra 	$L__BB16_10;
	cvt.u64.u32 	%rd239, %r393;
	add.s64 	%rd240, %rd239, %rd4;
	add.s64 	%rd257, %rd240, %rd199;
	shl.b64 	%rd241, %rd240, 2;
	add.s64 	%rd256, %rd2, %rd241;
	shr.u32 	%r164, %r7, 8;
	add.s32 	%r165, %r164, 1;
	and.b32  	%r166, %r165, 3;
	neg.s32 	%r391, %r166;
$L__BB16_6:
	.pragma "nounroll";
	mov.u64 	%rd12, %rd266;
	mov.f32 	%f3, %f188;
	ld.global.f32 	%f4, [%rd256];
	setp.lt.f32 	%p101, %f3, %f4;
	@%p101 bra 	$L__BB16_9;
	setp.lt.f32 	%p102, %f4, %f3;
	mov.u64 	%rd266, %rd257;
	mov.f32 	%f188, %f4;
	@%p102 bra 	$L__BB16_9;
	setp.lt.s64 	%p103, %rd12, %rd257;
	min.s64 	%rd266, %rd12, %rd257;
	selp.f32 	%f188, %f3, %f4, %p103;
$L__BB16_9:
	add.s32 	%r393, %r393, 256;
	add.s64 	%rd257, %rd257, 256;
	add.s64 	%rd256, %rd256, 1024;
	add.s32 	%r391, %r391, 1;
	setp.ne.s32 	%p104, %r391, 0;
	@%p104 bra 	$L__BB16_6;
$L__BB16_10:
	setp.lt.u32 	%p105, %r7, 768;
	@%p105 bra 	$L__BB16_25;
	add.s32 	%r394, %r393, 512;
$L__BB16_12:
	mov.u32 	%r15, %r394;
	add.s32 	%r167, %r15, -512;
	cvt.s64.s32 	%rd242, %r167;
	add.s64 	%rd243, %rd242, %rd4;
	shl.b64 	%rd244, %rd243, 2;
	add.s64 	%rd20, %rd2, %rd244;
	add.s64 	%rd21, %rd243, %rd199;
	ld.global.f32 	%f10, [%rd20];
	setp.lt.f32 	%p106, %f188, %f10;
	mov.u64 	%rd263, %rd266;
	mov.f32 	%f185, %f188;
	@%p106 bra 	$L__BB16_15;
	setp.lt.f32 	%p107, %f10, %f188;
	mov.u64 	%rd263, %rd21;
	mov.f32 	%f185, %f10;
	@%p107 bra 	$L__BB16_15;
	setp.lt.s64 	%p108, %rd266, %rd21;
	min.s64 	%rd263, %rd266, %rd21;
	selp.f32 	%f185, %f188, %f10, %p108;
$L__BB16_15:
	add.s32 	%r168, %r15, -256;
	cvt.s64.s32 	%rd245, %r168;
	add.s64 	%rd246, %rd245, %rd4;
	add.s64 	%rd24, %rd246, %rd199;
	ld.global.f32 	%f13, [%rd20+1024];
	setp.lt.f32 	%p109, %f185, %f13;
	mov.u64 	%rd264, %rd263;
	mov.f32 	%f186, %f185;
	@%p109 bra 	$L__BB16_18;
	setp.lt.f32 	%p110, %f13, %f185;
	mov.u64 	%rd264, %rd24;
	mov.f32 	%f186, %f13;
	@%p110 bra 	$L__BB16_18;
	setp.lt.s64 	%p111, %rd263, %rd24;
	min.s64 	%rd264, %rd263, %rd24;
	selp.f32 	%f186, %f185, %f13, %p111;
$L__BB16_18:
	cvt.s64.s32 	%rd247, %r15;
	add.s64 	%rd248, %rd247, %rd4;
	add.s64 	%rd27, %rd248, %rd199;
	ld.global.f32 	%f16, [%rd20+2048];
	setp.lt.f32 	%p112, %f186, %f16;
	mov.u64 	%rd265, %rd264;
	mov.f32 	%f187, %f186;
	@%p112 bra 	$L__BB16_21;
	setp.lt.f32 	%p113, %f16, %f186;
	mov.u64 	%rd265, %rd27;
	mov.f32 	%f187, %f16;
	@%p113 bra 	$L__BB16_21;
	setp.lt.s64 	%p114, %rd264, %rd27;
	min.s64 	%rd265, %rd264, %rd27;
	selp.f32 	%f187, %f186, %f16, %p114;
$L__BB16_21:
	add.s32 	%r169, %r15, 256;
	cvt.s64.s32 	%rd249, %r169;
	add.s64 	%rd250, %rd249, %rd4;
	add.s64 	%rd30, %rd250, %rd199;
	ld.global.f32 	%f19, [%rd20+3072];
	setp.lt.f32 	%p115, %f187, %f19;
	mov.u64 	%rd266, %rd265;
	mov.f32 	%f188, %f187;
	@%p115 bra 	$L__BB16_24;
	setp.lt.f32 	%p116, %f19, %f187;
	mov.u64 	%rd266, %rd30;
	mov.f32 	%f188, %f19;
	@%p116 bra 	$L__BB16_24;
	setp.lt.s64 	%p117, %rd265, %rd30;
	min.s64 	%rd266, %rd265, %rd30;
	selp.f32 	%f188, %f187, %f19, %p117;
$L__BB16_24:
	add.s32 	%r394, %r15, 1024;
	add.s32 	%r170, %r15, 512;
	setp.lt.s32 	%p118, %r170, %r3;
	@%p118 bra 	$L__BB16_12;
$L__BB16_25:
	setp.lt.s32 	%p119, %r3, 256;
	@%p119 bra 	$L__BB16_65;
	// begin inline asm
	mov.u32 %r284, %laneid;
	// end inline asm
	mov.b32 	%r286, %f188;
	mov.b32 	%r302, 1;
	mov.b32 	%r303, 31;
	mov.b32 	%r304, -1;
	// begin inline asm
	shfl.sync.down.b32 %r285, %r286, %r302, %r303, %r304;
	// end inline asm
	mov.b32 	%f23, %r285;
	// begin inline asm
	shfl.sync.down.b32 %r290, %r291, %r302, %r303, %r304;
	// end inline asm
	mov.b64 	{%r296, %r301}, %rd266;
	// begin inline asm
	shfl.sync.down.b32 %r295, %r296, %r302, %r303, %r304;
	// end inline asm
	// begin inline asm
	shfl.sync.down.b32 %r300, %r301, %r302, %r303, %r304;
	// end inline asm
	mov.b64 	%rd34, {%r295, %r300};
	setp.gt.s32 	%p176, %r284, 30;
	setp.lt.f32 	%p177, %f188, %f23;
	or.pred  	%p178, %p176, %p177;
	mov.u64 	%rd268, %rd266;
	mov.f32 	%f190, %f188;
	@%p178 bra 	$L__BB16_29;
	setp.gt.f32 	%p179, %f188, %f23;
	mov.u64 	%rd268, %rd34;
	mov.f32 	%f190, %f23;
	@%p179 bra 	$L__BB16_29;
	setp.lt.s64 	%p180, %rd266, %rd34;
	min.s64 	%rd268, %rd266, %rd34;
	selp.f32 	%f190, %f188, %f23, %p180;
$L__BB16_29:
	mov.b32 	%r306, %f190;
	mov.b32 	%r322, 2;
	mov.b32 	%r323, 31;
	mov.b32 	%r324, -1;
	// begin inline asm
	shfl.sync.down.b32 %r305, %r306, %r322, %r323, %r324;
	// end inline asm
	mov.b32 	%f26, %r305;
	// begin inline asm
	shfl.sync.down.b32 %r310, %r311, %r322, %r323, %r324;
	// end inline asm
	mov.b64 	{%r316, %r321}, %rd268;
	// begin inline asm
	shfl.sync.down.b32 %r315, %r316, %r322, %r323, %r324;
	// end inline asm
	// begin inline asm
	shfl.sync.down.b32 %r320, %r321, %r322, %r323, %r324;
	// end inline asm
	mov.b64 	%rd37, {%r315, %r320};
	setp.gt.s32 	%p181, %r284, 29;
	setp.lt.f32 	%p182, %f190, %f26;
	or.pred  	%p183, %p181, %p182;
	mov.u64 	%rd269, %rd268;
	mov.f32 	%f191, %f190;
	@%p183 bra 	$L__BB16_32;
	setp.gt.f32 	%p184, %f190, %f26;
	mov.u64 	%rd269, %rd37;
	mov.f32 	%f191, %f26;
	@%p184 bra 	$L__BB16_32;
	setp.lt.s64 	%p185, %rd268, %rd37;
	min.s64 	%rd269, %rd268, %rd37;
	selp.f32 	%f191, %f190, %f26, %p185;
$L__BB16_32:
	mov.b32 	%r326, %f191;
	mov.b32 	%r342, 4;
	mov.b32 	%r343, 31;
	mov.b32 	%r344, -1;
	// begin inline asm
	shfl.sync.down.b32 %r325, %r326, %r342, %r343, %r344;
	// end inline asm
	mov.b32 	%f29, %r325;
	// begin inline asm
	shfl.sync.down.b32 %r330, %r331, %r342, %r343, %r344;
	// end inline asm
	mov.b64 	{%r336, %r341}, %rd269;
	// begin inline asm
	shfl.sync.down.b32 %r335, %r336, %r342, %r343, %r344;
	// end inline asm
	// begin inline asm
	shfl.sync.down.b32 %r340, %r341, %r342, %r343, %r344;
	// end inline asm
	mov.b64 	%rd40, {%r335, %r340};
	setp.gt.s32 	%p186, %r284, 27;
	setp.lt.f32 	%p187, %f191, %f29;
	or.pred  	%p188, %p186, %p187;
	mov.u64 	%rd270, %rd269;
	mov.f32 	%f192, %f191;
	@%p188 bra 	$L__BB16_35;
	setp.gt.f32 	%p189, %f191, %f29;
	mov.u64 	%rd270, %rd40;
	mov.f32 	%f192, %f29;
	@%p189 bra 	$L__BB16_35;
	setp.lt.s64 	%p190, %rd269, %rd40;
	min.s64 	%rd270, %rd269, %rd40;
	selp.f32 	%f192, %f191, %f29, %p190;
$L__BB16_35:
	mov.b32 	%r346, %f192;
	mov.b32 	%r362, 8;
	mov.b32 	%r363, 31;
	mov.b32 	%r364, -1;
	// begin inline asm
	shfl.sync.down.b32 %r345, %r346, %r362, %r363, %r364;
	// end inline asm
	mov.b32 	%f32, %r345;
	// begin inline asm
	shfl.sync.down.b32 %r350, %r351, %r362, %r363, %r364;
	// end inline asm
	mov.b64 	{%r356, %r361}, %rd270;
	// begin inline asm
	shfl.sync.down.b32 %r355, %r356, %r362, %r363, %r364;
	// end inline asm
	// begin inline asm
	shfl.sync.down.b32 %r360, %r361, %r362, %r363, %r364;
	// end inline asm
	mov.b64 	%rd43, {%r355, %r360};
	setp.gt.s32 	%p191, %r284, 23;
	setp.lt.f32 	%p192, %f192, %f32;
	or.pred  	%p193, %p191, %p192;
	mov.u64 	%rd271, %rd270;
	mov.f32 	%f193, %f192;
	@%p193 bra 	$L__BB16_38;
	setp.gt.f32 	%p194, %f192, %f32;
	mov.u64 	%rd271, %rd43;
	mov.f32 	%f193, %f32;
	@%p194 bra 	$L__BB16_38;
	setp.lt.s64 	%p195, %rd270, %rd43;
	min.s64 	%rd271, %rd270, %rd43;
	selp.f32 	%f193, %f192, %f32, %p195;
$L__BB16_38:
	mov.b32 	%r366, %f193;
	mov.b32 	%r382, 16;
	mov.b32 	%r383, 31;
	mov.b32 	%r384, -1;
	// begin inline asm
	shfl.sync.down.b32 %r365, %r366, %r382, %r383, %r384;
	// end inline asm
	mov.b32 	%f35, %r365;
	// begin inline asm
	shfl.sync.down.b32 %r370, %r371, %r382, %r383, %r384;
	// end inline asm
	mov.b64 	{%r376, %r381}, %rd271;
	// begin inline asm
	shfl.sync.down.b32 %r375, %r376, %r382, %r383, %r384;
	// end inline asm
	// begin inline asm
	shfl.sync.down.b32 %r380, %r381, %r382, %r383, %r384;
	// end inline asm
	mov.b64 	%rd46, {%r375, %r380};
	setp.gt.s32 	%p196, %r284, 15;
	setp.lt.f32 	%p197, %f193, %f35;
	or.pred  	%p198, %p196, %p197;
	mov.u64 	%rd324, %rd271;
	mov.f32 	%f242, %f193;
	@%p198 bra 	$L__BB16_41;
	setp.gt.f32 	%p199, %f193, %f35;
	mov.u64 	%rd324, %rd46;
	mov.f32 	%f242, %f35;
	@%p199 bra 	$L__BB16_41;
	setp.lt.s64 	%p200, %rd271, %rd46;
	min.s64 	%rd324, %rd271, %rd46;
	selp.f32 	%f242, %f193, %f35, %p200;
$L__BB16_41:
	setp.ne.s32 	%p201, %r284, 0;
	@%p201 bra 	$L__BB16_43;
	shr.u32 	%r385, %r4, 1;
	and.b32  	%r386, %r385, 496;
	mov.u32 	%r387, _ZN6thrust24THRUST_300001_SM_1000_NS8cuda_cub4core6detail5shmemE;
	add.s32 	%r388, %r387, %r386;
	st.shared.f32 	[%r388+8], %f242;
	st.shared.u64 	[%r388+16], %rd324;
$L__BB16_43:
	bar.sync 	0;
	setp.ne.s32 	%p202, %r4, 0;
	@%p202 bra 	$L__BB16_201;
	ld.shared.f32 	%f38, [_ZN6thrust24THRUST_300001_SM_1000_NS8cuda_cub4core6detail5shmemE+24];
	ld.shared.u64 	%rd49, [_ZN6thrust24THRUST_300001_SM_1000_NS8cuda_cub4core6detail5shmemE+32];
	setp.lt.f32 	%p203, %f242, %f38;
	mov.u64 	%rd273, %rd324;
	mov.f32 	%f195, %f242;
	@%p203 bra 	$L__BB16_47;
	setp.lt.f32 	%p204, %f38, %f242;
	mov.u64 	%rd273, %rd49;
	mov.f32 	%f195, %f38;
	@%p204 bra 	$L__BB16_47;
	setp.lt.s64 	%p205, %rd324, %rd49;
	min.s64 	%rd273, %rd324, %rd49;
	selp.f32 	%f195, %f242, %f38, %p205;
$L__BB16_47:
	ld.shared.f32 	%f41, [_ZN6thrust24THRUST_300001_SM_1000_NS8cuda_cub4core6detail5shmemE+40];
	ld.shared.u64 	%rd52, [_ZN6thrust24THRUST_300001_SM_1000_NS8cuda_cub4core6detail5shmemE+48];
	setp.lt.f32 	%p206, %f195, %f41;
	mov.u64 	%rd274, %rd273;
	mov.f32 	%f196, %f195;
	@%p206 bra 	$L__BB16_50;
	setp.lt.f32 	%p207, %f41, %f195;
	mov.u64 	%rd274, %rd52;
	mov.f32 	%f196, %f41;
	@%p207 bra 	$L__BB16_50;
	setp.lt.s64 	%p208, %rd273, %rd52;
	min.s64 	%rd274, %rd273, %rd52;
	selp.f32 	%f196, %f195, %f41, %p208;
$L__BB16_50:
	ld.shared.f32 	%f44, [_ZN6thrust24THRUST_300001_SM_1000_NS8cuda_cub4core6detail5shmemE+56];
	ld.shared.u64 	%rd55, [_ZN6thrust24THRUST_300001_SM_1000_NS8cuda_cub4core6detail5shmemE+64];
	setp.lt.f32 	%p209, %f196, %f44;
	mov.u64 	%rd275, %rd274;
	mov.f32 	%f197, %f196;
	@%p209 bra 	$L__BB16_53;
	setp.lt.f32 	%p210, %f44, %f196;
	mov.u64 	%rd275, %rd55;
	mov.f32 	%f197, %f44;
	@%p210 bra 	$L__BB16_53;
	setp.lt.s64 	%p211, %rd274, %rd55;
	min.s64 	%rd275, %rd274, %rd55;
	selp.f32 	%f197, %f196, %f44, %p211;
$L__BB16_53:
	ld.shared.f32 	%f47, [_ZN6thrust24THRUST_300001_SM_1000_NS8cuda_cub4core6detail5shmemE+72];
	ld.shared.u64 	%rd58, [_ZN6thrust24THRUST_300001_SM_1000_NS8cuda_cub4core6detail5shmemE+80];
	setp.lt.f32 	%p212, %f197, %f47;
	mov.u64 	%rd276, %rd275;
	mov.f32 	%f198, %f197;
	@%p212 bra 	$L__BB16_56;
	setp.lt.f32 	%p213, %f47, %f197;
	mov.u64 	%rd276, %rd58;
	mov.f32 	%f198, %f47;
	@%p213 bra 	$L__BB16_56;
	setp.lt.s64 	%p214, %rd275, %rd58;
	min.s64 	%rd276, %rd275, %rd58;
	selp.f32 	%f198, %f197, %f47, %p214;
$L__BB16_56:
	ld.shared.f32 	%f50, [_ZN6thrust24THRUST_300001_SM_1000_NS8cuda_cub4core6detail5shmemE+88];
	ld.shared.u64 	%rd61, [_ZN6thrust24THRUST_300001_SM_1000_NS8cuda_cub4core6detail5shmemE+96];
	setp.lt.f32 	%p215, %f198, %f50;
	mov.u64 	%rd277, %rd276;
	mov.f32 	%f199, %f198;
	@%p215 bra 	$L__BB16_59;
	setp.lt.f32 	%p216, %f50, %f198;
	mov.u64 	%rd277, %rd61;
	mov.f32 	%f199, %f50;
	@%p216 bra 	$L__BB16_59;
	setp.lt.s64 	%p217, %rd276, %rd61;
	min.s64 	%rd277, %rd276, %rd61;
	selp.f32 	%f199, %f198, %f50, %p217;
$L__BB16_59:
	ld.shared.f32 	%f53, [_ZN6thrust24THRUST_300001_SM_1000_NS8cuda_cub4core6detail5shmemE+104];
	ld.shared.u64 	%rd64, [_ZN6thrust24THRUST_300001_SM_1000_NS8cuda_cub4core6detail5shmemE+112];
	setp.lt.f32 	%p218, %f199, %f53;
	mov.u64 	%rd278, %rd277;
	mov.f32 	%f200, %f199;
	@%p218 bra 	$L__BB16_62;
	setp.lt.f32 	%p219, %f53, %f199;
	mov.u64 	%rd278, %rd64;
	mov.f32 	%f200, %f53;
	@%p219 bra 	$L__BB16_62;
	setp.lt.s64 	%p220, %rd277, %rd64;
	min.s64 	%rd278, %rd277, %rd64;
	selp.f32 	%f200, %f199, %f53, %p220;
$L__BB16_62:
	ld.shared.f32 	%f56, [_ZN6thrust24THRUST_300001_SM_1000_NS8cuda_cub4core6detail5shmemE+120];
	ld.shared.u64 	%rd67, [_ZN6thrust24THRUST_300001_SM_1000_NS8cuda_cub4core6detail5shmemE+128];
	setp.lt.f32 	%p221, %f200, %f56;
	mov.f32 	%f242, %f200;
	mov.u64 	%rd324, %rd278;
	@%p221 bra 	$L__BB16_201;
	setp.lt.f32 	%p222, %f56, %f200;
	mov.f32 	%f242, %f56;
	mov.u64 	%rd324, %rd67;
	@%p222 bra 	$L__BB16_201;
	setp.lt.s64 	%p223, %rd278, %rd67;
	min.s64 	%rd324, %rd278, %rd67;
	selp.f32 	%f242, %f200, %f56, %p223;
	bra.uni 	$L__BB16_201;
$L__BB16_65:
	// begin inline asm
	mov.u32 %r171, %laneid;
	// end inline asm
	and.b32  	%r192, %r4, 992;
	add.s32 	%r193, %r192, 32;
	setp.gt.s32 	%p120, %r193, %r3;
	not.b32 	%r194, %r192;
	add.s32 	%r195, %r3, %r194;
	selp.b32 	%r190, %r195, 31, %p120;
	mov.b32 	%r173, %f188;
	mov.b32 	%r189, 1;
	mov.b32 	%r191, -1;
	// begin inline asm
	shfl.sync.down.b32 %r172, %r173, %r189, %r190, %r191;
	// end inline asm
	mov.b32 	%f58, %r172;
	// begin inline asm
	shfl.sync.down.b32 %r177, %r178, %r189, %r190, %r191;
	// end inline asm
	mov.b64 	{%r183, %r188}, %rd266;
	// begin inline asm
	shfl.sync.down.b32 %r182, %r183, %r189, %r190, %r191;
	// end inline asm
	// begin inline asm
	shfl.sync.down.b32 %r187, %r188, %r189, %r190, %r191;
	// end inline asm
	mov.b64 	%rd69, {%r182, %r187};
	setp.ge.s32 	%p121, %r171, %r190;
	setp.lt.f32 	%p122, %f188, %f58;
	or.pred  	%p123, %p121, %p122;
	mov.f32 	%f201, %f188;
	mov.u64 	%rd279, %rd266;
	@%p123 bra 	$L__BB16_68;
	setp.gt.f32 	%p124, %f188, %f58;
	mov.f32 	%f201, %f58;
	mov.u64 	%rd279, %rd69;
	@%p124 bra 	$L__BB16_68;
	setp.lt.s64 	%p125, %rd266, %rd69;
	selp.f32 	%f201, %f188, %f58, %p125;
	min.s64 	%rd279, %rd266, %rd69;
$L__BB16_68:
	mov.b32 	%r197, %f201;
	mov.b32 	%r213, 2;
	mov.b32 	%r215, -1;
	// begin inline asm
	shfl.sync.down.b32 %r196, %r197, %r213, %r190, %r215;
	// end inline asm
	mov.b32 	%f61, %r196;
	// begin inline asm
	shfl.sync.down.b32 %r201, %r202, %r213, %r190, %r215;
	// end inline asm
	mov.b64 	{%r207, %r212}, %rd279;
	// begin inline asm
	shfl.sync.down.b32 %r206, %r207, %r213, %r190, %r215;
	// end inline asm
	// begin inline asm
	shfl.sync.down.b32 %r211, %r212, %r213, %r190, %r215;
	// end inline asm
	mov.b64 	%rd72, {%r206, %r211};
	add.s32 	%r216, %r171, 2;
	setp.gt.s32 	%p126, %r216, %r190;
	setp.lt.f32 	%p127, %f201, %f61;
	or.pred  	%p128, %p126, %p127;
	mov.f32 	%f202, %f201;
	mov.u64 	%rd280, %rd279;
	@%p128 bra 	$L__BB16_71;
	setp.gt.f32 	%p129, %f201, %f61;
	mov.f32 	%f202, %f61;
	mov.u64 	%rd280, %rd72;
	@%p129 bra 	$L__BB16_71;
	setp.lt.s64 	%p130, %rd279, %rd72;
	selp.f32 	%f202, %f201, %f61, %p130;
	min.s64 	%rd280, %rd279, %rd72;
$L__BB16_71:
	mov.b32 	%r218, %f202;
	mov.b32 	%r234, 4;
	mov.b32 	%r236, -1;
	// begin inline asm
	shfl.sync.down.b32 %r217, %r218, %r234, %r190, %r236;
	// end inline asm
	mov.b32 	%f64, %r217;
	// begin inline asm
	shfl.sync.down.b32 %r222, %r223, %r234, %r190, %r236;
	// end inline asm
	mov.b64 	{%r228, %r233}, %rd280;
	// begin inline asm
	shfl.sync.down.b32 %r227, %r228, %r234, %r190, %r236;
	// end inline asm
	// begin inline asm
	shfl.sync.down.b32 %r232, %r233, %r234, %r190, %r236;
	// end inline asm
	mov.b64 	%rd75, {%r227, %r232};
	add.s32 	%r237, %r171, 4;
	setp.gt.s32 	%p131, %r237, %r190;
	setp.lt.f32 	%p132, %f202, %f64;
	or.pred  	%p133, %p131, %p132;
	mov.f32 	%f203, %f202;
	mov.u64 	%rd281, %rd280;
	@%p133 bra 	$L__BB16_74;
	setp.gt.f32 	%p134, %f202, %f64;
	mov.f32 	%f203, %f64;
	mov.u64 	%rd281, %rd75;
	@%p134 bra 	$L__BB16_74;
	setp.lt.s64 	%p135, %rd280, %rd75;
	selp.f32 	%f203, %f202, %f64, %p135;
	min.s64 	%rd281, %rd280, %rd75;
$L__BB16_74:
	mov.b32 	%r239, %f203;
	mov.b32 	%r255, 8;
	mov.b32 	%r257, -1;
	// begin inline asm
	shfl.sync.down.b32 %r238, %r239, %r255, %r190, %r257;
	// end inline asm
	mov.b32 	%f67, %r238;
	// begin inline asm
	shfl.sync.down.b32 %r243, %r244, %r255, %r190, %r257;
	// end inline asm
	mov.b64 	{%r249, %r254}, %rd281;
	// begin inline asm
	shfl.sync.down.b32 %r248, %r249, %r255, %r190, %r257;
	// end inline asm
	// begin inline asm
	shfl.sync.down.b32 %r253, %r254, %r255, %r190, %r257;
	// end inline asm
	mov.b64 	%rd78, {%r248, %r253};
	add.s32 	%r258, %r171, 8;
	setp.gt.s32 	%p136, %r258, %r190;
	setp.lt.f32 	%p137, %f203, %f67;
	or.pred  	%p138, %p136, %p137;
	mov.f32 	%f204, %f203;
	mov.u64 	%rd282, %rd281;
	@%p138 bra 	$L__BB16_77;
	setp.gt.f32 	%p139, %f203, %f67;
	mov.f32 	%f204, %f67;
	mov.u64 	%rd282, %rd78;
	@%p139 bra 	$L__BB16_77;
	setp.lt.s64 	%p140, %rd281, %rd78;
	selp.f32 	%f204, %f203, %f67, %p140;
	min.s64 	%rd282, %rd281, %rd78;
$L__BB16_77:
	mov.b32 	%r260, %f204;
	mov.b32 	%r276, 16;
	mov.b32 	%r278, -1;
	// begin inline asm
	shfl.sync.down.b32 %r259, %r260, %r276, %r190, %r278;
	// end inline asm
	mov.b32 	%f70, %r259;
	// begin inline asm
	shfl.sync.down.b32 %r264, %r265, %r276, %r190, %r278;
	// end inline asm
	mov.b64 	{%r270, %r275}, %rd282;
	// begin inline asm
	shfl.sync.down.b32 %r269, %r270, %r276, %r190, %r278;
	// end inline asm
	// begin inline asm
	shfl.sync.down.b32 %r274, %r275, %r276, %r190, %r278;
	// end inline asm
	mov.b64 	%rd81, {%r269, %r274};
	add.s32 	%r279, %r171, 16;
	setp.gt.s32 	%p141, %r279, %r190;
	setp.lt.f32 	%p142, %f204, %f70;
	or.pred  	%p143, %p141, %p142;
	mov.f32 	%f242, %f204;
	mov.u64 	%rd324, %rd282;
	@%p143 bra 	$L__BB16_80;
	setp.gt.f32 	%p144, %f204, %f70;
	mov.f32 	%f242, %f70;
	mov.u64 	%rd324, %rd81;
	@%p144 bra 	$L__BB16_80;
	setp.lt.s64 	%p145, %rd282, %rd81;
	selp.f32 	%f242, %f204, %f70, %p145;
	min.s64 	%rd324, %rd282, %rd81;
$L__BB16_80:
	setp.ne.s32 	%p146, %r171, 0;
	@%p146 bra 	$L__BB16_82;
	shr.u32 	%r280, %r4, 1;
	and.b32  	%r281, %r280, 496;
	mov.u32 	%r282, _ZN6thrust24THRUST_300001_SM_1000_NS8cuda_cub4core6detail5shmemE;
	add.s32 	%r283, %r282, %r281;
	st.shared.f32 	[%r283+8], %f242;
	st.shared.u64 	[%r283+16], %rd324;
$L__BB16_82:
	bar.sync 	0;
	setp.ne.s32 	%p147, %r4, 0;
	@%p147 bra 	$L__BB16_201;
	setp.lt.s32 	%p148, %r3, 33;
	mov.f32 	%f206, %f242;
	mov.u64 	%rd284, %rd324;
	@%p148 bra 	$L__BB16_87;
	ld.shared.f32 	%f73, [_ZN6thrust24THRUST_300001_SM_1000_NS8cuda_cub4core6detail5shmemE+24];
	ld.shared.u64 	%rd84, [_ZN6thrust24THRUST_300001_SM_1000_NS8cuda_cub4core6detail5shmemE+32];
	setp.lt.f32 	%p149, %f242, %f73;
	mov.f32 	%f206, %f242;
	mov.u64 	%rd284, %rd324;
	@%p149 bra 	$L__BB16_87;
	setp.lt.f32 	%p150, %f73, %f242;
	mov.f32 	%f206, %f73;
	mov.u64 	%rd284, %rd84;
	@%p150 bra 	$L__BB16_87;
	setp.lt.s64 	%p151, %rd324, %rd84;
	selp.f32 	%f206, %f242, %f73, %p151;
	min.s64 	%rd284, %rd324, %rd84;
$L__BB16_87:
	setp.lt.s32 	%p152, %r3, 65;
	mov.f32 	%f207, %f206;
	mov.u64 	%rd285, %rd284;
	@%p152 bra 	$L__BB16_91;
	ld.shared.f32 	%f76, [_ZN6thrust24THRUST_300001_SM_1000_NS8cuda_cub4core6detail5shmemE+40];
	ld.shared.u64 	%rd87, [_ZN6thrust24THRUST_300001_SM_1000_NS8cuda_cub4core6detail5shmemE+48];
	setp.lt.f32 	%p153, %f206, %f76;
	mov.f32 	%f207, %f206;
	mov.u64 	%rd285, %rd284;
	@%p153 bra 	$L__BB16_91;
	setp.lt.f32 	%p154, %f76, %f206;
	mov.f32 	%f207, %f76;
	mov.u64 	%rd285, %rd87;
	@%p154 bra 	$L__BB16_91;
	setp.lt.s64 	%p155, %rd284, %rd87;
	selp.f32 	%f207, %f206, %f76, %p155;
	min.s64 	%rd285, %rd284, %rd87;
$L__BB16_91:
	setp.lt.s32 	%p156, %r3, 97;
	mov.f32 	%f208, %f207;
	mov.u64 	%rd286, %rd285;
	@%p156 bra 	$L__BB16_95;
	ld.shared.f32 	%f79, [_ZN6thrust24THRUST_300001_SM_1000_NS8cuda_cub4core6detail5shmemE+56];
	ld.shared.u64 	%rd90, [_ZN6thrust24THRUST_300001_SM_1000_NS8cuda_cub4core6detail5shmemE+64];
	setp.lt.f32 	%p157, %f207, %f79;
	mov.f32 	%f208, %f207;
	mov.u64 	%rd286, %rd285;
	@%p157 bra 	$L__BB16_95;
	setp.lt.f32 	%p158, %f79, %f207;
	mov.f32 	%f208, %f79;
	mov.u64 	%rd286, %rd90;
	@%p158 bra 	$L__BB16_95;
	setp.lt.s64 	%p159, %rd285, %rd90;
	selp.f32 	%f208, %f207, %f79, %p159;
	min.s64 	%rd286, %rd285, %rd90;
$L__BB16_95:
	setp.lt.s32 	%p160, %r3, 129;
	mov.f32 	%f209, %f208;
	mov.u64 	%rd287, %rd286;
	@%p160 bra 	$L__BB16_99;
	ld.shared.f32 	%f82, [_ZN6thrust24THRUST_300001_SM_1000_NS8cuda_cub4core6detail5shmemE+72];
	ld.shared.u64 	%rd93, [_ZN6thrust24THRUST_300001_SM_1000_NS8cuda_cub4core6detail5shmemE+80];
	setp.lt.f32 	%p161, %f208, %f82;
	mov.f32 	%f209, %f208;
	mov.u64 	%rd287, %rd286;
	@%p161 bra 	$L__BB16_99;
	setp.lt.f32 	%p162, %f82, %f208;
	mov.f32 	%f209, %f82;
	mov.u64 	%rd287, %rd93;
	@%p162 bra 	$L__BB16_99;
	setp.lt.s64 	%p163, %rd286, %rd93;
	selp.f32 	%f209, %f208, %f82, %p163;
	min.s64 	%rd287, %rd286, %rd93;
$L__BB16_99:
	setp.lt.s32 	%p164, %r3, 161;
	mov.f32 	%f210, %f209;
	mov.u64 	%rd288, %rd287;
	@%p164 bra 	$L__BB16_103;
	ld.shared.f32 	%f85, [_ZN6thrust24THRUST_300001_SM_1000_NS8cuda_cub4core6detail5shmemE+88];
	ld.shared.u64 	%rd96, [_ZN6thrust24THRUST_300001_SM_1000_NS8cuda_cub4core6detail5shmemE+96];
	setp.lt.f32 	%p165, %f209, %f85;
	mov.f32 	%f210, %f209;
	mov.u64 	%rd288, %rd287;
	@%p165 bra 	$L__BB16_103;
	setp.lt.f32 	%p166, %f85, %f209;
	mov.f32 	%f210, %f85;
	mov.u64 	%rd288, %rd96;
	@%p166 bra 	$L__BB16_103;
	setp.lt.s64 	%p167, %rd287, %rd96;
	selp.f32 	%f210, %f209, %f85, %p167;
	min.s64 	%rd288, %rd287, %rd96;
$L__BB16_103:
	setp.lt.s32 	%p168, %r3, 193;
	mov.f32 	%f211, %f210;
	mov.u64 	%rd289, %rd288;
	@%p168 bra 	$L__BB16_107;
	ld.shared.f32 	%f88, [_ZN6thrust24THRUST_300001_SM_1000_NS8cuda_cub4core6detail5shmemE+104];
	ld.shared.u64 	%rd99, [_ZN6thrust24THRUST_300001_SM_1000_NS8cuda_cub4core6detail5shmemE+112];
	setp.lt.f32 	%p169, %f210, %f88;
	mov.f32 	%f211, %f210;
	mov.u64 	%rd289, %rd288;
	@%p169 bra 	$L__BB16_107;
	setp.lt.f32 	%p170, %f88, %f210;
	mov.f32 	%f211, %f88;
	mov.u64 	%rd289, %rd99;
	@%p170 bra 	$L__BB16_107;
	setp.lt.s64 	%p171, %rd288, %rd99;
	selp.f32 	%f211, %f210, %f88, %p171;
	min.s64 	%rd289, %rd288, %rd99;
$L__BB16_107:
	setp.lt.s32 	%p172, %r3, 225;
	mov.f32 	%f242, %f211;
	mov.u64 	%rd324, %rd289;
	@%p172 bra 	$L__BB16_201;
	ld.shared.f32 	%f91, [_ZN6thrust24THRUST_300001_SM_1000_NS8cuda_cub4core6detail5shmemE+120];
	ld.shared.u64 	%rd102, [_ZN6thrust24THRUST_300001_SM_1000_NS8cuda_cub4core6detail5shmemE+128];
	setp.lt.f32 	%p173, %f211, %f91;
	mov.f32 	%f242, %f211;
	mov.u64 	%rd324, %rd289;
	@%p173 bra 	$L__BB16_201;
	setp.lt.f32 	%p174, %f91, %f211;
	mov.f32 	%f242, %f91;
	mov.u64 	%rd324, %rd102;
	@%p174 bra 	$L__BB16_201;
	setp.lt.s64 	%p175, %rd289, %rd102;
	selp.f32 	%f242, %f211, %f91, %p175;
	min.s64 	%rd324, %rd289, %rd102;
	bra.uni 	$L__BB16_201;
$L__BB16_111:
	mov.u32 	%r20, %tid.x;
	add.s64 	%rd104, %rd199, %rd4;
	cvt.u64.u32 	%rd105, %r20;
	add.s64 	%rd204, %rd105, %rd4;
	cvta.to.global.u64 	%rd205, %rd198;
	shl.b64 	%rd206, %rd204, 2;
	add.s64 	%rd207, %rd205, %rd206;
	ld.global.f32 	%f172, [%rd207];
	add.s32 	%r36, %r20, 256;
	cvt.u64.u32 	%rd208, %r36;
	ld.global.f32 	%f173, [%rd207+1024];
	add.s32 	%r37, %r20, 512;
	cvt.u64.u32 	%rd209, %r37;
	ld.global.f32 	%f174, [%rd207+2048];
	ld.global.f32 	%f93, [%rd207+3072];
	or.b32  	%r38, %r20, 1024;
	cvt.u64.u32 	%rd106, %r38;
	add.s64 	%rd107, %rd104, %rd106;
	ld.global.f32 	%f94, [%rd207+4096];
	setp.lt.f32 	%p2, %f173, %f172;
	selp.f32 	%f175, %f173, %f172, %p2;
	selp.b64 	%rd210, %rd208, %rd105, %p2;
	setp.lt.f32 	%p3, %f174, %f175;
	selp.f32 	%f95, %f174, %f175, %p3;
	selp.b64 	%rd108, %rd209, %rd210, %p3;
	setp.lt.f32 	%p4, %f95, %f93;
	mov.f32 	%f212, %f95;
	mov.u64 	%rd290, %rd108;
	@%p4 bra 	$L__BB16_114;
	add.s32 	%r39, %r20, 768;
	cvt.u64.u32 	%rd290, %r39;
	setp.lt.f32 	%p5, %f93, %f95;
	mov.f32 	%f212, %f93;
	@%p5 bra 	$L__BB16_114;
	mov.f32 	%f212, %f95;
	mov.u64 	%rd290, %rd108;
$L__BB16_114:
	add.s64 	%rd111, %rd104, %rd290;
	setp.lt.f32 	%p6, %f212, %f94;
	mov.f32 	%f230, %f212;
	mov.u64 	%rd312, %rd111;
	@%p6 bra 	$L__BB16_117;
	setp.lt.f32 	%p7, %f94, %f212;
	mov.f32 	%f230, %f94;
	mov.u64 	%rd312, %rd107;
	@%p7 bra 	$L__BB16_117;
	setp.lt.s64 	%p8, %rd290, %rd106;
	selp.f32 	%f230, %f212, %f94, %p8;
	selp.b64 	%rd312, %rd111, %rd107, %p8;
$L__BB16_117:
	setp.le.u64 	%p9, %rd201, %rd5;
	@%p9 bra 	$L__BB16_162;
	setp.ne.s32 	%p10, %r20, 0;
	@%p10 bra 	$L__BB16_120;
	atom.global.add.u64 	%rd211, [%rd1+8], 1280;
	add.s64 	%rd212, %rd211, %rd5;
	st.shared.u64 	[_ZN6thrust24THRUST_300001_SM_1000_NS8cuda_cub4core6detail5shmemE+152], %rd212;
$L__BB16_120:
	bar.sync 	0;
	ld.shared.u64 	%rd300, [_ZN6thrust24THRUST_300001_SM_1000_NS8cuda_cub4core6detail5shmemE+152];
	add.s64 	%rd213, %rd300, 1280;
	setp.gt.s64 	%p11, %rd213, %rd201;
	@%p11 bra 	$L__BB16_139;
$L__BB16_121:
	add.s64 	%rd214, %rd300, %rd105;
	cvta.to.global.u64 	%rd215, %rd198;
	shl.b64 	%rd216, %rd214, 2;
	add.s64 	%rd217, %rd215, %rd216;
	add.s64 	%rd117, %rd214, %rd199;
	ld.global.f32 	%f100, [%rd217];
	add.s64 	%rd118, %rd117, 256;
	ld.global.f32 	%f101, [%rd217+1024];
	add.s64 	%rd119, %rd117, 512;
	ld.global.f32 	%f102, [%rd217+2048];
	add.s64 	%rd120, %rd117, 768;
	ld.global.f32 	%f103, [%rd217+3072];
	add.s64 	%rd121, %rd117, 1024;
	ld.global.f32 	%f104, [%rd217+4096];
	setp.lt.f32 	%p12, %f230, %f100;
	mov.f32 	%f215, %f230;
	mov.u64 	%rd294, %rd312;
	@%p12 bra 	$L__BB16_124;
	setp.lt.f32 	%p13, %f100, %f230;
	mov.f32 	%f215, %f100;
	mov.u64 	%rd294, %rd117;
	@%p13 bra 	$L__BB16_124;
	setp.lt.s64 	%p14, %rd312, %rd117;
	selp.f32 	%f215, %f230, %f100, %p14;
	min.s64 	%rd294, %rd312, %rd117;
$L__BB16_124:
	setp.lt.f32 	%p15, %f215, %f101;
	mov.f32 	%f216, %f215;
	mov.u64 	%rd295, %rd294;
	@%p15 bra 	$L__BB16_127;
	setp.lt.f32 	%p16, %f101, %f215;
	mov.f32 	%f216, %f101;
	mov.u64 	%rd295, %rd118;
	@%p16 bra 	$L__BB16_127;
	setp.lt.s64 	%p17, %rd294, %rd118;
	selp.f32 	%f216, %f215, %f101, %p17;
	min.s64 	%rd295, %rd294, %rd118;
$L__BB16_127:
	setp.lt.f32 	%p18, %f216, %f102;
	mov.f32 	%f217, %f216;
	mov.u64 	%rd296, %rd295;
	@%p18 bra 	$L__BB16_130;
	setp.lt.f32 	%p19, %f102, %f216;
	mov.f32 	%f217, %f102;
	mov.u64 	%rd296, %rd119;
	@%p19 bra 	$L__BB16_130;
	setp.lt.s64 	%p20, %rd295, %rd119;
	selp.f32 	%f217, %f216, %f102, %p20;
	min.s64 	%rd296, %rd295, %rd119;
$L__BB16_130:
	setp.lt.f32 	%p21, %f217, %f103;
	mov.f32 	%f218, %f217;
	mov.u64 	%rd297, %rd296;
	@%p21 bra 	$L__BB16_133;
	setp.lt.f32 	%p22, %f103, %f217;
	mov.f32 	%f218, %f103;
	mov.u64 	%rd297, %rd120;
	@%p22 bra 	$L__BB16_133;
	setp.lt.s64 	%p23, %rd296, %rd120;
	selp.f32 	%f218, %f217, %f103, %p23;
	min.s64 	%rd297, %rd296, %rd120;
$L__BB16_133:
	setp.lt.f32 	%p24, %f218, %f104;
	mov.f32 	%f230, %f218;
	mov.u64 	%rd312, %rd297;
	@%p24 bra 	$L__BB16_136;
	setp.lt.f32 	%p25, %f104, %f218;
	mov.f32 	%f230, %f104;
	mov.u64 	%rd312, %rd121;
	@%p25 bra 	$L__BB16_136;
	setp.lt.s64 	%p26, %rd297, %rd121;
	selp.f32 	%f230, %f218, %f104, %p26;
	min.s64 	%rd312, %rd297, %rd121;
$L__BB16_136:
	setp.ne.s32 	%p27, %r20, 0;
	bar.sync 	0;
	@%p27 bra 	$L__BB16_138;
	atom.global.add.u64 	%rd218, [%rd1+8], 1280;
	add.s64 	%rd219, %rd218, %rd5;
	st.shared.u64 	[_ZN6thrust24THRUST_300001_SM_1000_NS8cuda_cub4core6detail5shmemE+152], %rd219;
$L__BB16_138:
	bar.sync 	0;
	ld.shared.u64 	%rd300, [_ZN6thrust24THRUST_300001_SM_1000_NS8cuda_cub4core6detail5shmemE+152];
	add.s64 	%rd220, %rd300, 1280;
	setp.le.s64 	%p28, %rd220, %rd201;
	@%p28 bra 	$L__BB16_121;
$L__BB16_139:
	setp.le.s64 	%p29, %rd201, %rd300;
	@%p29 bra 	$L__BB16_162;
	cvt.u32.u64 	%r40, %rd300;
	cvt.u32.u64 	%r41, %rd201;
	sub.s32 	%r21, %r41, %r40;
	setp.ge.s32 	%p30, %r20, %r21;
	@%p30 bra 	$L__BB16_162;
	cvta.to.global.u64 	%rd135, %rd198;
	not.b32 	%r43, %r20;
	add.s32 	%r44, %r43, %r41;
	sub.s32 	%r22, %r44, %r40;
	and.b32  	%r46, %r22, 768;
	setp.eq.s32 	%p31, %r46, 768;
	mov.u32 	%r397, %r20;
	@%p31 bra 	$L__BB16_147;
	add.s64 	%rd222, %rd300, %rd105;
	add.s64 	%rd302, %rd222, %rd199;
	shl.b64 	%rd223, %rd222, 2;
	add.s64 	%rd301, %rd135, %rd223;
	shr.u32 	%r47, %r22, 8;
	add.s32 	%r48, %r47, 1;
	and.b32  	%r49, %r48, 3;
	neg.s32 	%r395, %r49;
	mov.u32 	%r397, %r20;
$L__BB16_143:
	.pragma "nounroll";
	mov.u64 	%rd140, %rd312;
	mov.f32 	%f116, %f230;
	ld.global.f32 	%f117, [%rd301];
	setp.lt.f32 	%p32, %f116, %f117;
	@%p32 bra 	$L__BB16_146;
	setp.lt.f32 	%p33, %f117, %f116;
	mov.f32 	%f230, %f117;
	mov.u64 	%rd312, %rd302;
	@%p33 bra 	$L__BB16_146;
	setp.lt.s64 	%p34, %rd140, %rd302;
	selp.f32 	%f230, %f116, %f117, %p34;
	min.s64 	%rd312, %rd140, %rd302;
$L__BB16_146:
	add.s32 	%r397, %r397, 256;
	add.s64 	%rd302, %rd302, 256;
	add.s64 	%rd301, %rd301, 1024;
	add.s32 	%r395, %r395, 1;
	setp.ne.s32 	%p35, %r395, 0;
	@%p35 bra 	$L__BB16_143;
$L__BB16_147:
	setp.lt.u32 	%p36, %r22, 768;
	@%p36 bra 	$L__BB16_162;
	add.s32 	%r398, %r397, 512;
$L__BB16_149:
	mov.u32 	%r30, %r398;
	add.s32 	%r50, %r30, -512;
	cvt.u64.u32 	%rd224, %r50;
	add.s64 	%rd225, %rd300, %rd224;
	shl.b64 	%rd226, %rd225, 2;
	add.s64 	%rd148, %rd135, %rd226;
	add.s64 	%rd149, %rd225, %rd199;
	ld.global.f32 	%f123, [%rd148];
	setp.lt.f32 	%p37, %f230, %f123;
	mov.f32 	%f226, %f230;
	mov.u64 	%rd308, %rd312;
	@%p37 bra 	$L__BB16_152;
	setp.lt.f32 	%p38, %f123, %f230;
	mov.f32 	%f226, %f123;
	mov.u64 	%rd308, %rd149;
	@%p38 bra 	$L__BB16_152;
	setp.lt.s64 	%p39, %rd312, %rd149;
	selp.f32 	%f226, %f230, %f123, %p39;
	min.s64 	%rd308, %rd312, %rd149;
$L__BB16_152:
	add.s32 	%r51, %r30, -256;
	cvt.u64.u32 	%rd227, %r51;
	add.s64 	%rd228, %rd300, %rd227;
	add.s64 	%rd152, %rd228, %rd199;
	ld.global.f32 	%f126, [%rd148+1024];
	setp.lt.f32 	%p40, %f226, %f126;
	mov.f32 	%f227, %f226;
	mov.u64 	%rd309, %rd308;
	@%p40 bra 	$L__BB16_155;
	setp.lt.f32 	%p41, %f126, %f226;
	mov.f32 	%f227, %f126;
	mov.u64 	%rd309, %rd152;
	@%p41 bra 	$L__BB16_155;
	setp.lt.s64 	%p42, %rd308, %rd152;
	selp.f32 	%f227, %f226, %f126, %p42;
	min.s64 	%rd309, %rd308, %rd152;
$L__BB16_155:
	cvt.u64.u32 	%rd229, %r30;
	add.s64 	%rd230, %rd300, %rd229;
	add.s64 	%rd155, %rd230, %rd199;
	ld.global.f32 	%f129, [%rd148+2048];
	setp.lt.f32 	%p43, %f227, %f129;
	mov.f32 	%f228, %f227;
	mov.u64 	%rd310, %rd309;
	@%p43 bra 	$L__BB16_158;
	setp.lt.f32 	%p44, %f129, %f227;
	mov.f32 	%f228, %f129;
	mov.u64 	%rd310, %rd155;
	@%p44 bra 	$L__BB16_158;
	setp.lt.s64 	%p45, %rd309, %rd155;
	selp.f32 	%f228, %f227, %f129, %p45;
	min.s64 	%rd310, %rd309, %rd155;
$L__BB16_158:
	add.s32 	%r52, %r30, 256;
	cvt.u64.u32 	%rd231, %r52;
	add.s64 	%rd232, %rd300, %rd231;
	add.s64 	%rd158, %rd232, %rd199;
	ld.global.f32 	%f132, [%rd148+3072];
	setp.lt.f32 	%p46, %f228, %f132;
	mov.f32 	%f230, %f228;
	mov.u64 	%rd312, %rd310;
	@%p46 bra 	$L__BB16_161;
	setp.lt.f32 	%p47, %f132, %f228;
	mov.f32 	%f230, %f132;
	mov.u64 	%rd312, %rd158;
	@%p47 bra 	$L__BB16_161;
	setp.lt.s64 	%p48, %rd310, %rd158;
	selp.f32 	%f230, %f228, %f132, %p48;
	min.s64 	%rd312, %rd310, %rd158;
$L__BB16_161:
	add.s32 	%r398, %r30, 1024;
	add.s32 	%r53, %r30, 512;
	setp.lt.s32 	%p49, %r53, %r21;
	@%p49 bra 	$L__BB16_149;
$L__BB16_162:
	// begin inline asm
	mov.u32 %r54, %laneid;
	// end inline asm
	mov.b32 	%r56, %f230;
	mov.b32 	%r72, 1;
	mov.b32 	%r73, 31;
	mov.b32 	%r74, -1;
	// begin inline asm
	shfl.sync.down.b32 %r55, %r56, %r72, %r73, %r74;
	// end inline asm
	mov.b32 	%f136, %r55;
	// begin inline asm
	shfl.sync.down.b32 %r60, %r61, %r72, %r73, %r74;
	// end inline asm
	mov.b64 	{%r66, %r71}, %rd312;
	// begin inline asm
	shfl.sync.down.b32 %r65, %r66, %r72, %r73, %r74;
	// end inline asm
	// begin inline asm
	shfl.sync.down.b32 %r70, %r71, %r72, %r73, %r74;
	// end inline asm
	mov.b64 	%rd162, {%r65, %r70};
	setp.gt.s32 	%p50, %r54, 30;
	setp.lt.f32 	%p51, %f230, %f136;
	or.pred  	%p52, %p50, %p51;
	mov.f32 	%f231, %f230;
	mov.u64 	%rd313, %rd312;
	@%p52 bra 	$L__BB16_165;
	setp.gt.f32 	%p53, %f230, %f136;
	mov.f32 	%f231, %f136;
	mov.u64 	%rd313, %rd162;
	@%p53 bra 	$L__BB16_165;
	setp.lt.s64 	%p54, %rd312, %rd162;
	selp.f32 	%f231, %f230, %f136, %p54;
	min.s64 	%rd313, %rd312, %rd162;
$L__BB16_165:
	mov.b32 	%r76, %f231;
	mov.b32 	%r92, 2;
	mov.b32 	%r93, 31;
	mov.b32 	%r94, -1;
	// begin inline asm
	shfl.sync.down.b32 %r75, %r76, %r92, %r93, %r94;
	// end inline asm
	mov.b32 	%f139, %r75;
	// begin inline asm
	shfl.sync.down.b32 %r80, %r81, %r92, %r93, %r94;
	// end inline asm
	mov.b64 	{%r86, %r91}, %rd313;
	// begin inline asm
	shfl.sync.down.b32 %r85, %r86, %r92, %r93, %r94;
	// end inline asm
	// begin inline asm
	shfl.sync.down.b32 %r90, %r91, %r92, %r93, %r94;
	// end inline asm
	mov.b64 	%rd165, {%r85, %r90};
	setp.gt.s32 	%p55, %r54, 29;
	setp.lt.f32 	%p56, %f231, %f139;
	or.pred  	%p57, %p55, %p56;
	mov.f32 	%f232, %f231;
	mov.u64 	%rd314, %rd313;
	@%p57 bra 	$L__BB16_168;
	setp.gt.f32 	%p58, %f231, %f139;
	mov.f32 	%f232, %f139;
	mov.u64 	%rd314, %rd165;
	@%p58 bra 	$L__BB16_168;
	setp.lt.s64 	%p59, %rd313, %rd165;
	selp.f32 	%f232, %f231, %f139, %p59;
	min.s64 	%rd314, %rd313, %rd165;
$L__BB16_168:
	mov.b32 	%r96, %f232;
	mov.b32 	%r112, 4;
	mov.b32 	%r113, 31;
	mov.b32 	%r114, -1;
	// begin inline asm
	shfl.sync.down.b32 %r95, %r96, %r112, %r113, %r114;
	// end inline asm
	mov.b32 	%f142, %r95;
	// begin inline asm
	shfl.sync.down.b32 %r100, %r101, %r112, %r113, %r114;
	// end inline asm
	mov.b64 	{%r106, %r111}, %rd314;
	// begin inline asm
	shfl.sync.down.b32 %r105, %r106, %r112, %r113, %r114;
	// end inline asm
	// begin inline asm
	shfl.sync.down.b32 %r110, %r111, %r112, %r113, %r114;
	// end inline asm
	mov.b64 	%rd168, {%r105, %r110};
	setp.gt.s32 	%p60, %r54, 27;
	setp.lt.f32 	%p61, %f232, %f142;
	or.pred  	%p62, %p60, %p61;
	mov.f32 	%f233, %f232;
	mov.u64 	%rd315, %rd314;
	@%p62 bra 	$L__BB16_171;
	setp.gt.f32 	%p63, %f232, %f142;
	mov.f32 	%f233, %f142;
	mov.u64 	%rd315, %rd168;
	@%p63 bra 	$L__BB16_171;
	setp.lt.s64 	%p64, %rd314, %rd168;
	selp.f32 	%f233, %f232, %f142, %p64;
	min.s64 	%rd315, %rd314, %rd168;
$L__BB16_171:
	mov.b32 	%r116, %f233;
	mov.b32 	%r132, 8;
	mov.b32 	%r133, 31;
	mov.b32 	%r134, -1;
	// begin inline asm
	shfl.sync.down.b32 %r115, %r116, %r132, %r133, %r134;
	// end inline asm
	mov.b32 	%f145, %r115;
	// begin inline asm
	shfl.sync.down.b32 %r120, %r121, %r132, %r133, %r134;
	// end inline asm
	mov.b64 	{%r126, %r131}, %rd315;
	// begin inline asm
	shfl.sync.down.b32 %r125, %r126, %r132, %r133, %r134;
	// end inline asm
	// begin inline asm
	shfl.sync.down.b32 %r130, %r131, %r132, %r133, %r134;
	// end inline asm
	mov.b64 	%rd171, {%r125, %r130};
	setp.gt.s32 	%p65, %r54, 23;
	setp.lt.f32 	%p66, %f233, %f145;
	or.pred  	%p67, %p65, %p66;
	mov.f32 	%f234, %f233;
	mov.u64 	%rd316, %rd315;
	@%p67 bra 	$L__BB16_174;
	setp.gt.f32 	%p68, %f233, %f145;
	mov.f32 	%f234, %f145;
	mov.u64 	%rd316, %rd171;
	@%p68 bra 	$L__BB16_174;
	setp.lt.s64 	%p69, %rd315, %rd171;
	selp.f32 	%f234, %f233, %f145, %p69;
	min.s64 	%rd316, %rd315, %rd171;
$L__BB16_174:
	mov.b32 	%r136, %f234;
	mov.b32 	%r152, 16;
	mov.b32 	%r153, 31;
	mov.b32 	%r154, -1;
	// begin inline asm
	shfl.sync.down.b32 %r135, %r136, %r152, %r153, %r154;
	// end inline asm
	mov.b32 	%f148, %r135;
	// begin inline asm
	shfl.sync.down.b32 %r140, %r141, %r152, %r153, %r154;
	// end inline asm
	mov.b64 	{%r146, %r151}, %rd316;
	// begin inline asm
	shfl.sync.down.b32 %r145, %r146, %r152, %r153, %r154;
	// end inline asm
	// begin inline asm
	shfl.sync.down.b32 %r150, %r151, %r152, %r153, %r154;
	// end inline asm
	mov.b64 	%rd174, {%r145, %r150};
	setp.gt.s32 	%p70, %r54, 15;
	setp.lt.f32 	%p71, %f234, %f148;
	or.pred  	%p72, %p70, %p71;
	mov.f32 	%f242, %f234;
	mov.u64 	%rd324, %rd316;
	@%p72 bra 	$L__BB16_177;
	setp.gt.f32 	%p73, %f234, %f148;
	mov.f32 	%f242, %f148;
	mov.u64 	%rd324, %rd174;
	@%p73 bra 	$L__BB16_177;
	setp.lt.s64 	%p74, %rd316, %rd174;
	selp.f32 	%f242, %f234, %f148, %p74;
	min.s64 	%rd324, %rd316, %rd174;
$L__BB16_177:
	setp.ne.s32 	%p75, %r54, 0;
	@%p75 bra 	$L__BB16_179;
	shr.u32 	%r155, %r20, 1;
	and.b32  	%r156, %r155, 496;
	mov.u32 	%r157, _ZN6thrust24THRUST_300001_SM_1000_NS8cuda_cub4core6detail5shmemE;
	add.s32 	%r158, %r157, %r156;
	st.shared.f32 	[%r158+8], %f242;
	st.shared.u64 	[%r158+16], %rd324;
$L__BB16_179:
	bar.sync 	0;
	setp.ne.s32 	%p76, %r20, 0;
	@%p76 bra 	$L__BB16_201;
	ld.shared.f32 	%f151, [_ZN6thrust24THRUST_300001_SM_1000_NS8cuda_cub4core6detail5shmemE+24];
	ld.shared.u64 	%rd177, [_ZN6thrust24THRUST_300001_SM_1000_NS8cuda_cub4core6detail5shmemE+32];
	setp.lt.f32 	%p77, %f242, %f151;
	mov.f32 	%f236, %f242;
	mov.u64 	%rd318, %rd324;
	@%p77 bra 	$L__BB16_183;
	setp.lt.f32 	%p78, %f151, %f242;
	mov.f32 	%f236, %f151;
	mov.u64 	%rd318, %rd177;
	@%p78 bra 	$L__BB16_183;
	setp.lt.s64 	%p79, %rd324, %rd177;
	selp.f32 	%f236, %f242, %f151, %p79;
	min.s64 	%rd318, %rd324, %rd177;
$L__BB16_183:
	ld.shared.f32 	%f154, [_ZN6thrust24THRUST_300001_SM_1000_NS8cuda_cub4core6detail5shmemE+40];
	ld.shared.u64 	%rd180, [_ZN6thrust24THRUST_300001_SM_1000_NS8cuda_cub4core6detail5shmemE+48];
	setp.lt.f32 	%p80, %f236, %f154;
	mov.f32 	%f237, %f236;
	mov.u64 	%rd319, %rd318;
	@%p80 bra 	$L__BB16_186;
	setp.lt.f32 	%p81, %f154, %f236;
	mov.f32 	%f237, %f154;
	mov.u64 	%rd319, %rd180;
	@%p81 bra 	$L__BB16_186;
	setp.lt.s64 	%p82, %rd318, %rd180;
	selp.f32 	%f237, %f236, %f154, %p82;
	min.s64 	%rd319, %rd318, %rd180;
$L__BB16_186:
	ld.shared.f32 	%f157, [_ZN6thrust24THRUST_300001_SM_1000_NS8cuda_cub4core6detail5shmemE+56];
	ld.shared.u64 	%rd183, [_ZN6thrust24THRUST_300001_SM_1000_NS8cuda_cub4core6detail5shmemE+64];
	setp.lt.f32 	%p83, %f237, %f157;
	mov.f32 	%f238, %f237;
	mov.u64 	%rd320, %rd319;
	@%p83 bra 	$L__BB16_189;
	setp.lt.f32 	%p84, %f157, %f237;
	mov.f32 	%f238, %f157;
	mov.u64 	%rd320, %rd183;
	@%p84 bra 	$L__BB16_189;
	setp.lt.s64 	%p85, %rd319, %rd183;
	selp.f32 	%f238, %f237, %f157, %p85;
	min.s64 	%rd320, %rd319, %rd183;
$L__BB16_189:
	ld.shared.f32 	%f160, [_ZN6thrust24THRUST_300001_SM_1000_NS8cuda_cub4core6detail5shmemE+72];
	ld.shared.u64 	%rd186, [_ZN6thrust24THRUST_300001_SM_1000_NS8cuda_cub4core6detail5shmemE+80];
	setp.lt.f32 	%p86, %f238, %f160;
	mov.f32 	%f239, %f238;
	mov.u64 	%rd321, %rd320;
	@%p86 bra 	$L__BB16_192;
	setp.lt.f32 	%p87, %f160, %f238;
	mov.f32 	%f239, %f160;
	mov.u64 	%rd321, %rd186;
	@%p87 bra 	$L__BB16_192;
	setp.lt.s64 	%p88, %rd320, %rd186;
	selp.f32 	%f239, %f238, %f160, %p88;
	min.s64 	%rd321, %rd320, %rd186;
$L__BB16_192:
	ld.shared.f32 	%f163, [_ZN6thrust24THRUST_300001_SM_1000_NS8cuda_cub4core6detail5shmemE+88];
	ld.shared.u64 	%rd189, [_ZN6thrust24THRUST_300001_SM_1000_NS8cuda_cub4core6detail5shmemE+96];
	setp.lt.f32 	%p89, %f239, %f163;
	mov.f32 	%f240, %f239;
	mov.u64 	%rd322, %rd321;
	@%p89 bra 	$L__BB16_195;
	setp.lt.f32 	%p90, %f163, %f239;
	mov.f32 	%f240, %f163;
	mov.u64 	%rd322, %rd189;
	@%p90 bra 	$L__BB16_195;
	setp.lt.s64 	%p91, %rd321, %rd189;
	selp.f32 	%f240, %f239, %f163, %p91;
	min.s64 	%rd322, %rd321, %rd189;
$L__BB16_195:
	ld.shared.f32 	%f166, [_ZN6thrust24THRUST_300001_SM_1000_NS8cuda_cub4core6detail5shmemE+104];
	ld.shared.u64 	%rd192, [_ZN6thrust24THRUST_300001_SM_1000_NS8cuda_cub4core6detail5shmemE+112];
	setp.lt.f32 	%p92, %f240, %f166;
	mov.f32 	%f241, %f240;
	mov.u64 	%rd323, %rd322;
	@%p92 bra 	$L__BB16_198;
	setp.lt.f32 	%p93, %f166, %f240;
	mov.f32 	%f241, %f166;
	mov.u64 	%rd323, %rd192;
	@%p93 bra 	$L__BB16_198;
	setp.lt.s64 	%p94, %rd322, %rd192;
	selp.f32 	%f241, %f240, %f166, %p94;
	min.s64 	%rd323, %rd322, %rd192;
$L__BB16_198:
	ld.shared.f32 	%f169, [_ZN6thrust24THRUST_300001_SM_1000_NS8cuda_cub4core6detail5shmemE+120];
	ld.shared.u64 	%rd195, [_ZN6thrust24THRUST_300001_SM_1000_NS8cuda_cub4core6detail5shmemE+128];
	setp.lt.f32 	%p95, %f241, %f169;
	mov.f32 	%f242, %f241;
	mov.u64 	%rd324, %rd323;
	@%p95 bra 	$L__BB16_201;
	setp.lt.f32 	%p96, %f169, %f241;
	mov.f32 	%f242, %f169;
	mov.u64 	%rd324, %rd195;
	@%p96 bra 	$L__BB16_201;
	setp.lt.s64 	%p97, %rd323, %rd195;
	selp.f32 	%f242, %f241, %f169, %p97;
	min.s64 	%rd324, %rd323, %rd195;
$L__BB16_201:
	mov.u32 	%r389, %tid.x;
	setp.ne.s32 	%p224, %r389, 0;
	@%p224 bra 	$L__BB16_203;
	ld.param.u64 	%rd254, [_ZN6thrust24THRUST_300001_SM_1000_NS8cuda_cub4core6detail13_kernel_agentINS1_8__reduce11ReduceAgentINS0_12zip_iteratorIN4cuda3std3__45tupleIJPKfNS0_17counting_iteratorIlNS0_11use_defaultESF_SF_EEEEEEEPNSB_IJflEEESJ_lNS1_9__extrema9arg_min_fIflNSA_4lessIfEEEEEEJSI_SK_lN3cub18CUB_300001_SM_100013GridEvenShareIlEENSS_9GridQueueIyEESP_EEEvDpT0__param_1];
	cvta.to.global.u64 	%rd251, %rd254;
	mul.wide.u32 	%rd252, %r1, 16;
	add.s64 	%rd253, %rd251, %rd252;
	st.global.f32 	[%rd253], %f242;
	st.global.u64 	[%rd253+8], %rd324;
$L__BB16_203:
	ret;

}
	// .globl	_ZN6thrust24THRUST_300001_SM_1000_NS8cuda_cub4core6detail13_kernel_agentINS1_8__reduce10DrainAgentIlEEJN3cub18CUB_300001_SM_10009GridQueueIyEElEEEvDpT0_
.visible .entry _ZN6thrust24THRUST_300001_SM_1000_NS8cuda_cub4core6detail13_kernel_agentINS1_8__reduce10DrainAgentIlEEJN3cub18CUB_300001_SM_10009GridQueueIyEElEEEvDpT0_(
	.param .align 8 .b8 _ZN6thrust24THRUST_300001_SM_1000_NS8cuda_cub4core6detail13_kernel_agentINS1_8__reduce10DrainAgentIlEEJN3cub18CUB_300001_SM_10009GridQueueIyEElEEEvDpT0__param_0[8],
	.param .u64 _ZN6thrust24THRUST_300001_SM_1000_NS8cuda_cub4core6detail13_kernel_agentINS1_8__reduce10DrainAgentIlEEJN3cub18CUB_300001_SM_10009GridQueueIyEElEEEvDpT0__param_1
)
.maxntid 1
{
	.reg .b64 	%rd<5>;

	ld.param.u64 	%rd1, [_ZN6thrust24THRUST_300001_SM_1000_NS8cuda_cub4core6detail13_kernel_agentINS1_8__reduce10DrainAgentIlEEJN3cub18CUB_300001_SM_10009GridQueueIyEElEEEvDpT0__param_0];
	ld.param.u64 	%rd2, [_ZN6thrust24THRUST_300001_SM_1000_NS8cuda_cub4core6detail13_kernel_agentINS1_8__reduce10DrainAgentIlEEJN3cub18CUB_300001_SM_10009GridQueueIyEElEEEvDpT0__param_1];
	cvta.to.global.u64 	%rd3, %rd1;
	st.global.u64 	[%rd3], %rd2;
	mov.b64 	%rd4, 0;
	st.global.u64 	[%rd3+8], %rd4;
	ret;

}
	// .globl	_ZN6thrust24THRUST_300001_SM_1000_NS8cuda_cub4core6detail13_kernel_agentINS1_8__reduce11ReduceAgentIPN4cuda3std3__45tupleIJflEEESC_SB_lNS1_9__extrema9arg_min_fIflNS9_4lessIfEEEEEEJSC_SC_iSH_EEEvDpT0_
.visible .entry _ZN6thrust24THRUST_300001_SM_1000_NS8cuda_cub4core6detail13_kernel_agentINS1_8__reduce11ReduceAgentIPN4cuda3std3__45tupleIJflEEESC_SB_lNS1_9__extrema9arg_min_fIflNS9_4lessIfEEEEEEJSC_SC_iSH_EEEvDpT0_(
	.param .u64 .ptr .align 1 _ZN6thrust24THRUST_300001_SM_1000_NS8cuda_cub4core6detail13_kernel_agentINS1_8__reduce11ReduceAgentIPN4cuda3std3__45tupleIJflEEESC_SB_lNS1_9__extrema9arg_min_fIflNS9_4lessIfEEEEEEJSC_SC_iSH_EEEvDpT0__param_0,
	.param .u64 .ptr .align 1 _ZN6thrust24THRUST_300001_SM_1000_NS8cuda_cub4core6detail13_kernel_agentINS1_8__reduce11ReduceAgentIPN4cuda3std3__45tupleIJflEEESC_SB_lNS1_9__extrema9arg_min_fIflNS9_4lessIfEEEEEEJSC_SC_iSH_EEEvDpT0__param_1,
	.param .u32 _ZN6thrust24THRUST_300001_SM_1000_NS8cuda_cub4core6detail13_kernel_agentINS1_8__reduce11ReduceAgentIPN4cuda3std3__45tupleIJflEEESC_SB_lNS1_9__extrema9arg_min_fIflNS9_4lessIfEEEEEEJSC_SC_iSH_EEEvDpT0__param_2,
	.param .align 1 .b8 _ZN6thrust24THRUST_300001_SM_1000_NS8cuda_cub4core6detail13_kernel_agentINS1_8__reduce11ReduceAgentIPN4cuda3std3__45tupleIJflEEESC_SB_lNS1_9__extrema9arg_min_fIflNS9_4lessIfEEEEEEJSC_SC_iSH_EEEvDpT0__param_3[1]
)
.maxntid 256
{
	.reg .pred 	%p<260>;
	.reg .b32 	%r<436>;
	.reg .b32 	%f<293>;
	.reg .b64 	%rd<479>;

	ld.param.u64 	%rd236, [_ZN6thrust24THRUST_300001_SM_1000_NS8cuda_cub4core6detail13_kernel_agentINS1_8__reduce11ReduceAgentIPN4cuda3std3__45tupleIJflEEESC_SB_lNS1_9__extrema9arg_min_fIflNS9_4lessIfEEEEEEJSC_SC_iSH_EEEvDpT0__param_0];
	ld.param.u32 	%r29, [_ZN6thrust24THRUST_300001_SM_1000_NS8cuda_cub4core6detail13_kernel_agentINS1_8__reduce11ReduceAgentIPN4cuda3std3__45tupleIJflEEESC_SB_lNS1_9__extrema9arg_min_fIflNS9_4lessIfEEEEEEJSC_SC_iSH_EEEvDpT0__param_2];
	cvt.s64.s32 	%rd1, %r29;
	setp.eq.s32 	%p1, %r29, 0;
	@%p1 bra 	$L__BB18_238;
	setp.gt.s32 	%p2, %r29, 1279;
	@%p2 bra 	$L__BB18_111;
	mov.u32 	%r1, %tid.x;
	setp.ge.s32 	%p133, %r1, %r29;
	mov.f32 	%f224, 0f00000000;
	mov.b64 	%rd402, 0;
	mov.u32 	%r430, %r1;
	@%p133 bra 	$L__BB18_4;
	mul.wide.u32 	%rd366, %r1, 16;
	add.s64 	%rd363, %rd236, %rd366;
	// begin inline asm
	ld.global.nc.u64 %rd362, [%rd363];
	// end inline asm
	mov.b64 	{%r191, %r192}, %rd362;
	mov.b32 	%f224, %r191;
	add.s64 	%rd365, %rd363, 8;
	// begin inline asm
	ld.global.nc.u64 %rd402, [%rd365];
	// end inline asm
	add.s32 	%r430, %r1, 256;
$L__BB18_4:
	setp.ge.s32 	%p134, %r430, %r29;
	@%p134 bra 	$L__BB18_25;
	not.b32 	%r193, %r430;
	add.s32 	%r4, %r29, %r193;
	and.b32  	%r194, %r4, 768;
	setp.eq.s32 	%p135, %r194, 768;
	@%p135 bra 	$L__BB18_11;
	mul.wide.u32 	%rd368, %r430, 16;
	add.s64 	%rd393, %rd236, %rd368;
	shr.u32 	%r195, %r4, 8;
	add.s32 	%r196, %r195, 1;
	and.b32  	%r197, %r196, 3;
	neg.s32 	%r428, %r197;
$L__BB18_7:
	.pragma "nounroll";
	mov.u64 	%rd6, %rd402;
	mov.f32 	%f3, %f224;
	// begin inline asm
	ld.global.nc.u64 %rd369, [%rd393];
	// end inline asm
	mov.b64 	{%r198, %r199}, %rd369;
	mov.b32 	%f4, %r198;
	add.s64 	%rd372, %rd393, 8;
	// begin inline asm
	ld.global.nc.u64 %rd371, [%rd372];
	// end inline asm
	setp.lt.f32 	%p136, %f3, %f4;
	@%p136 bra 	$L__BB18_10;
	setp.lt.f32 	%p137, %f4, %f3;
	mov.u64 	%rd402, %rd371;
	mov.f32 	%f224, %f4;
	@%p137 bra 	$L__BB18_10;
	setp.lt.s64 	%p138, %rd6, %rd371;
	min.s64 	%rd402, %rd6, %rd371;
	selp.f32 	%f224, %f3, %f4, %p138;
$L__BB18_10:
	add.s32 	%r430, %r430, 256;
	add.s64 	%rd393, %rd393, 4096;
	add.s32 	%r428, %r428, 1;
	setp.ne.s32 	%p139, %r428, 0;
	@%p139 bra 	$L__BB18_7;
$L__BB18_11:
	setp.lt.u32 	%p140, %r4, 768;
	@%p140 bra 	$L__BB18_25;
$L__BB18_12:
	mul.wide.s32 	%rd377, %r430, 16;
	add.s64 	%rd374, %rd236, %rd377;
	// begin inline asm
	ld.global.nc.u64 %rd373, [%rd374];
	// end inline asm
	mov.b64 	{%r200, %r201}, %rd373;
	mov.b32 	%f10, %r200;
	add.s64 	%rd376, %rd374, 8;
	// begin inline asm
	ld.global.nc.u64 %rd375, [%rd376];
	// end inline asm
	setp.lt.f32 	%p141, %f224, %f10;
	mov.u64 	%rd399, %rd402;
	mov.f32 	%f221, %f224;
	@%p141 bra 	$L__BB18_15;
	setp.lt.f32 	%p142, %f10, %f224;
	mov.u64 	%rd399, %rd375;
	mov.f32 	%f221, %f10;
	@%p142 bra 	$L__BB18_15;
	setp.lt.s64 	%p143, %rd402, %rd375;
	min.s64 	%rd399, %rd402, %rd375;
	selp.f32 	%f221, %f224, %f10, %p143;
$L__BB18_15:
	add.s64 	%rd379, %rd374, 4096;
	// begin inline asm
	ld.global.nc.u64 %rd378, [%rd379];
	// end inline asm
	mov.b64 	{%r202, %r203}, %rd378;
	mov.b32 	%f13, %r202;
	add.s64 	%rd381, %rd374, 4104;
	// begin inline asm
	ld.global.nc.u64 %rd380, [%rd381];
	// end inline asm
	setp.lt.f32 	%p144, %f221, %f13;
	mov.u64 	%rd400, %rd399;
	mov.f32 	%f222, %f221;
	@%p144 bra 	$L__BB18_18;
	setp.lt.f32 	%p145, %f13, %f221;
	mov.u64 	%rd400, %rd380;
	mov.f32 	%f222, %f13;
	@%p145 bra 	$L__BB18_18;
	setp.lt.s64 	%p146, %rd399, %rd380;
	min.s64 	%rd400, %rd399, %rd380;
	selp.f32 	%f222, %f221, %f13, %p146;
$L__BB18_18:
	add.s64 	%rd383, %rd374, 8192;
	// begin inline asm
	ld.global.nc.u64 %rd382, [%rd383];
	// end inline asm
	mov.b64 	{%r204, %r205}, %rd382;
	mov.b32 	%f16, %r204;
	add.s64 	%rd385, %rd374, 8200;
	// begin inline asm
	ld.global.nc.u64 %rd384, [%rd385];
	// end inline asm
	setp.lt.f32 	%p147, %f222, %f16;
	mov.u64 	%rd401, %rd400;
	mov.f32 	%f223, %f222;
	@%p147 bra 	$L__BB18_21;
	setp.lt.f32 	%p148, %f16, %f222;
	mov.u64 	%rd401, %rd384;
	mov.f32 	%f223, %f16;
	@%p148 bra 	$L__BB18_21;
	setp.lt.s64 	%p149, %rd400, %rd384;
	min.s64 	%rd401, %rd400, %rd384;
	selp.f32 	%f223, %f222, %f16, %p149;
$L__BB18_21:
	add.s64 	%rd387, %rd374, 12288;
	// begin inline asm
	ld.global.nc.u64 %rd386, [%rd387];
	// end inline asm
	mov.b64 	{%r206, %r207}, %rd386;
	mov.b32 	%f19, %r206;
	add.s64 	%rd389, %rd374, 12296;
	// begin inline asm
	ld.global.nc.u64 %rd388, [%rd389];
	// end inline asm
	setp.lt.f32 	%p150, %f223, %f19;
	mov.u64 	%rd402, %rd401;
	mov.f32 	%f224, %f223;
	@%p150 bra 	$L__BB18_24;
	setp.lt.f32 	%p151, %f19, %f223;
	mov.u64 	%rd402, %rd388;
	mov.f32 	%f224, %f19;
	@%p151 bra 	$L__BB18_24;
	setp.lt.s64 	%p152, %rd401, %rd388;
	min.s64 	%rd402, %rd401, %rd388;
	selp.f32 	%f224, %f223, %f19, %p152;
$L__BB18_24:
	add.s32 	%r430, %r430, 1024;
	setp.lt.s32 	%p153, %r430, %r29;
	@%p153 bra 	$L__BB18_12;
$L__BB18_25:
	setp.lt.s32 	%p154, %r29, 256;
	@%p154 bra 	$L__BB18_65;
	// begin inline asm
	mov.u32 %r321, %laneid;
	// end inline asm
	mov.b32 	%r323, %f224;
	mov.b32 	%r339, 1;
	mov.b32 	%r340, 31;
	mov.b32 	%r341, -1;
	// begin inline asm
	shfl.sync.down.b32 %r322, %r323, %r339, %r340, %r341;
	// end inline asm
	mov.b32 	%f23, %r322;
	// begin inline asm
	shfl.sync.down.b32 %r327, %r328, %r339, %r340, %r341;
	// end inline asm
	mov.b64 	{%r333, %r338}, %rd402;
	// begin inline asm
	shfl.sync.down.b32 %r332, %r333, %r339, %r340, %r341;
	// end inline asm
	// begin inline asm
	shfl.sync.down.b32 %r337, %r338, %r339, %r340, %r341;
	// end inline asm
	mov.b64 	%rd28, {%r332, %r337};
	setp.gt.s32 	%p211, %r321, 30;
	setp.lt.f32 	%p212, %f224, %f23;
	or.pred  	%p213, %p211, %p212;
	mov.u64 	%rd404, %rd402;
	mov.f32 	%f226, %f224;
	@%p213 bra 	$L__BB18_29;
	setp.gt.f32 	%p214, %f224, %f23;
	mov.u64 	%rd404, %rd28;
	mov.f32 	%f226, %f23;
	@%p214 bra 	$L__BB18_29;
	setp.lt.s64 	%p215, %rd402, %rd28;
	min.s64 	%rd404, %rd402, %rd28;
	selp.f32 	%f226, %f224, %f23, %p215;
$L__BB18_29:
	mov.b32 	%r343, %f226;
	mov.b32 	%r359, 2;
	mov.b32 	%r360, 31;
	mov.b32 	%r361, -1;
	// begin inline asm
	shfl.sync.down.b32 %r342, %r343, %r359, %r360, %r361;
	// end inline asm
	mov.b32 	%f26, %r342;
	// begin inline asm
	shfl.sync.down.b32 %r347, %r348, %r359, %r360, %r361;
	// end inline asm
	mov.b64 	{%r353, %r358}, %rd404;
	// begin inline asm
	shfl.sync.down.b32 %r352, %r353, %r359, %r360, %r361;
	// end inline asm
	// begin inline asm
	shfl.sync.down.b32 %r357, %r358, %r359, %r360, %r361;
	// end inline asm
	mov.b64 	%rd31, {%r352, %r357};
	setp.gt.s32 	%p216, %r321, 29;
	setp.lt.f32 	%p217, %f226, %f26;
	or.pred  	%p218, %p216, %p217;
	mov.u64 	%rd405, %rd404;
	mov.f32 	%f227, %f226;
	@%p218 bra 	$L__BB18_32;
	setp.gt.f32 	%p219, %f226, %f26;
	mov.u64 	%rd405, %rd31;
	mov.f32 	%f227, %f26;
	@%p219 bra 	$L__BB18_32;
	setp.lt.s64 	%p220, %rd404, %rd31;
	min.s64 	%rd405, %rd404, %rd31;
	selp.f32 	%f227, %f226, %f26, %p220;
$L__BB18_32:
	mov.b32 	%r363, %f227;
	mov.b32 	%r379, 4;
	mov.b32 	%r380, 31;
	mov.b32 	%r381, -1;
	// begin inline asm
	shfl.sync.down.b32 %r362, %r363, %r379, %r380, %r381;
	// end inline asm
	mov.b32 	%f29, %r362;
	// begin inline asm
	shfl.sync.down.b32 %r367, %r368, %r379, %r380, %r381;
	// end inline asm
	mov.b64 	{%r373, %r378}, %rd405;
	// begin inline asm
	shfl.sync.down.b32 %r372, %r373, %r379, %r380, %r381;
	// end inline asm
	// begin inline asm
	shfl.sync.down.b32 %r377, %r378, %r379, %r380, %r381;
	// end inline asm
	mov.b64 	%rd34, {%r372, %r377};
	setp.gt.s32 	%p221, %r321, 27;
	setp.lt.f32 	%p222, %f227, %f29;
	or.pred  	%p223, %p221, %p222;
	mov.u64 	%rd406, %rd405;
	mov.f32 	%f228, %f227;
	@%p223 bra 	$L__BB18_35;
	setp.gt.f32 	%p224, %f227, %f29;
	mov.u64 	%rd406, %rd34;
	mov.f32 	%f228, %f29;
	@%p224 bra 	$L__BB18_35;
	setp.lt.s64 	%p225, %rd405, %rd34;
	min.s64 	%rd406, %rd405, %rd34;
	selp.f32 	%f228, %f227, %f29, %p225;
$L__BB18_35:
	mov.b32 	%r383, %f228;
	mov.b32 	%r399, 8;
	mov.b32 	%r400, 31;
	mov.b32 	%r401, -1;
	// begin inline asm
	shfl.sync.down.b32 %r382, %r383, %r399, %r400, %r401;
	// end inline asm
	mov.b32 	%f32, %r382;
	// begin inline asm
	shfl.sync.down.b32 %r387, %r388, %r399, %r400, %r401;
	// end inline asm
	mov.b64 	{%r393, %r398}, %rd406;
	// begin inline asm
	shfl.sync.down.b32 %r392, %r393, %r399, %r400, %r401;
	// end inline asm
	// begin inline asm
	shfl.sync.down.b32 %r397, %r398, %r399, %r400, %r401;
	// end inline asm
	mov.b64 	%rd37, {%r392, %r397};
	setp.gt.s32 	%p226, %r321, 23;
	setp.lt.f32 	%p227, %f228, %f32;
	or.pred  	%p228, %p226, %p227;
	mov.u64 	%rd407, %rd406;
	mov.f32 	%f229, %f228;
	@%p228 bra 	$L__BB18_38;
	setp.gt.f32 	%p229, %f228, %f32;
	mov.u64 	%rd407, %rd37;
	mov.f32 	%f229, %f32;
	@%p229 bra 	$L__BB18_38;
	setp.lt.s64 	%p230, %rd406, %rd37;
	min.s64 	%rd407, %rd406, %rd37;
	selp.f32 	%f229, %f228, %f32, %p230;
$L__BB18_38:
	mov.b32 	%r403, %f229;
	mov.b32 	%r419, 16;
	mov.b32 	%r420, 31;
	mov.b32 	%r421, -1;
	// begin inline asm
	shfl.sync.down.b32 %r402, %r403, %r419, %r420, %r421;
	// end inline asm
	mov.b32 	%f35, %r402;
	// begin inline asm
	shfl.sync.down.b32 %r407, %r408, %r419, %r420, %r421;
	// end inline asm
	mov.b64 	{%r413, %r418}, %rd407;
	// begin inline asm
	shfl.sync.down.b32 %r412, %r413, %r419, %r420, %r421;
	// end inline asm
	// begin inline asm
	shfl.sync.down.b32 %r417, %r418, %r419, %r420, %r421;
	// end inline asm
	mov.b64 	%rd40, {%r412, %r417};
	setp.gt.s32 	%p231, %r321, 15;
	setp.lt.f32 	%p232, %f229, %f35;
	or.pred  	%p233, %p231, %p232;
	mov.u64 	%rd478, %rd407;
	mov.f32 	%f292, %f229;
	@%p233 bra 	$L__BB18_41;
	setp.gt.f32 	%p234, %f229, %f35;
	mov.u64 	%rd478, %rd40;
	mov.f32 	%f292, %f35;
	@%p234 bra 	$L__BB18_41;
	setp.lt.s64 	%p235, %rd407, %rd40;
	min.s64 	%rd478, %rd407, %rd40;
	selp.f32 	%f292, %f229, %f35, %p235;
$L__BB18_41:
	setp.ne.s32 	%p236, %r321, 0;
	@%p236 bra 	$L__BB18_43;
	shr.u32 	%r422, %r1, 1;
	and.b32  	%r423, %r422, 496;
	mov.u32 	%r424, _ZN6thrust24THRUST_300001_SM_1000_NS8cuda_cub4core6detail5shmemE;
	add.s32 	%r425, %r424, %r423;
	st.shared.f32 	[%r425+8], %f292;
	st.shared.u64 	[%r425+16], %rd478;
$L__BB18_43:
	bar.sync 	0;
	setp.ne.s32 	%p237, %r1, 0;
	@%p237 bra 	$L__BB18_236;
	ld.shared.f32 	%f38, [_ZN6thrust24THRUST_300001_SM_1000_NS8cuda_cub4core6detail5shmemE+24];
	ld.shared.u64 	%rd43, [_ZN6thrust24THRUST_300001_SM_1000_NS8cuda_cub4core6detail5shmemE+32];
	setp.lt.f32 	%p238, %f292, %f38;
	mov.u64 	%rd409, %rd478;
	mov.f32 	%f231, %f292;
	@%p238 bra 	$L__BB18_47;
	setp.lt.f32 	%p239, %f38, %f292;
	mov.u64 	%rd409, %rd43;
	mov.f32 	%f231, %f38;
	@%p239 bra 	$L__BB18_47;
	setp.lt.s64 	%p240, %rd478, %rd43;
	min.s64 	%rd409, %rd478, %rd43;
	selp.f32 	%f231, %f292, %f38, %p240;
$L__BB18_47:
	ld.shared.f32 	%f41, [_ZN6thrust24THRUST_300001_SM_1000_NS8cuda_cub4core6detail5shmemE+40];
	ld.shared.u64 	%rd46, [_ZN6thrust24THRUST_300001_SM_1000_NS8cuda_cub4core6detail5shmemE+48];
	setp.lt.f32 	%p241, %f231, %f41;
	mov.u64 	%rd410, %rd409;
	mov.f32 	%f232, %f231;
	@%p241 bra 	$L__BB18_50;
	setp.lt.f32 	%p242, %f41, %f231;
	mov.u64 	%rd410, %rd46;
	mov.f32 	%f232, %f41;
	@%p242 bra 	$L__BB18_50;
	setp.lt.s64 	%p243, %rd409, %rd46;
	min.s64 	%rd410, %rd409, %rd46;
	selp.f32 	%f232, %f231, %f41, %p243;
$L__BB18_50:
	ld.shared.f32 	%f44, [_ZN6thrust24THRUST_300001_SM_1000_NS8cuda_cub4core6detail5shmemE+56];
	ld.shared.u64 	%rd49, [_ZN6thrust24THRUST_300001_SM_1000_NS8cuda_cub4core6detail5shmemE+64];
	setp.lt.f32 	%p244, %f232, %f44;
	mov.u64 	%rd411, %rd410;
	mov.f32 	%f233, %f232;
	@%p244 bra 	$L__BB18_53;
	setp.lt.f32 	%p245, %f44, %f232;
	mov.u64 	%rd411, %rd49;
	mov.f32 	%f233, %f44;
	@%p245 bra 	$L__BB18_53;
	setp.lt.s64 	%p246, %rd410, %rd49;
	min.s64 	%rd411, %rd410, %rd49;
	selp.f32 	%f233, %f232, %f44, %p246;
$L__BB18_53:
	ld.shared.f32 	%f47, [_ZN6thrust24THRUST_300001_SM_1000_NS8cuda_cub4core6detail5shmemE+72];
	ld.shared.u64 	%rd52, [_ZN6thrust24THRUST_300001_SM_1000_NS8cuda_cub4core6detail5shmemE+80];
	setp.lt.f32 	%p247, %f233, %f47;
	mov.u64 	%rd412, %rd411;
	mov.f32 	%f234, %f233;
	@%p247 bra 	$L__BB18_56;
	setp.lt.f32 	%p248, %f47, %f233;
	mov.u64 	%rd412, %rd52;
	mov.f32 	%f234, %f47;
	@%p248 bra 	$L__BB18_56;
	setp.lt.s64 	%p249, %rd411, %rd52;
	min.s64 	%rd412, %rd411, %rd52;
	selp.f32 	%f234, %f233, %f47, %p249;
$L__BB18_56:
	ld.shared.f32 	%f50, [_ZN6thrust24THRUST_300001_SM_1000_NS8cuda_cub4core6detail5shmemE+88];
	ld.shared.u64 	%rd55, [_ZN6thrust24THRUST_300001_SM_1000_NS8cuda_cub4core6detail5shmemE+96];
	setp.lt.f32 	%p250, %f234, %f50;
	mov.u64 	%rd413, %rd412;
	mov.f32 	%f235, %f234;
	@%p250 bra 	$L__BB18_59;
	setp.lt.f32 	%p251, %f50, %f234;
	mov.u64 	%rd413, %rd55;
	mov.f32 	%f235, %f50;
	@%p251 bra 	$L__BB18_59;
	setp.lt.s64 	%p252, %rd412, %rd55;
	min.s64 	%rd413, %rd412, %rd55;
	selp.f32 	%f235, %f234, %f50, %p252;
$L__BB18_59:
	ld.shared.f32 	%f53, [_ZN6thrust24THRUST_300001_SM_1000_NS8cuda_cub4core6detail5shmemE+104];
	ld.shared.u64 	%rd58, [_ZN6thrust24THRUST_300001_SM_1000_NS8cuda_cub4core6detail5shmemE+112];
	setp.lt.f32 	%p253, %f235, %f53;
	mov.u64 	%rd414, %rd413;
	mov.f32 	%f236, %f235;
	@%p253 bra 	$L__BB18_62;
	setp.lt.f32 	%p254, %f53, %f235;
	mov.u64 	%rd414, %rd58;
	mov.f32 	%f236, %f53;
	@%p254 bra 	$L__BB18_62;
	setp.lt.s64 	%p255, %rd413, %rd58;
	min.s64 	%rd414, %rd413, %rd58;
	selp.f32 	%f236, %f235, %f53, %p255;
$L__BB18_62:
	ld.shared.f32 	%f56, [_ZN6thrust24THRUST_300001_SM_1000_NS8cuda_cub4core6detail5shmemE+120];
	ld.shared.u64 	%rd61, [_ZN6thrust24THRUST_300001_SM_1000_NS8cuda_cub4core6detail5shmemE+128];
	setp.lt.f32 	%p256, %f236, %f56;
	mov.f32 	%f292, %f236;
	mov.u64 	%rd478, %rd414;
	@%p256 bra 	$L__BB18_236;
	setp.lt.f32 	%p257, %f56, %f236;
	mov.f32 	%f292, %f56;
	mov.u64 	%rd478, %rd61;
	@%p257 bra 	$L__BB18_236;
	setp.lt.s64 	%p258, %rd414, %rd61;
	min.s64 	%rd478, %rd414, %rd61;
	selp.f32 	%f292, %f236, %f56, %p258;
	bra.uni 	$L__BB18_236;
$L__BB18_65:
	// begin inline asm
	mov.u32 %r208, %laneid;
	// end inline asm
	and.b32  	%r229, %r1, 992;
	add.s32 	%r230, %r229, 32;
	setp.gt.s32 	%p155, %r230, %r29;
	not.b32 	%r231, %r229;
	add.s32 	%r232, %r29, %r231;
	selp.b32 	%r227, %r232, 31, %p155;
	mov.b32 	%r210, %f224;
	mov.b32 	%r226, 1;
	mov.b32 	%r228, -1;
	// begin inline asm
	shfl.sync.down.b32 %r209, %r210, %r226, %r227, %r228;
	// end inline asm
	mov.b32 	%f58, %r209;
	// begin inline asm
	shfl.sync.down.b32 %r214, %r215, %r226, %r227, %r228;
	// end inline asm
	mov.b64 	{%r220, %r225}, %rd402;
	// begin inline asm
	shfl.sync.down.b32 %r219, %r220, %r226, %r227, %r228;
	// end inline asm
	// begin inline asm
	shfl.sync.down.b32 %r224, %r225, %r226, %r227, %r228;
	// end inline asm
	mov.b64 	%rd63, {%r219, %r224};
	setp.ge.s32 	%p156, %r208, %r227;
	setp.lt.f32 	%p157, %f224, %f58;
	or.pred  	%p158, %p156, %p157;
	mov.u64 	%rd415, %rd402;
	mov.f32 	%f237, %f224;
	@%p158 bra 	$L__BB18_68;
	setp.gt.f32 	%p159, %f224, %f58;
	mov.u64 	%rd415, %rd63;
	mov.f32 	%f237, %f58;
	@%p159 bra 	$L__BB18_68;
	setp.lt.s64 	%p160, %rd402, %rd63;
	min.s64 	%rd415, %rd402, %rd63;
	selp.f32 	%f237, %f224, %f58, %p160;
$L__BB18_68:
	mov.b32 	%r234, %f237;
	mov.b32 	%r250, 2;
	mov.b32 	%r252, -1;
	// begin inline asm
	shfl.sync.down.b32 %r233, %r234, %r250, %r227, %r252;
	// end inline asm
	mov.b32 	%f61, %r233;
	// begin inline asm
	shfl.sync.down.b32 %r238, %r239, %r250, %r227, %r252;
	// end inline asm
	mov.b64 	{%r244, %r249}, %rd415;
	// begin inline asm
	shfl.sync.down.b32 %r243, %r244, %r250, %r227, %r252;
	// end inline asm
	// begin inline asm
	shfl.sync.down.b32 %r248, %r249, %r250, %r227, %r252;
	// end inline asm
	mov.b64 	%rd66, {%r243, %r248};
	add.s32 	%r253, %r208, 2;
	setp.gt.s32 	%p161, %r253, %r227;
	setp.lt.f32 	%p162, %f237, %f61;
	or.pred  	%p163, %p161, %p162;
	mov.u64 	%rd416, %rd415;
	mov.f32 	%f238, %f237;
	@%p163 bra 	$L__BB18_71;
	setp.gt.f32 	%p164, %f237, %f61;
	mov.u64 	%rd416, %rd66;
	mov.f32 	%f238, %f61;
	@%p164 bra 	$L__BB18_71;
	setp.lt.s64 	%p165, %rd415, %rd66;
	min.s64 	%rd416, %rd415, %rd66;
	selp.f32 	%f238, %f237, %f61, %p165;
$L__BB18_71:
	mov.b32 	%r255, %f238;
	mov.b32 	%r271, 4;
	mov.b32 	%r273, -1;
	// begin inline asm
	shfl.sync.down.b32 %r254, %r255, %r271, %r227, %r273;
	// end inline asm
	mov.b32 	%f64, %r254;
	// begin inline asm
	shfl.sync.down.b32 %r259, %r260, %r271, %r227, %r273;
	// end inline asm
	mov.b64 	{%r265, %r270}, %rd416;
	// begin inline asm
	shfl.sync.down.b32 %r264, %r265, %r271, %r227, %r273;
	// end inline asm
	// begin inline asm
	shfl.sync.down.b32 %r269, %r270, %r271, %r227, %r273;
	// end inline asm
	mov.b64 	%rd69, {%r264, %r269};
	add.s32 	%r274, %r208, 4;
	setp.gt.s32 	%p166, %r274, %r227;
	setp.lt.f32 	%p167, %f238, %f64;
	or.pred  	%p168, %p166, %p167;
	mov.f32 	%f239, %f238;
	mov.u64 	%rd417, %rd416;
	@%p168 bra 	$L__BB18_74;
	setp.gt.f32 	%p169, %f238, %f64;
	mov.f32 	%f239, %f64;
	mov.u64 	%rd417, %rd69;
	@%p169 bra 	$L__BB18_74;
	setp.lt.s64 	%p170, %rd416, %rd69;
	selp.f32 	%f239, %f238, %f64, %p170;
	min.s64 	%rd417, %rd416, %rd69;
$L__BB18_74:
	mov.b32 	%r276, %f239;
	mov.b32 	%r292, 8;
	mov.b32 	%r294, -1;
	// begin inline asm
	shfl.sync.down.b32 %r275, %r276, %r292, %r227, %r294;
	// end inline asm
	mov.b32 	%f67, %r275;
	// begin inline asm
	shfl.sync.down.b32 %r280, %r281, %r292, %r227, %r294;
	// end inline asm
	mov.b64 	{%r286, %r291}, %rd417;
	// begin inline asm
	shfl.sync.down.b32 %r285, %r286, %r292, %r227, %r294;
	// end inline asm
	// begin inline asm
	shfl.sync.down.b32 %r290, %r291, %r292, %r227, %r294;
	// end inline asm
	mov.b64 	%rd72, {%r285, %r290};
	add.s32 	%r295, %r208, 8;
	setp.gt.s32 	%p171, %r295, %r227;
	setp.lt.f32 	%p172, %f239, %f67;
	or.pred  	%p173, %p171, %p172;
	mov.f32 	%f240, %f239;
	mov.u64 	%rd418, %rd417;
	@%p173 bra 	$L__BB18_77;
	setp.gt.f32 	%p174, %f239, %f67;
	mov.f32 	%f240, %f67;
	mov.u64 	%rd418, %rd72;
	@%p174 bra 	$L__BB18_77;
	setp.lt.s64 	%p175, %rd417, %rd72;
	selp.f32 	%f240, %f239, %f67, %p175;
	min.s64 	%rd418, %rd417, %rd72;
$L__BB18_77:
	mov.b32 	%r297, %f240;
	mov.b32 	%r313, 16;
	mov.b32 	%r315, -1;
	// begin inline asm
	shfl.sync.down.b32 %r296, %r297, %r313, %r227, %r315;
	// end inline asm
	mov.b32 	%f70, %r296;
	// begin inline asm
	shfl.sync.down.b32 %r301, %r302, %r313, %r227, %r315;
	// end inline asm
	mov.b64 	{%r307, %r312}, %rd418;
	// begin inline asm
	shfl.sync.down.b32 %r306, %r307, %r313, %r227, %r315;
	// end inline asm
	// begin inline asm
	shfl.sync.down.b32 %r311, %r312, %r313, %r227, %r315;
	// end inline asm
	mov.b64 	%rd75, {%r306, %r311};
	add.s32 	%r316, %r208, 16;
	setp.gt.s32 	%p176, %r316, %r227;
	setp.lt.f32 	%p177, %f240, %f70;
	or.pred  	%p178, %p176, %p177;
	mov.f32 	%f292, %f240;
	mov.u64 	%rd478, %rd418;
	@%p178 bra 	$L__BB18_80;
	setp.gt.f32 	%p179, %f240, %f70;
	mov.f32 	%f292, %f70;
	mov.u64 	%rd478, %rd75;
	@%p179 bra 	$L__BB18_80;
	setp.lt.s64 	%p180, %rd418, %rd75;
	selp.f32 	%f292, %f240, %f70, %p180;
	min.s64 	%rd478, %rd418, %rd75;
$L__BB18_80:
	setp.ne.s32 	%p181, %r208, 0;
	@%p181 bra 	$L__BB18_82;
	shr.u32 	%r317, %r1, 1;
	and.b32  	%r318, %r317, 496;
	mov.u32 	%r319, _ZN6thrust24THRUST_300001_SM_1000_NS8cuda_cub4core6detail5shmemE;
	add.s32 	%r320, %r319, %r318;
	st.shared.f32 	[%r320+8], %f292;
	st.shared.u64 	[%r320+16], %rd478;
$L__BB18_82:
	bar.sync 	0;
	setp.ne.s32 	%p182, %r1, 0;
	@%p182 bra 	$L__BB18_236;
	setp.lt.s32 	%p183, %r29, 33;
	mov.f32 	%f242, %f292;
	mov.u64 	%rd420, %rd478;
	@%p183 bra 	$L__BB18_87;
	ld.shared.f32 	%f73, [_ZN6thrust24THRUST_300001_SM_1000_NS8cuda_cub4core6detail5shmemE+24];
	ld.shared.u64 	%rd78, [_ZN6thrust24THRUST_300001_SM_1000_NS8cuda_cub4core6detail5shmemE+32];
	setp.lt.f32 	%p184, %f292, %f73;
	mov.f32 	%f242, %f292;
	mov.u64 	%rd420, %rd478;
	@%p184 bra 	$L__BB18_87;
	setp.lt.f32 	%p185, %f73, %f292;
	mov.f32 	%f242, %f73;
	mov.u64 	%rd420, %rd78;
	@%p185 bra 	$L__BB18_87;
	setp.lt.s64 	%p186, %rd478, %rd78;
	selp.f32 	%f242, %f292, %f73, %p186;
	min.s64 	%rd420, %rd478, %rd78;
$L__BB18_87:
	setp.lt.s32 	%p187, %r29, 65;
	mov.f32 	%f243, %f242;
	mov.u64 	%rd421, %rd420;
	@%p187 bra 	$L__BB18_91;
	ld.shared.f32 	%f76, [_ZN6thrust24THRUST_300001_SM_1000_NS8cuda_cub4core6detail5shmemE+40];
	ld.shared.u64 	%rd81, [_ZN6thrust24THRUST_300001_SM_1000_NS8cuda_cub4core6detail5shmemE+48];
	setp.lt.f32 	%p188, %f242, %f76;
	mov.f32 	%f243, %f242;
	mov.u64 	%rd421, %rd420;
	@%p188 bra 	$L__BB18_91;
	setp.lt.f32 	%p189, %f76, %f242;
	mov.f32 	%f243, %f76;
	mov.u64 	%rd421, %rd81;
	@%p189 bra 	$L__BB18_91;
	setp.lt.s64 	%p190, %rd420, %rd81;
	selp.f32 	%f243, %f242, %f76, %p190;
	min.s64 	%rd421, %rd420, %rd81;
$L__BB18_91:
	setp.lt.s32 	%p191, %r29, 97;
	mov.f32 	%f244, %f243;
	mov.u64 	%rd422, %rd421;
	@%p191 bra 	$L__BB18_95;
	ld.shared.f32 	%f79, [_ZN6thrust24THRUST_300001_SM_1000_NS8cuda_cub4core6detail5shmemE+56];
	ld.shared.u64 	%rd84, [_ZN6thrust24THRUST_300001_SM_1000_NS8cuda_cub4core6detail5shmemE+64];
	setp.lt.f32 	%p192, %f243, %f79;
	mov.f32 	%f244, %f243;
	mov.u64 	%rd422, %rd421;
	@%p192 bra 	$L__BB18_95;
	setp.lt.f32 	%p193, %f79, %f243;
	mov.f32 	%f244, %f79;
	mov.u64 	%rd422, %rd84;
	@%p193 bra 	$L__BB18_95;
	setp.lt.s64 	%p194, %rd421, %rd84;
	selp.f32 	%f244, %f243, %f79, %p194;
	min.s64 	%rd422, %rd421, %rd84;
$L__BB18_95:
	setp.lt.s32 	%p195, %r29, 129;
	mov.f32 	%f245, %f244;
	mov.u64 	%rd423, %rd422;
	@%p195 bra 	$L__BB18_99;
	ld.shared.f32 	%f82, [_ZN6thrust24THRUST_300001_SM_1000_NS8cuda_cub4core6detail5shmemE+72];
	ld.shared.u64 	%rd87, [_ZN6thrust24THRUST_300001_SM_1000_NS8cuda_cub4core6detail5shmemE+80];
	setp.lt.f32 	%p196, %f244, %f82;
	mov.f32 	%f245, %f244;
	mov.u64 	%rd423, %rd422;
	@%p196 bra 	$L__BB18_99;
	setp.lt.f32 	%p197, %f82, %f244;
	mov.f32 	%f245, %f82;
	mov.u64 	%rd423, %rd87;
	@%p197 bra 	$L__BB18_99;
	setp.lt.s64 	%p198, %rd422, %rd87;
	selp.f32 	%f245, %f244, %f82, %p198;
	min.s64 	%rd423, %rd422, %rd87;
$L__BB18_99:
	setp.lt.s32 	%p199, %r29, 161;
	mov.f32 	%f246, %f245;
	mov.u64 	%rd424, %rd423;
	@%p199 bra 	$L__BB18_103;
	ld.shared.f32 	%f85, [_ZN6thrust24THRUST_300001_SM_1000_NS8cuda_cub4core6detail5shmemE+88];
	ld.shared.u64 	%rd90, [_ZN6thrust24THRUST_300001_SM_1000_NS8cuda_cub4core6detail5shmemE+96];
	setp.lt.f32 	%p200, %f245, %f85;
	mov.f32 	%f246, %f245;
	mov.u64 	%rd424, %rd423;
	@%p200 bra 	$L__BB18_103;
	setp.lt.f32 	%p201, %f85, %f245;
	mov.f32 	%f246, %f85;
	mov.u64 	%rd424, %rd90;
	@%p201 bra 	$L__BB18_103;
	setp.lt.s64 	%p202, %rd423, %rd90;
	selp.f32 	%f246, %f245, %f85, %p202;
	min.s64 	%rd424, %rd423, %rd90;
$L__BB18_103:
	setp.lt.s32 	%p203, %r29, 193;
	mov.f32 	%f247, %f246;
	mov.u64 	%rd425, %rd424;
	@%p203 bra 	$L__BB18_107;
	ld.shared.f32 	%f88, [_ZN6thrust24THRUST_300001_SM_1000_NS8cuda_cub4core6detail5shmemE+104];
	ld.shared.u64 	%rd93, [_ZN6thrust24THRUST_300001_SM_1000_NS8cuda_cub4core6detail5shmemE+112];
	setp.lt.f32 	%p204, %f246, %f88;
	mov.f32 	%f247, %f246;
	mov.u64 	%rd425, %rd424;
	@%p204 bra 	$L__BB18_107;
	setp.lt.f32 	%p205, %f88, %f246;
	mov.f32 	%f247, %f88;
	mov.u64 	%rd425, %rd93;
	@%p205 bra 	$L__BB18_107;
	setp.lt.s64 	%p206, %rd424, %rd93;
	selp.f32 	%f247, %f246, %f88, %p206;
	min.s64 	%rd425, %rd424, %rd93;
$L__BB18_107:
	setp.lt.s32 	%p207, %r29, 225;
	mov.f32 	%f292, %f247;
	mov.u64 	%rd478, %rd425;
	@%p207 bra 	$L__BB18_236;
	ld.shared.f32 	%f91, [_ZN6thrust24THRUST_300001_SM_1000_NS8cuda_cub4core6detail5shmemE+120];
	ld.shared.u64 	%rd96, [_ZN6thrust24THRUST_300001_SM_1000_NS8cuda_cub4core6detail5shmemE+128];
	setp.lt.f32 	%p208, %f247, %f91;
	mov.f32 	%f292, %f247;
	mov.u64 	%rd478, %rd425;
	@%p208 bra 	$L__BB18_236;
	setp.lt.f32 	%p209, %f91, %f247;
	mov.f32 	%f292, %f91;
	mov.u64 	%rd478, %rd96;
	@%p209 bra 	$L__BB18_236;
	setp.lt.s64 	%p210, %rd425, %rd96;
	selp.f32 	%f292, %f247, %f91, %p210;
	min.s64 	%rd478, %rd425, %rd96;
	bra.uni 	$L__BB18_236;
$L__BB18_111:
	mov.u32 	%r16, %tid.x;
	cvt.u64.u32 	%rd98, %r16;
	mul.wide.u32 	%rd258, %r16, 16;
	add.s64 	%rd239, %rd236, %rd258;
	// begin inline asm
	ld.global.nc.u64 %rd238, [%rd239];
	// end inline asm
	mov.b64 	{%r30, %r31}, %rd238;
	mov.b32 	%f93, %r30;
	add.s64 	%rd241, %rd239, 8;
	// begin inline asm
	ld.global.nc.u64 %rd240, [%rd241];
	// end inline asm
	add.s64 	%rd243, %rd239, 4096;
	// begin inline asm
	ld.global.nc.u64 %rd242, [%rd243];
	// end inline asm
	mov.b64 	{%r32, %r33}, %rd242;
	mov.b32 	%f94, %r32;
	add.s64 	%rd245, %rd239, 4104;
	// begin inline asm
	ld.global.nc.u64 %rd244, [%rd245];
	// end inline asm
	add.s64 	%rd247, %rd239, 8192;
	// begin inline asm
	ld.global.nc.u64 %rd246, [%rd247];
	// end inline asm
	mov.b64 	{%r34, %r35}, %rd246;
	mov.b32 	%f95, %r34;
	add.s64 	%rd249, %rd239, 8200;
	// begin inline asm
	ld.global.nc.u64 %rd248, [%rd249];
	// end inline asm
	add.s64 	%rd251, %rd239, 12288;
	// begin inline asm
	ld.global.nc.u64 %rd250, [%rd251];
	// end inline asm
	mov.b64 	{%r36, %r37}, %rd250;
	mov.b32 	%f96, %r36;
	add.s64 	%rd253, %rd239, 12296;
	// begin inline asm
	ld.global.nc.u64 %rd252, [%rd253];
	// end inline asm
	add.s64 	%rd255, %rd239, 16384;
	// begin inline asm
	ld.global.nc.u64 %rd254, [%rd255];
	// end inline asm
	mov.b64 	{%r38, %r39}, %rd254;
	mov.b32 	%f97, %r38;
	add.s64 	%rd257, %rd239, 16392;
	// begin inline asm
	ld.global.nc.u64 %rd256, [%rd257];
	// end inline asm
	setp.lt.f32 	%p3, %f93, %f94;
	mov.f32 	%f248, %f93;
	mov.u64 	%rd426, %rd240;
	@%p3 bra 	$L__BB18_114;
	setp.lt.f32 	%p4, %f94, %f93;
	mov.f32 	%f248, %f94;
	mov.u64 	%rd426, %rd244;
	@%p4 bra 	$L__BB18_114;
	setp.lt.s64 	%p5, %rd240, %rd244;
	selp.f32 	%f248, %f93, %f94, %p5;
	min.s64 	%rd426, %rd240, %rd244;
$L__BB18_114:
	setp.lt.f32 	%p6, %f248, %f95;
	mov.f32 	%f249, %f248;
	mov.u64 	%rd427, %rd426;
	@%p6 bra 	$L__BB18_117;
	setp.lt.f32 	%p7, %f95, %f248;
	mov.f32 	%f249, %f95;
	mov.u64 	%rd427, %rd248;
	@%p7 bra 	$L__BB18_117;
	setp.lt.s64 	%p8, %rd426, %rd248;
	selp.f32 	%f249, %f248, %f95, %p8;
	min.s64 	%rd427, %rd426, %rd248;
$L__BB18_117:
	setp.lt.f32 	%p9, %f249, %f96;
	mov.f32 	%f250, %f249;
	mov.u64 	%rd428, %rd427;
	@%p9 bra 	$L__BB18_120;
	setp.lt.f32 	%p10, %f96, %f249;
	mov.f32 	%f250, %f96;
	mov.u64 	%rd428, %rd252;
	@%p10 bra 	$L__BB18_120;
	setp.lt.s64 	%p11, %rd427, %rd252;
	selp.f32 	%f250, %f249, %f96, %p11;
	min.s64 	%rd428, %rd427, %rd252;
$L__BB18_120:
	setp.lt.f32 	%p12, %f250, %f97;
	mov.f32 	%f279, %f250;
	mov.u64 	%rd465, %rd428;
	@%p12 bra 	$L__BB18_123;
	setp.lt.f32 	%p13, %f97, %f250;
	mov.f32 	%f279, %f97;
	mov.u64 	%rd465, %rd256;
	@%p13 bra 	$L__BB18_123;
	setp.lt.s64 	%p14, %rd428, %rd256;
	selp.f32 	%f279, %f250, %f97, %p14;
	min.s64 	%rd465, %rd428, %rd256;
$L__BB18_123:
	setp.lt.u32 	%p15, %r29, 2560;
	mov.b64 	%rd444, 1280;
	@%p15 bra 	$L__BB18_174;
	add.s64 	%rd262, %rd1, -2560;
	mul.hi.u64 	%rd263, %rd262, -3689348814741910323;
	shr.u64 	%rd112, %rd263, 10;
	setp.lt.u64 	%p16, %rd262, 1280;
	mov.b64 	%rd444, 1280;
	@%p16 bra 	$L__BB18_157;
	add.s64 	%rd265, %rd112, 1;
	and.b64  	%rd430, %rd265, 36028797018963966;
	shl.b64 	%rd266, %rd98, 4;
	add.s64 	%rd267, %rd266, %rd236;
	add.s64 	%rd431, %rd267, 57352;
	mov.b64 	%rd444, 1280;
$L__BB18_126:
	add.s64 	%rd269, %rd431, -36872;
	// begin inline asm
	ld.global.nc.u64 %rd268, [%rd269];
	// end inline asm
	mov.b64 	{%r40, %r41}, %rd268;
	mov.b32 	%f107, %r40;
	add.s64 	%rd271, %rd431, -36864;
	// begin inline asm
	ld.global.nc.u64 %rd270, [%rd271];
	// end inline asm
	add.s64 	%rd273, %rd431, -32776;
	// begin inline asm
	ld.global.nc.u64 %rd272, [%rd273];
	// end inline asm
	mov.b64 	{%r42, %r43}, %rd272;
	mov.b32 	%f108, %r42;
	add.s64 	%rd275, %rd431, -32768;
	// begin inline asm
	ld.global.nc.u64 %rd274, [%rd275];
	// end inline asm
	add.s64 	%rd277, %rd431, -28680;
	// begin inline asm
	ld.global.nc.u64 %rd276, [%rd277];
	// end inline asm
	mov.b64 	{%r44, %r45}, %rd276;
	mov.b32 	%f109, %r44;
	add.s64 	%rd279, %rd431, -28672;
	// begin inline asm
	ld.global.nc.u64 %rd278, [%rd279];
	// end inline asm
	add.s64 	%rd281, %rd431, -24584;
	// begin inline asm
	ld.global.nc.u64 %rd280, [%rd281];
	// end inline asm
	mov.b64 	{%r46, %r47}, %rd280;
	mov.b32 	%f110, %r46;
	add.s64 	%rd283, %rd431, -24576;
	// begin inline asm
	ld.global.nc.u64 %rd282, [%rd283];
	// end inline asm
	add.s64 	%rd285, %rd431, -20488;
	// begin inline asm
	ld.global.nc.u64 %rd284, [%rd285];
	// end inline asm
	mov.b64 	{%r48, %r49}, %rd284;
	mov.b32 	%f111, %r48;
	add.s64 	%rd287, %rd431, -20480;
	// begin inline asm
	ld.global.nc.u64 %rd286, [%rd287];
	// end inline asm
	setp.lt.f32 	%p17, %f279, %f107;
	mov.f32 	%f253, %f279;
	mov.u64 	%rd434, %rd465;
	@%p17 bra 	$L__BB18_129;
	setp.lt.f32 	%p18, %f107, %f279;
	mov.f32 	%f253, %f107;
	mov.u64 	%rd434, %rd270;
	@%p18 bra 	$L__BB18_129;
	setp.lt.s64 	%p19, %rd465, %rd270;
	selp.f32 	%f253, %f279, %f107, %p19;
	min.s64 	%rd434, %rd465, %rd270;
$L__BB18_129:
	setp.lt.f32 	%p20, %f253, %f108;
	mov.f32 	%f254, %f253;
	mov.u64 	%rd435, %rd434;
	@%p20 bra 	$L__BB18_132;
	setp.lt.f32 	%p21, %f108, %f253;
	mov.f32 	%f254, %f108;
	mov.u64 	%rd435, %rd274;
	@%p21 bra 	$L__BB18_132;
	setp.lt.s64 	%p22, %rd434, %rd274;
	selp.f32 	%f254, %f253, %f108, %p22;
	min.s64 	%rd435, %rd434, %rd274;
$L__BB18_132:
	setp.lt.f32 	%p23, %f254, %f109;
	mov.f32 	%f255, %f254;
	mov.u64 	%rd436, %rd435;
	@%p23 bra 	$L__BB18_135;
	setp.lt.f32 	%p24, %f109, %f254;
	mov.f32 	%f255, %f109;
	mov.u64 	%rd436, %rd278;
	@%p24 bra 	$L__BB18_135;
	setp.lt.s64 	%p25, %rd435, %rd278;
	selp.f32 	%f255, %f254, %f109, %p25;
	min.s64 	%rd436, %rd435, %rd278;
$L__BB18_135:
	setp.lt.f32 	%p26, %f255, %f110;
	mov.f32 	%f256, %f255;
	mov.u64 	%rd437, %rd436;
	@%p26 bra 	$L__BB18_138;
	setp.lt.f32 	%p27, %f110, %f255;
	mov.f32 	%f256, %f110;
	mov.u64 	%rd437, %rd282;
	@%p27 bra 	$L__BB18_138;
	setp.lt.s64 	%p28, %rd436, %rd282;
	selp.f32 	%f256, %f255, %f110, %p28;
	min.s64 	%rd437, %rd436, %rd282;
$L__BB18_138:
	setp.lt.f32 	%p29, %f256, %f111;
	mov.f32 	%f257, %f256;
	mov.u64 	%rd438, %rd437;
	@%p29 bra 	$L__BB18_141;
	setp.lt.f32 	%p30, %f111, %f256;
	mov.f32 	%f257, %f111;
	mov.u64 	%rd438, %rd286;
	@%p30 bra 	$L__BB18_141;
	setp.lt.s64 	%p31, %rd437, %rd286;
	selp.f32 	%f257, %f256, %f111, %p31;
	min.s64 	%rd438, %rd437, %rd286;
$L__BB18_141:
	add.s64 	%rd289, %rd431, -16392;
	// begin inline asm
	ld.global.nc.u64 %rd288, [%rd289];
	// end inline asm
	mov.b64 	{%r50, %r51}, %rd288;
	mov.b32 	%f122, %r50;
	add.s64 	%rd291, %rd431, -16384;
	// begin inline asm
	ld.global.nc.u64 %rd290, [%rd291];
	// end inline asm
	add.s64 	%rd293, %rd431, -12296;
	// begin inline asm
	ld.global.nc.u64 %rd292, [%rd293];
	// end inline asm
	mov.b64 	{%r52, %r53}, %rd292;
	mov.b32 	%f123, %r52;
	add.s64 	%rd295, %rd431, -12288;
	// begin inline asm
	ld.global.nc.u64 %rd294, [%rd295];
	// end inline asm
	add.s64 	%rd297, %rd431, -8200;
	// begin inline asm
	ld.global.nc.u64 %rd296, [%rd297];
	// end inline asm
	mov.b64 	{%r54, %r55}, %rd296;
	mov.b32 	%f124, %r54;
	add.s64 	%rd299, %rd431, -8192;
	// begin inline asm
	ld.global.nc.u64 %rd298, [%rd299];
	// end inline asm
	add.s64 	%rd301, %rd431, -4104;
	// begin inline asm
	ld.global.nc.u64 %rd300, [%rd301];
	// end inline asm
	mov.b64 	{%r56, %r57}, %rd300;
	mov.b32 	%f125, %r56;
	add.s64 	%rd303, %rd431, -4096;
	// begin inline asm
	ld.global.nc.u64 %rd302, [%rd303];
	// end inline asm
	add.s64 	%rd305, %rd431, -8;
	// begin inline asm
	ld.global.nc.u64 %rd304, [%rd305];
	// end inline asm
	mov.b64 	{%r58, %r59}, %rd304;
	mov.b32 	%f126, %r58;
	// begin inline asm
	ld.global.nc.u64 %rd306, [%rd431];
	// end inline asm
	setp.lt.f32 	%p32, %f257, %f122;
	mov.f32 	%f258, %f257;
	mov.u64 	%rd439, %rd438;
	@%p32 bra 	$L__BB18_144;
	setp.lt.f32 	%p33, %f122, %f257;
	mov.f32 	%f258, %f122;
	mov.u64 	%rd439, %rd290;
	@%p33 bra 	$L__BB18_144;
	setp.lt.s64 	%p34, %rd438, %rd290;
	selp.f32 	%f258, %f257, %f122, %p34;
	min.s64 	%rd439, %rd438, %rd290;
$L__BB18_144:
	setp.lt.f32 	%p35, %f258, %f123;
	mov.f32 	%f259, %f258;
	mov.u64 	%rd440, %rd439;
	@%p35 bra 	$L__BB18_147;
	setp.lt.f32 	%p36, %f123, %f258;
	mov.f32 	%f259, %f123;
	mov.u64 	%rd440, %rd294;
	@%p36 bra 	$L__BB18_147;
	setp.lt.s64 	%p37, %rd439, %rd294;
	selp.f32 	%f259, %f258, %f123, %p37;
	min.s64 	%rd440, %rd439, %rd294;
$L__BB18_147:
	setp.lt.f32 	%p38, %f259, %f124;
	mov.f32 	%f260, %f259;
	mov.u64 	%rd441, %rd440;
	@%p38 bra 	$L__BB18_150;
	setp.lt.f32 	%p39, %f124, %f259;
	mov.f32 	%f260, %f124;
	mov.u64 	%rd441, %rd298;
	@%p39 bra 	$L__BB18_150;
	setp.lt.s64 	%p40, %rd440, %rd298;
	selp.f32 	%f260, %f259, %f124, %p40;
	min.s64 	%rd441, %rd440, %rd298;
$L__BB18_150:
	setp.lt.f32 	%p41, %f260, %f125;
	mov.f32 	%f261, %f260;
	mov.u64 	%rd442, %rd441;
	@%p41 bra 	$L__BB18_153;
	setp.lt.f32 	%p42, %f125, %f260;
	mov.f32 	%f261, %f125;
	mov.u64 	%rd442, %rd302;
	@%p42 bra 	$L__BB18_153;
	setp.lt.s64 	%p43, %rd441, %rd302;
	selp.f32 	%f261, %f260, %f125, %p43;
	min.s64 	%rd442, %rd441, %rd302;
$L__BB18_153:
	setp.lt.f32 	%p44, %f261, %f126;
	mov.f32 	%f279, %f261;
	mov.u64 	%rd465, %rd442;
	@%p44 bra 	$L__BB18_156;
	setp.lt.f32 	%p45, %f126, %f261;
	mov.f32 	%f279, %f126;
	mov.u64 	%rd465, %rd306;
	@%p45 bra 	$L__BB18_156;
	setp.lt.s64 	%p46, %rd442, %rd306;
	selp.f32 	%f279, %f261, %f126, %p46;
	min.s64 	%rd465, %rd442, %rd306;
$L__BB18_156:
	add.s64 	%rd444, %rd444, 2560;
	add.s64 	%rd431, %rd431, 40960;
	add.s64 	%rd430, %rd430, -2;
	setp.ne.s64 	%p47, %rd430, 0;
	@%p47 bra 	$L__BB18_126;
$L__BB18_157:
	and.b64  	%rd308, %rd112, 1;
	setp.eq.b64 	%p48, %rd308, 1;
	@%p48 bra 	$L__BB18_174;
	shl.b64 	%rd329, %rd444, 4;
	mul.wide.u32 	%rd330, %r16, 16;
	add.s64 	%rd331, %rd236, %rd330;
	add.s64 	%rd310, %rd331, %rd329;
	// begin inline asm
	ld.global.nc.u64 %rd309, [%rd310];
	// end inline asm
	mov.b64 	{%r60, %r61}, %rd309;
	mov.b32 	%f139, %r60;
	add.s64 	%rd312, %rd310, 8;
	// begin inline asm
	ld.global.nc.u64 %rd311, [%rd312];
	// end inline asm
	add.s64 	%rd314, %rd310, 4096;
	// begin inline asm
	ld.global.nc.u64 %rd313, [%rd314];
	// end inline asm
	mov.b64 	{%r62, %r63}, %rd313;
	mov.b32 	%f140, %r62;
	add.s64 	%rd316, %rd310, 4104;
	// begin inline asm
	ld.global.nc.u64 %rd315, [%rd316];
	// end inline asm
	add.s64 	%rd318, %rd310, 8192;
	// begin inline asm
	ld.global.nc.u64 %rd317, [%rd318];
	// end inline asm
	mov.b64 	{%r64, %r65}, %rd317;
	mov.b32 	%f141, %r64;
	add.s64 	%rd320, %rd310, 8200;
	// begin inline asm
	ld.global.nc.u64 %rd319, [%rd320];
	// end inline asm
	add.s64 	%rd322, %rd310, 12288;
	// begin inline asm
	ld.global.nc.u64 %rd321, [%rd322];
	// end inline asm
	mov.b64 	{%r66, %r67}, %rd321;
	mov.b32 	%f142, %r66;
	add.s64 	%rd324, %rd310, 12296;
	// begin inline asm
	ld.global.nc.u64 %rd323, [%rd324];
	// end inline asm
	add.s64 	%rd326, %rd310, 16384;
	// begin inline asm
	ld.global.nc.u64 %rd325, [%rd326];
	// end inline asm
	mov.b64 	{%r68, %r69}, %rd325;
	mov.b32 	%f143, %r68;
	add.s64 	%rd328, %rd310, 16392;
	// begin inline asm
	ld.global.nc.u64 %rd327, [%rd328];
	// end inline asm
	setp.lt.f32 	%p49, %f279, %f139;
	mov.f32 	%f265, %f279;
	mov.u64 	%rd448, %rd465;
	@%p49 bra 	$L__BB18_161;
	setp.lt.f32 	%p50, %f139, %f279;
	mov.f32 	%f265, %f139;
	mov.u64 	%rd448, %rd311;
	@%p50 bra 	$L__BB18_161;
	setp.lt.s64 	%p51, %rd465, %rd311;
	selp.f32 	%f265, %f279, %f139, %p51;
	min.s64 	%rd448, %rd465, %rd311;
$L__BB18_161:
	setp.lt.f32 	%p52, %f265, %f140;
	mov.f32 	%f266, %f265;
	mov.u64 	%rd449, %rd448;
	@%p52 bra 	$L__BB18_164;
	setp.lt.f32 	%p53, %f140, %f265;
	mov.f32 	%f266, %f140;
	mov.u64 	%rd449, %rd315;
	@%p53 bra 	$L__BB18_164;
	setp.lt.s64 	%p54, %rd448, %rd315;
	selp.f32 	%f266, %f265, %f140, %p54;
	min.s64 	%rd449, %rd448, %rd315;
$L__BB18_164:
	setp.lt.f32 	%p55, %f266, %f141;
	mov.f32 	%f267, %f266;
	mov.u64 	%rd450, %rd449;
	@%p55 bra 	$L__BB18_167;
	setp.lt.f32 	%p56, %f141, %f266;
	mov.f32 	%f267, %f141;
	mov.u64 	%rd450, %rd319;
	@%p56 bra 	$L__BB18_167;
	setp.lt.s64 	%p57, %rd449, %rd319;
	selp.f32 	%f267, %f266, %f141, %p57;
	min.s64 	%rd450, %rd449, %rd319;
$L__BB18_167:
	setp.lt.f32 	%p58, %f267, %f142;
	mov.f32 	%f268, %f267;
	mov.u64 	%rd451, %rd450;
	@%p58 bra 	$L__BB18_170;
	setp.lt.f32 	%p59, %f142, %f267;
	mov.f32 	%f268, %f142;
	mov.u64 	%rd451, %rd323;
	@%p59 bra 	$L__BB18_170;
	setp.lt.s64 	%p60, %rd450, %rd323;
	selp.f32 	%f268, %f267, %f142, %p60;
	min.s64 	%rd451, %rd450, %rd323;
$L__BB18_170:
	setp.lt.f32 	%p61, %f268, %f143;
	mov.f32 	%f279, %f268;
	mov.u64 	%rd465, %rd451;
	@%p61 bra 	$L__BB18_173;
	setp.lt.f32 	%p62, %f143, %f268;
	mov.f32 	%f279, %f143;
	mov.u64 	%rd465, %rd327;
	@%p62 bra 	$L__BB18_173;
	setp.lt.s64 	%p63, %rd451, %rd327;
	selp.f32 	%f279, %f268, %f143, %p63;
	min.s64 	%rd465, %rd451, %rd327;
$L__BB18_173:
	add.s64 	%rd444, %rd444, 1280;
$L__BB18_174:
	cvt.s64.s32 	%rd332, %r29;
	setp.ge.s64 	%p64, %rd444, %rd332;
	@%p64 bra 	$L__BB18_197;
	cvt.u32.u64 	%r17, %rd444;
	sub.s32 	%r18, %r29, %r17;
	setp.ge.s32 	%p65, %r16, %r18;
	@%p65 bra 	$L__BB18_197;
	not.b32 	%r70, %r16;
	add.s32 	%r71, %r29, %r70;
	sub.s32 	%r19, %r71, %r17;
	and.b32  	%r72, %r19, 768;
	setp.eq.s32 	%p66, %r72, 768;
	mov.u32 	%r434, %r16;
	@%p66 bra 	$L__BB18_182;
	cvt.u64.u32 	%rd334, %r16;
	add.s64 	%rd335, %rd444, %rd334;
	shl.b64 	%rd336, %rd335, 4;
	add.s64 	%rd455, %rd236, %rd336;
	shr.u32 	%r73, %r19, 8;
	add.s32 	%r74, %r73, 1;
	and.b32  	%r75, %r74, 3;
	neg.s32 	%r432, %r75;
	mov.u32 	%r434, %r16;
$L__BB18_178:
	.pragma "nounroll";
	mov.u64 	%rd176, %rd465;
	mov.f32 	%f155, %f279;
	// begin inline asm
	ld.global.nc.u64 %rd337, [%rd455];
	// end inline asm
	mov.b64 	{%r76, %r77}, %rd337;
	mov.b32 	%f156, %r76;
	add.s64 	%rd340, %rd455, 8;
	// begin inline asm
	ld.global.nc.u64 %rd339, [%rd340];
	// end inline asm
	setp.lt.f32 	%p67, %f155, %f156;
	@%p67 bra 	$L__BB18_181;
	setp.lt.f32 	%p68, %f156, %f155;
	mov.f32 	%f279, %f156;
	mov.u64 	%rd465, %rd339;
	@%p68 bra 	$L__BB18_181;
	setp.lt.s64 	%p69, %rd176, %rd339;
	selp.f32 	%f279, %f155, %f156, %p69;
	min.s64 	%rd465, %rd176, %rd339;
$L__BB18_181:
	add.s32 	%r434, %r434, 256;
	add.s64 	%rd455, %rd455, 4096;
	add.s32 	%r432, %r432, 1;
	setp.ne.s32 	%p70, %r432, 0;
	@%p70 bra 	$L__BB18_178;
$L__BB18_182:
	setp.lt.u32 	%p71, %r19, 768;
	@%p71 bra 	$L__BB18_197;
	cvt.u64.u32 	%rd341, %r434;
	add.s64 	%rd342, %rd444, %rd341;
	shl.b64 	%rd343, %rd342, 4;
	add.s64 	%rd344, %rd343, %rd236;
	add.s64 	%rd460, %rd344, 12296;
$L__BB18_184:
	add.s64 	%rd346, %rd460, -12296;
	// begin inline asm
	ld.global.nc.u64 %rd345, [%rd346];
	// end inline asm
	mov.b64 	{%r78, %r79}, %rd345;
	mov.b32 	%f162, %r78;
	add.s64 	%rd348, %rd460, -12288;
	// begin inline asm
	ld.global.nc.u64 %rd347, [%rd348];
	// end inline asm
	setp.lt.f32 	%p72, %f279, %f162;
	mov.f32 	%f276, %f279;
	mov.u64 	%rd462, %rd465;
	@%p72 bra 	$L__BB18_187;
	setp.lt.f32 	%p73, %f162, %f279;
	mov.f32 	%f276, %f162;
	mov.u64 	%rd462, %rd347;
	@%p73 bra 	$L__BB18_187;
	setp.lt.s64 	%p74, %rd465, %rd347;
	selp.f32 	%f276, %f279, %f162, %p74;
	min.s64 	%rd462, %rd465, %rd347;
$L__BB18_187:
	add.s64 	%rd350, %rd460, -8200;
	// begin inline asm
	ld.global.nc.u64 %rd349, [%rd350];
	// end inline asm
	mov.b64 	{%r80, %r81}, %rd349;
	mov.b32 	%f165, %r80;
	add.s64 	%rd352, %rd460, -8192;
	// begin inline asm
	ld.global.nc.u64 %rd351, [%rd352];
	// end inline asm
	setp.lt.f32 	%p75, %f276, %f165;
	mov.f32 	%f277, %f276;
	mov.u64 	%rd463, %rd462;
	@%p75 bra 	$L__BB18_190;
	setp.lt.f32 	%p76, %f165, %f276;
	mov.f32 	%f277, %f165;
	mov.u64 	%rd463, %rd351;
	@%p76 bra 	$L__BB18_190;
	setp.lt.s64 	%p77, %rd462, %rd351;
	selp.f32 	%f277, %f276, %f165, %p77;
	min.s64 	%rd463, %rd462, %rd351;
$L__BB18_190:
	add.s64 	%rd354, %rd460, -4104;
	// begin inline asm
	ld.global.nc.u64 %rd353, [%rd354];
	// end inline asm
	mov.b64 	{%r82, %r83}, %rd353;
	mov.b32 	%f168, %r82;
	add.s64 	%rd356, %rd460, -4096;
	// begin inline asm
	ld.global.nc.u64 %rd355, [%rd356];
	// end inline asm
	setp.lt.f32 	%p78, %f277, %f168;
	mov.f32 	%f278, %f277;
	mov.u64 	%rd464, %rd463;
	@%p78 bra 	$L__BB18_193;
	setp.lt.f32 	%p79, %f168, %f277;
	mov.f32 	%f278, %f168;
	mov.u64 	%rd464, %rd355;
	@%p79 bra 	$L__BB18_193;
	setp.lt.s64 	%p80, %rd463, %rd355;
	selp.f32 	%f278, %f277, %f168, %p80;
	min.s64 	%rd464, %rd463, %rd355;
$L__BB18_193:
	add.s64 	%rd358, %rd460, -8;
	// begin inline asm
	ld.global.nc.u64 %rd357, [%rd358];
	// end inline asm
	mov.b64 	{%r84, %r85}, %rd357;
	mov.b32 	%f171, %r84;
	// begin inline asm
	ld.global.nc.u64 %rd359, [%rd460];
	// end inline asm
	setp.lt.f32 	%p81, %f278, %f171;
	mov.f32 	%f279, %f278;
	mov.u64 	%rd465, %rd464;
	@%p81 bra 	$L__BB18_196;
	setp.lt.f32 	%p82, %f171, %f278;
	mov.f32 	%f279, %f171;
	mov.u64 	%rd465, %rd359;
	@%p82 bra 	$L__BB18_196;
	setp.lt.s64 	%p83, %rd464, %rd359;
	selp.f32 	%f279, %f278, %f171, %p83;
	min.s64 	%rd465, %rd464, %rd359;
$L__BB18_196:
	add.s32 	%r434, %r434, 1024;
	add.s64 	%rd460, %rd460, 16384;
	setp.lt.s32 	%p84, %r434, %r18;
	@%p84 bra 	$L__BB18_184;
$L__BB18_197:
	// begin inline asm
	mov.u32 %r86, %laneid;
	// end inline asm
	mov.b32 	%r88, %f279;
	mov.b32 	%r104, 1;
	mov.b32 	%r105, 31;
	mov.b32 	%r106, -1;
	// begin inline asm
	shfl.sync.down.b32 %r87, %r88, %r104, %r105, %r106;
	// end inline asm
	mov.b32 	%f175, %r87;
	// begin inline asm
	shfl.sync.down.b32 %r92, %r93, %r104, %r105, %r106;
	// end inline asm
	mov.b64 	{%r98, %r103}, %rd465;
	// begin inline asm
	shfl.sync.down.b32 %r97, %r98, %r104, %r105, %r106;
	// end inline asm
	// begin inline asm
	shfl.sync.down.b32 %r102, %r103, %r104, %r105, %r106;
	// end inline asm
	mov.b64 	%rd200, {%r97, %r102};
	setp.gt.s32 	%p85, %r86, 30;
	setp.lt.f32 	%p86, %f279, %f175;
	or.pred  	%p87, %p85, %p86;
	mov.f32 	%f281, %f279;
	mov.u64 	%rd467, %rd465;
	@%p87 bra 	$L__BB18_200;
	setp.gt.f32 	%p88, %f279, %f175;
	mov.f32 	%f281, %f175;
	mov.u64 	%rd467, %rd200;
	@%p88 bra 	$L__BB18_200;
	setp.lt.s64 	%p89, %rd465, %rd200;
	selp.f32 	%f281, %f279, %f175, %p89;
	min.s64 	%rd467, %rd465, %rd200;
$L__BB18_200:
	mov.b32 	%r108, %f281;
	mov.b32 	%r124, 2;
	mov.b32 	%r125, 31;
	mov.b32 	%r126, -1;
	// begin inline asm
	shfl.sync.down.b32 %r107, %r108, %r124, %r125, %r126;
	// end inline asm
	mov.b32 	%f178, %r107;
	// begin inline asm
	shfl.sync.down.b32 %r112, %r113, %r124, %r125, %r126;
	// end inline asm
	mov.b64 	{%r118, %r123}, %rd467;
	// begin inline asm
	shfl.sync.down.b32 %r117, %r118, %r124, %r125, %r126;
	// end inline asm
	// begin inline asm
	shfl.sync.down.b32 %r122, %r123, %r124, %r125, %r126;
	// end inline asm
	mov.b64 	%rd203, {%r117, %r122};
	setp.gt.s32 	%p90, %r86, 29;
	setp.lt.f32 	%p91, %f281, %f178;
	or.pred  	%p92, %p90, %p91;
	mov.f32 	%f282, %f281;
	mov.u64 	%rd468, %rd467;
	@%p92 bra 	$L__BB18_203;
	setp.gt.f32 	%p93, %f281, %f178;
	mov.f32 	%f282, %f178;
	mov.u64 	%rd468, %rd203;
	@%p93 bra 	$L__BB18_203;
	setp.lt.s64 	%p94, %rd467, %rd203;
	selp.f32 	%f282, %f281, %f178, %p94;
	min.s64 	%rd468, %rd467, %rd203;
$L__BB18_203:
	mov.b32 	%r128, %f282;
	mov.b32 	%r144, 4;
	mov.b32 	%r145, 31;
	mov.b32 	%r146, -1;
	// begin inline asm
	shfl.sync.down.b32 %r127, %r128, %r144, %r145, %r146;
	// end inline asm
	mov.b32 	%f181, %r127;
	// begin inline asm
	shfl.sync.down.b32 %r132, %r133, %r144, %r145, %r146;
	// end inline asm
	mov.b64 	{%r138, %r143}, %rd468;
	// begin inline asm
	shfl.sync.down.b32 %r137, %r138, %r144, %r145, %r146;
	// end inline asm
	// begin inline asm
	shfl.sync.down.b32 %r142, %r143, %r144, %r145, %r146;
	// end inline asm
	mov.b64 	%rd206, {%r137, %r142};
	setp.gt.s32 	%p95, %r86, 27;
	setp.lt.f32 	%p96, %f282, %f181;
	or.pred  	%p97, %p95, %p96;
	mov.f32 	%f283, %f282;
	mov.u64 	%rd469, %rd468;
	@%p97 bra 	$L__BB18_206;
	setp.gt.f32 	%p98, %f282, %f181;
	mov.f32 	%f283, %f181;
	mov.u64 	%rd469, %rd206;
	@%p98 bra 	$L__BB18_206;
	setp.lt.s64 	%p99, %rd468, %rd206;
	selp.f32 	%f283, %f282, %f181, %p99;
	min.s64 	%rd469, %rd468, %rd206;
$L__BB18_206:
	mov.b32 	%r148, %f283;
	mov.b32 	%r164, 8;
	mov.b32 	%r165, 31;
	mov.b32 	%r166, -1;
	// begin inline asm
	shfl.sync.down.b32 %r147, %r148, %r164, %r165, %r166;
	// end inline asm
	mov.b32 	%f184, %r147;
	// begin inline asm
	shfl.sync.down.b32 %r152, %r153, %r164, %r165, %r166;
	// end inline asm
	mov.b64 	{%r158, %r163}, %rd469;
	// begin inline asm
	shfl.sync.down.b32 %r157, %r158, %r164, %r165, %r166;
	// end inline asm
	// begin inline asm
	shfl.sync.down.b32 %r162, %r163, %r164, %r165, %r166;
	// end inline asm
	mov.b64 	%rd209, {%r157, %r162};
	setp.gt.s32 	%p100, %r86, 23;
	setp.lt.f32 	%p101, %f283, %f184;
	or.pred  	%p102, %p100, %p101;
	mov.f32 	%f284, %f283;
	mov.u64 	%rd470, %rd469;
	@%p102 bra 	$L__BB18_209;
	setp.gt.f32 	%p103, %f283, %f184;
	mov.f32 	%f284, %f184;
	mov.u64 	%rd470, %rd209;
	@%p103 bra 	$L__BB18_209;
	setp.lt.s64 	%p104, %rd469, %rd209;
	selp.f32 	%f284, %f283, %f184, %p104;
	min.s64 	%rd470, %rd469, %rd209;
$L__BB18_209:
	mov.b32 	%r168, %f284;
	mov.b32 	%r184, 16;
	mov.b32 	%r185, 31;
	mov.b32 	%r186, -1;
	// begin inline asm
	shfl.sync.down.b32 %r167, %r168, %r184, %r185, %r186;
	// end inline asm
	mov.b32 	%f187, %r167;
	// begin inline asm
	shfl.sync.down.b32 %r172, %r173, %r184, %r185, %r186;
	// end inline asm
	mov.b64 	{%r178, %r183}, %rd470;
	// begin inline asm
	shfl.sync.down.b32 %r177, %r178, %r184, %r185, %r186;
	// end inline asm
	// begin inline asm
	shfl.sync.down.b32 %r182, %r183, %r184, %r185, %r186;
	// end inline asm
	mov.b64 	%rd212, {%r177, %r182};
	setp.gt.s32 	%p105, %r86, 15;
	setp.lt.f32 	%p106, %f284, %f187;
	or.pred  	%p107, %p105, %p106;
	mov.f32 	%f292, %f284;
	mov.u64 	%rd478, %rd470;
	@%p107 bra 	$L__BB18_212;
	setp.gt.f32 	%p108, %f284, %f187;
	mov.f32 	%f292, %f187;
	mov.u64 	%rd478, %rd212;
	@%p108 bra 	$L__BB18_212;
	setp.lt.s64 	%p109, %rd470, %rd212;
	selp.f32 	%f292, %f284, %f187, %p109;
	min.s64 	%rd478, %rd470, %rd212;
$L__BB18_212:
	setp.ne.s32 	%p110, %r86, 0;
	@%p110 bra 	$L__BB18_214;
	shr.u32 	%r187, %r16, 1;
	and.b32  	%r188, %r187, 496;
	mov.u32 	%r189, _ZN6thrust24THRUST_300001_SM_1000_NS8cuda_cub4core6detail5shmemE;
	add.s32 	%r190, %r189, %r188;
	st.shared.f32 	[%r190+8], %f292;
	st.shared.u64 	[%r190+16], %rd478;
$L__BB18_214:
	bar.sync 	0;
	setp.ne.s32 	%p111, %r16, 0;
	@%p111 bra 	$L__BB18_236;
	ld.shared.f32 	%f190, [_ZN6thrust24THRUST_300001_SM_1000_NS8cuda_cub4core6detail5shmemE+24];
	ld.shared.u64 	%rd215, [_ZN6thrust24THRUST_300001_SM_1000_NS8cuda_cub4core6detail5shmemE+32];
	setp.lt.f32 	%p112, %f292, %f190;
	mov.f32 	%f286, %f292;
	mov.u64 	%rd472, %rd478;
	@%p112 bra 	$L__BB18_218;
	setp.lt.f32 	%p113, %f190, %f292;
	mov.f32 	%f286, %f190;
	mov.u64 	%rd472, %rd215;
	@%p113 bra 	$L__BB18_218;
	setp.lt.s64 	%p114, %rd478, %rd215;
	selp.f32 	%f286, %f292, %f190, %p114;
	min.s64 	%rd472, %rd478, %rd215;
$L__BB18_218:
	ld.shared.f32 	%f193, [_ZN6thrust24THRUST_300001_SM_1000_NS8cuda_cub4core6detail5shmemE+40];
	ld.shared.u64 	%rd218, [_ZN6thrust24THRUST_300001_SM_1000_NS8cuda_cub4core6detail5shmemE+48];
	setp.lt.f32 	%p115, %f286, %f193;
	mov.f32 	%f287, %f286;
	mov.u64 	%rd473, %rd472;
	@%p115 bra 	$L__BB18_221;
	setp.lt.f32 	%p116, %f193, %f286;
	mov.f32 	%f287, %f193;
	mov.u64 	%rd473, %rd218;
	@%p116 bra 	$L__BB18_221;
	setp.lt.s64 	%p117, %rd472, %rd218;
	selp.f32 	%f287, %f286, %f193, %p117;
	min.s64 	%rd473, %rd472, %rd218;
$L__BB18_221:
	ld.shared.f32 	%f196, [_ZN6thrust24THRUST_300001_SM_1000_NS8cuda_cub4core6detail5shmemE+56];
	ld.shared.u64 	%rd221, [_ZN6thrust24THRUST_300001_SM_1000_NS8cuda_cub4core6detail5shmemE+64];
	setp.lt.f32 	%p118, %f287, %f196;
	mov.f32 	%f288, %f287;
	mov.u64 	%rd474, %rd473;
	@%p118 bra 	$L__BB18_224;
	setp.lt.f32 	%p119, %f196, %f287;
	mov.f32 	%f288, %f196;
	mov.u64 	%rd474, %rd221;
	@%p119 bra 	$L__BB18_224;
	setp.lt.s64 	%p120, %rd473, %rd221;
	selp.f32 	%f288, %f287, %f196, %p120;
	min.s64 	%rd474, %rd473, %rd221;
$L__BB18_224:
	ld.shared.f32 	%f199, [_ZN6thrust24THRUST_300001_SM_1000_NS8cuda_cub4core6detail5shmemE+72];
	ld.shared.u64 	%rd224, [_ZN6thrust24THRUST_300001_SM_1000_NS8cuda_cub4core6detail5shmemE+80];
	setp.lt.f32 	%p121, %f288, %f199;
	mov.f32 	%f289, %f288;
	mov.u64 	%rd475, %rd474;
	@%p121 bra 	$L__BB18_227;
	setp.lt.f32 	%p122, %f199, %f288;
	mov.f32 	%f289, %f199;
	mov.u64 	%rd475, %rd224;
	@%p122 bra 	$L__BB18_227;
	setp.lt.s64 	%p123, %rd474, %rd224;
	selp.f32 	%f289, %f288, %f199, %p123;
	min.s64 	%rd475, %rd474, %rd224;
$L__BB18_227:
	ld.shared.f32 	%f202, [_ZN6thrust24THRUST_300001_SM_1000_NS8cuda_cub4core6detail5shmemE+88];
	ld.shared.u64 	%rd227, [_ZN6thrust24THRUST_300001_SM_1000_NS8cuda_cub4core6detail5shmemE+96];
	setp.lt.f32 	%p124, %f289, %f202;
	mov.f32 	%f290, %f289;
	mov.u64 	%rd476, %rd475;
	@%p124 bra 	$L__BB18_230;
	setp.lt.f32 	%p125, %f202, %f289;
	mov.f32 	%f290, %f202;
	mov.u64 	%rd476, %rd227;
	@%p125 bra 	$L__BB18_230;
	setp.lt.s64 	%p126, %rd475, %rd227;
	selp.f32 	%f290, %f289, %f202, %p126;
	min.s64 	%rd476, %rd475, %rd227;
$L__BB18_230:
	ld.shared.f32 	%f205, [_ZN6thrust24THRUST_300001_SM_1000_NS8cuda_cub4core6detail5shmemE+104];
	ld.shared.u64 	%rd230, [_ZN6thrust24THRUST_300001_SM_1000_NS8cuda_cub4core6detail5shmemE+112];
	setp.lt.f32 	%p127, %f290, %f205;
	mov.f32 	%f291, %f290;
	mov.u64 	%rd477, %rd476;
	@%p127 bra 	$L__BB18_233;
	setp.lt.f32 	%p128, %f205, %f290;
	mov.f32 	%f291, %f205;
	mov.u64 	%rd477, %rd230;
	@%p128 bra 	$L__BB18_233;
	setp.lt.s64 	%p129, %rd476, %rd230;
	selp.f32 	%f291, %f290, %f205, %p129;
	min.s64 	%rd477, %rd476, %rd230;
$L__BB18_233:
	ld.shared.f32 	%f208, [_ZN6thrust24THRUST_300001_SM_1000_NS8cuda_cub4core6detail5shmemE+120];
	ld.shared.u64 	%rd233, [_ZN6thrust24THRUST_300001_SM_1000_NS8cuda_cub4core6detail5shmemE+128];
	setp.lt.f32 	%p130, %f291, %f208;
	mov.f32 	%f292, %f291;
	mov.u64 	%rd478, %rd477;
	@%p130 bra 	$L__BB18_236;
	setp.lt.f32 	%p131, %f208, %f291;
	mov.f32 	%f292, %f208;
	mov.u64 	%rd478, %rd233;
	@%p131 bra 	$L__BB18_236;
	setp.lt.s64 	%p132, %rd477, %rd233;
	selp.f32 	%f292, %f291, %f208, %p132;
	min.s64 	%rd478, %rd477, %rd233;
$L__BB18_236:
	mov.u32 	%r426, %tid.x;
	setp.ne.s32 	%p259, %r426, 0;
	@%p259 bra 	$L__BB18_238;
	ld.param.u64 	%rd391, [_ZN6thrust24THRUST_300001_SM_1000_NS8cuda_cub4core6detail13_kernel_agentINS1_8__reduce11ReduceAgentIPN4cuda3std3__45tupleIJflEEESC_SB_lNS1_9__extrema9arg_min_fIflNS9_4lessIfEEEEEEJSC_SC_iSH_EEEvDpT0__param_1];
	cvta.to.global.u64 	%rd390, %rd391;
	st.global.f32 	[%rd390], %f292;
	st.global.u64 	[%rd390+8], %rd478;
$L__BB18_238:
	ret;

}
	// .globl	_ZN6thrust24THRUST_300001_SM_1000_NS8cuda_cub4core6detail13_kernel_agentINS1_8__reduce11ReduceAgentINS0_12zip_iteratorIN4cuda3std3__45tupleIJPKfNS0_17counting_iteratorIlNS0_11use_defaultESF_SF_EEEEEEEPNSB_IJflEEESJ_iNS1_9__extrema9arg_max_fIflNSA_4lessIfEEEEEEJSI_SK_iSP_EEEvDpT0_
.visible .entry _ZN6thrust24THRUST_300001_SM_1000_NS8cuda_cub4core6detail13_kernel_agentINS1_8__reduce11ReduceAgentINS0_12zip_iteratorIN4cuda3std3__45tupleIJPKfNS0_17counting_iteratorIlNS0_11use_defaultESF_SF_EEEEEEEPNSB_IJflEEESJ_iNS1_9__extrema9arg_max_fIflNSA_4lessIfEEEEEEJSI_SK_iSP_EEEvDpT0_(
	.param .align 8 .b8 _ZN6thrust24THRUST_300001_SM_1000_NS8cuda_cub4core6detail13_kernel_agentINS1_8__reduce11ReduceAgentINS0_12zip_iteratorIN4cuda3std3__45tupleIJPKfNS0_17counting_iteratorIlNS0_11use_defaultESF_SF_EEEEEEEPNSB_IJflEEESJ_iNS1_9__extrema9arg_max_fIflNSA_4lessIfEEEEEEJSI_SK_iSP_EEEvDpT0__param_0[16],
	.param .u64 .ptr .align 1 _ZN6thrust24THRUST_300001_SM_1000_NS8cuda_cub4core6detail13_kernel_agentINS1_8__reduce11ReduceAgentINS0_12zip_iteratorIN4cuda3std3__45tupleIJPKfNS0_17counting_iteratorIlNS0_11use_defaultESF_SF_EEEEEEEPNSB_IJflEEESJ_iNS1_9__extrema9arg_max_fIflNSA_4lessIfEEEEEEJSI_SK_iSP_EEEvDpT0__param_1,
	.param .u32 _ZN6thrust24THRUST_300001_SM_1000_NS8cuda_cub4core6detail13_kernel_agentINS1_8__reduce11ReduceAgentINS0_12zip_iteratorIN4cuda3std3__45tupleIJPKfNS0_17counting_iteratorIlNS0_11use_defaultESF_SF_EEEEEEEPNSB_IJflEEESJ_iNS1_9__extrema9arg_max_fIflNSA_4lessIfEEEEEEJSI_SK_iSP_EEEvDpT0__param_2,
	.param .align 1 .b8 _ZN6thrust24THRUST_300001_SM_1000_NS8cuda_cub4core6detail13_kernel_agentINS1_8__reduce11ReduceAgentINS0_12zip_iteratorIN4cuda3std3__45tupleIJPKfNS0_17counting_iteratorIlNS0_11use_defaultESF_SF_EEEEEEEPNSB_IJflEEESJ_iNS1_9__extrema9arg_max_fIflNSA_4lessIfEEEEEEJSI_SK_iSP_EEEvDpT0__param_3[1]
)
.maxntid 256
{
	.reg .pred 	%p<213>;
	.reg .b32 	%r<400>;
	.reg .b32 	%f<242>;
	.reg .b64 	%rd<305>;

	ld.param.u64 	%rd195, [_ZN6thrust24THRUST_300001_SM_1000_NS8cuda_cub4core6detail13_kernel_agentINS1_8__reduce11ReduceAgentINS0_12zip_iteratorIN4cuda3std3__45tupleIJPKfNS0_17counting_iteratorIlNS0_11use_defaultESF_SF_EEEEEEEPNSB_IJflEEESJ_iNS1_9__extrema9arg_max_fIflNSA_4lessIfEEEEEEJSI_SK_iSP_EEEvDpT0__param_0+8];
	ld.param.u64 	%rd194, [_ZN6thrust24THRUST_300001_SM_1000_NS8cuda_cub4core6detail13_kernel_agentINS1_8__reduce11ReduceAgentINS0_12zip_iteratorIN4cuda3std3__45tupleIJPKfNS0_17counting_iteratorIlNS0_11use_defaultESF_SF_EEEEEEEPNSB_IJflEEESJ_iNS1_9__extrema9arg_max_fIflNSA_4lessIfEEEEEEJSI_SK_iSP_EEEvDpT0__param_0];
	ld.param.u32 	%r36, [_ZN6thrust24THRUST_300001_SM_1000_NS8cuda_cub4core6detail13_kernel_agentINS1_8__reduce11ReduceAgentINS0_12zip_iteratorIN4cuda3std3__45tupleIJPKfNS0_17counting_iteratorIlNS0_11use_defaultESF_SF_EEEEEEEPNSB_IJflEEESJ_iNS1_9__extrema9arg_max_fIflNSA_4lessIfEEEEEEJSI_SK_iSP_EEEvDpT0__param_2];
	setp.eq.s32 	%p1, %r36, 0;
	@%p1 bra 	$L__BB19_206;
	cvta.to.global.u64 	%rd1, %rd194;
	setp.gt.s32 	%p2, %r36, 1279;
	@%p2 bra 	$L__BB19_122;
	mov.u32 	%r1, %tid.x;
	setp.ge.s32 	%p96, %r1, %r36;
	mov.f32 	%f188, 0f00000000;
	mov.b64 	%rd246, 0;
	mov.u32 	%r391, %r1;
	@%p96 bra 	$L__BB19_4;
	cvt.u64.u32 	%rd222, %r1;
	mul.wide.u32 	%rd223, %r1, 4;
	add.s64 	%rd224, %rd1, %rd223;
	add.s64 	%rd246, %rd195, %rd222;
	ld.global.f32 	%f188, [%rd224];
	add.s32 	%r391, %r1, 256;
$L__BB19_4:
	setp.ge.s32 	%p97, %r391, %r36;
	@%p97 bra 	$L__BB19_26;
	not.b32 	%r160, %r391;
	add.s32 	%r4, %r36, %r160;
	and.b32  	%r161, %r4, 768;
	setp.eq.s32 	%p98, %r161, 768;
	@%p98 bra 	$L__BB19_11;
	cvt.u64.u32 	%rd226, %r391;
	add.s64 	%rd237, %rd195, %rd226;
	mul.wide.u32 	%rd227, %r391, 4;
	add.s64 	%rd236, %rd1, %rd227;
	shr.u32 	%r162, %r4, 8;
	add.s32 	%r163, %r162, 1;
	and.b32  	%r164, %r163, 3;
	neg.s32 	%r389, %r164;
$L__BB19_7:
	.pragma "nounroll";
	mov.u64 	%rd9, %rd246;
	mov.f32 	%f3, %f188;
	ld.global.f32 	%f4, [%rd236];
	setp.lt.f32 	%p99, %f3, %f4;
	mov.u64 	%rd246, %rd237;
	mov.f32 	%f188, %f4;
	@%p99 bra 	$L__BB19_10;
	setp.lt.f32 	%p100, %f4, %f3;
	mov.u64 	%rd246, %rd9;
	mov.f32 	%f188, %f3;
	@%p100 bra 	$L__BB19_10;
	setp.lt.s64 	%p101, %rd9, %rd237;
	min.s64 	%rd246, %rd9, %rd237;
	selp.f32 	%f188, %f3, %f4, %p101;
$L__BB19_10:
	add.s32 	%r391, %r391, 256;
	add.s64 	%rd237, %rd237, 256;
	add.s64 	%rd236, %rd236, 1024;
	add.s32 	%r389, %r389, 1;
	setp.ne.s32 	%p102, %r389, 0;
	@%p102 bra 	$L__BB19_7;
$L__BB19_11:
	setp.lt.u32 	%p103, %r4, 768;
	@%p103 bra 	$L__BB19_26;
	add.s32 	%r392, %r391, 512;
$L__BB19_13:
	mov.u32 	%r12, %r392;
	add.s32 	%r165, %r12, -512;
	cvt.s64.s32 	%rd228, %r165;
	mul.wide.s32 	%rd229, %r165, 4;
	add.s64 	%rd17, %rd1, %rd229;
	add.s64 	%rd18, %rd195, %rd228;
	ld.global.f32 	%f10, [%rd17];
	setp.lt.f32 	%p104, %f188, %f10;
	mov.u64 	%rd243, %rd18;
	mov.f32 	%f185, %f10;
	@%p104 bra 	$L__BB19_16;
	setp.lt.f32 	%p105, %f10, %f188;
	mov.u64 	%rd243, %rd246;
	mov.f32 	%f185, %f188;
	@%p105 bra 	$L__BB19_16;
	setp.lt.s64 	%p106, %rd246, %rd18;
	min.s64 	%rd243, %rd246, %rd18;
	selp.f32 	%f185, %f188, %f10, %p106;
$L__BB19_16:
	add.s32 	%r166, %r12, -256;
	cvt.s64.s32 	%rd230, %r166;
	add.s64 	%rd21, %rd195, %rd230;
	ld.global.f32 	%f13, [%rd17+1024];
	setp.lt.f32 	%p107, %f185, %f13;
	mov.u64 	%rd244, %rd21;
	mov.f32 	%f186, %f13;
	@%p107 bra 	$L__BB19_19;
	setp.lt.f32 	%p108, %f13, %f185;
	mov.u64 	%rd244, %rd243;
	mov.f32 	%f186, %f185;
	@%p108 bra 	$L__BB19_19;
	setp.lt.s64 	%p109, %rd243, %rd21;
	min.s64 	%rd244, %rd243, %rd21;
	selp.f32 	%f186, %f185, %f13, %p109;
$L__BB19_19:
	cvt.s64.s32 	%rd231, %r12;
	add.s64 	%rd24, %rd195, %rd231;
	ld.global.f32 	%f16, [%rd17+2048];
	setp.lt.f32 	%p110, %f186, %f16;
	mov.u64 	%rd245, %rd24;
	mov.f32 	%f187, %f16;
	@%p110 bra 	$L__BB19_22;
	setp.lt.f32 	%p111, %f16, %f186;
	mov.u64 	%rd245, %rd244;
	mov.f32 	%f187, %f186;
	@%p111 bra 	$L__BB19_22;
	setp.lt.s64 	%p112, %rd244, %rd24;
	min.s64 	%rd245, %rd244, %rd24;
	selp.f32 	%f187, %f186, %f16, %p112;
$L__BB19_22:
	add.s32 	%r167, %r12, 256;
	cvt.s64.s32 	%rd232, %r167;
	add.s64 	%rd27, %rd195, %rd232;
	ld.global.f32 	%f19, [%rd17+3072];
	setp.lt.f32 	%p113, %f187, %f19;
	mov.u64 	%rd246, %rd27;
	mov.f32 	%f188, %f19;
	@%p113 bra 	$L__BB19_25;
	setp.lt.f32 	%p114, %f19, %f187;
	mov.u64 	%rd246, %rd245;
	mov.f32 	%f188, %f187;
	@%p114 bra 	$L__BB19_25;
	setp.lt.s64 	%p115, %rd245, %rd27;
	min.s64 	%rd246, %rd245, %rd27;
	selp.f32 	%f188, %f187, %f19, %p115;
$L__BB19_25:
	add.s32 	%r392, %r12, 1024;
	add.s32 	%r168, %r12, 512;
	setp.lt.s32 	%p116, %r168, %r36;
	@%p116 bra 	$L__BB19_13;
$L__BB19_26:
	setp.lt.s32 	%p117, %r36, 256;
	@%p117 bra 	$L__BB19_71;
	// begin inline asm
	mov.u32 %r282, %laneid;
	// end inline asm
	mov.b32 	%r284, %f188;
	mov.b32 	%r300, 1;
	mov.b32 	%r301, 31;
	mov.b32 	%r302, -1;
	// begin inline asm
	shfl.sync.down.b32 %r283, %r284, %r300, %r301, %r302;
	// end inline asm
	mov.b32 	%f23, %r283;
	// begin inline asm
	shfl.sync.down.b32 %r288, %r289, %r300, %r301, %r302;
	// end inline asm
	mov.b64 	{%r294, %r299}, %rd246;
	// begin inline asm
	shfl.sync.down.b32 %r293, %r294, %r300, %r301, %r302;
	// end inline asm
	// begin inline asm
	shfl.sync.down.b32 %r298, %r299, %r300, %r301, %r302;
	// end inline asm
	mov.b64 	%rd31, {%r293, %r298};
	setp.gt.s32 	%p169, %r282, 30;
	mov.u64 	%rd248, %rd246;
	mov.f32 	%f190, %f188;
	@%p169 bra 	$L__BB19_31;
	setp.lt.f32 	%p170, %f188, %f23;
	mov.u64 	%rd248, %rd31;
	mov.f32 	%f190, %f23;
	@%p170 bra 	$L__BB19_31;
	setp.gt.f32 	%p171, %f188, %f23;
	mov.u64 	%rd248, %rd246;
	mov.f32 	%f190, %f188;
	@%p171 bra 	$L__BB19_31;
	setp.lt.s64 	%p172, %rd246, %rd31;
	min.s64 	%rd248, %rd246, %rd31;
	selp.f32 	%f190, %f188, %f23, %p172;
$L__BB19_31:
	mov.b32 	%r304, %f190;
	mov.b32 	%r320, 2;
	mov.b32 	%r321, 31;
	mov.b32 	%r322, -1;
	// begin inline asm
	shfl.sync.down.b32 %r303, %r304, %r320, %r321, %r322;
	// end inline asm
	mov.b32 	%f26, %r303;
	// begin inline asm
	shfl.sync.down.b32 %r308, %r309, %r320, %r321, %r322;
	// end inline asm
	mov.b64 	{%r314, %r319}, %rd248;
	// begin inline asm
	shfl.sync.down.b32 %r313, %r314, %r320, %r321, %r322;
	// end inline asm
	// begin inline asm
	shfl.sync.down.b32 %r318, %r319, %r320, %r321, %r322;
	// end inline asm
	mov.b64 	%rd34, {%r313, %r318};
	setp.gt.s32 	%p173, %r282, 29;
	mov.u64 	%rd249, %rd248;
	mov.f32 	%f191, %f190;
	@%p173 bra 	$L__BB19_35;
	setp.lt.f32 	%p174, %f190, %f26;
	mov.u64 	%rd249, %rd34;
	mov.f32 	%f191, %f26;
	@%p174 bra 	$L__BB19_35;
	setp.gt.f32 	%p175, %f190, %f26;
	mov.u64 	%rd249, %rd248;
	mov.f32 	%f191, %f190;
	@%p175 bra 	$L__BB19_35;
	setp.lt.s64 	%p176, %rd248, %rd34;
	min.s64 	%rd249, %rd248, %rd34;
	selp.f32 	%f191, %f190, %f26, %p176;
$L__BB19_35:
	mov.b32 	%r324, %f191;
	mov.b32 	%r340, 4;
	mov.b32 	%r341, 31;
	mov.b32 	%r342, -1;
	// begin inline asm
	shfl.sync.down.b32 %r323, %r324, %r340, %r341, %r342;
	// end inline asm
	mov.b32 	%f29, %r323;
	// begin inline asm
	shfl.sync.down.b32 %r328, %r329, %r340, %r341, %r342;
	// end inline asm
	mov.b64 	{%r334, %r339}, %rd249;
	// begin inline asm
	shfl.sync.down.b32 %r333, %r334, %r340, %r341, %r342;
	// end inline asm
	// begin inline asm
	shfl.sync.down.b32 %r338, %r339, %r340, %r341, %r342;
	// end inline asm
	mov.b64 	%rd37, {%r333, %r338};
	setp.gt.s32 	%p177, %r282, 27;
	mov.u64 	%rd250, %rd249;
	mov.f32 	%f192, %f191;
	@%p177 bra 	$L__BB19_39;
	setp.lt.f32 	%p178, %f191, %f29;
	mov.u64 	%rd250, %rd37;
	mov.f32 	%f192, %f29;
	@%p178 bra 	$L__BB19_39;
	setp.gt.f32 	%p179, %f191, %f29;
	mov.u64 	%rd250, %rd249;
	mov.f32 	%f192, %f191;
	@%p179 bra 	$L__BB19_39;
	setp.lt.s64 	%p180, %rd249, %rd37;
	min.s64 	%rd250, %rd249, %rd37;
	selp.f32 	%f192, %f191, %f29, %p180;
$L__BB19_39:
	mov.b32 	%r344, %f192;
	mov.b32 	%r360, 8;
	mov.b32 	%r361, 31;
	mov.b32 	%r362, -1;
	// begin inline asm
	shfl.sync.down.b32 %r343, %r344, %r360, %r361, %r362;
	// end inline asm
	mov.b32 	%f32, %r343;
	// begin inline asm
	shfl.sync.down.b32 %r348, %r349, %r360, %r361, %r362;
	// end inline asm
	mov.b64 	{%r354, %r359}, %rd250;
	// begin inline asm
	shfl.sync.down.b32 %r353, %r354, %r360, %r361, %r362;
	// end inline asm
	// begin inline asm
	shfl.sync.down.b32 %r358, %r359, %r360, %r361, %r362;
	// end inline asm
	mov.b64 	%rd40, {%r353, %r358};
	setp.gt.s32 	%p181, %r282, 23;
	mov.u64 	%rd251, %rd250;
	mov.f32 	%f193, %f192;
	@%p181 bra 	$L__BB19_43;
	setp.lt.f32 	%p182, %f192, %f32;
	mov.u64 	%rd251, %rd40;
	mov.f32 	%f193, %f32;
	@%p182 bra 	$L__BB19_43;
	setp.gt.f32 	%p183, %f192, %f32;
	mov.u64 	%rd251, %rd250;
	mov.f32 	%f193, %f192;
	@%p183 bra 	$L__BB19_43;
	setp.lt.s64 	%p184, %rd250, %rd40;
	min.s64 	%rd251, %rd250, %rd40;
	selp.f32 	%f193, %f192, %f32, %p184;
$L__BB19_43:
	mov.b32 	%r364, %f193;
	mov.b32 	%r380, 16;
	mov.b32 	%r381, 31;
	mov.b32 	%r382, -1;
	// begin inline asm
	shfl.sync.down.b32 %r363, %r364, %r380, %r381, %r382;
	// end inline asm
	mov.b32 	%f35, %r363;
	// begin inline asm
	shfl.sync.down.b32 %r368, %r369, %r380, %r381, %r382;
	// end inline asm
	mov.b64 	{%r374, %r379}, %rd251;
	// begin inline asm
	shfl.sync.down.b32 %r373, %r374, %r380, %r381, %r382;
	// end inline asm
	// begin inline asm
	shfl.sync.down.b32 %r378, %r379, %r380, %r381, %r382;
	// end inline asm
	mov.b64 	%rd43, {%r373, %r378};
	setp.gt.s32 	%p185, %r282, 15;
	mov.u64 	%rd304, %rd251;
	mov.f32 	%f241, %f193;
	@%p185 bra 	$L__BB19_47;
	setp.lt.f32 	%p186, %f193, %f35;
	mov.u64 	%rd304, %rd43;
	mov.f32 	%f241, %f35;
	@%p186 bra 	$L__BB19_47;
	setp.gt.f32 	%p187, %f193, %f35;
	mov.u64 	%rd304, %rd251;
	mov.f32 	%f241, %f193;
	@%p187 bra 	$L__BB19_47;
	setp.lt.s64 	%p188, %rd251, %rd43;
	min.s64 	%rd304, %rd251, %rd43;
	selp.f32 	%f241, %f193, %f35, %p188;
$L__BB19_47:
	setp.ne.s32 	%p189, %r282, 0;
	@%p189 bra 	$L__BB19_49;
	shr.u32 	%r383, %r1, 1;
	and.b32  	%r384, %r383, 496;
	mov.u32 	%r385, _ZN6thrust24THRUST_300001_SM_1000_NS8cuda_cub4core6detail5shmemE;
	add.s32 	%r386, %r385, %r384;
	st.shared.f32 	[%r386+8], %f241;
	st.shared.u64 	[%r386+16], %rd304;
$L__BB19_49:
	bar.sync 	0;
	setp.ne.s32 	%p190, %r1, 0;
	@%p190 bra 	$L__BB19_204;
	ld.shared.f32 	%f38, [_ZN6thrust24THRUST_300001_SM_1000_NS8cuda_cub4core6detail5shmemE+24];
	ld.shared.u64 	%rd46, [_ZN6thrust24THRUST_300001_SM_1000_NS8cuda_cub4core6detail5shmemE+32];
	setp.lt.f32 	%p191, %f241, %f38;
	mov.u64 	%rd253, %rd46;
	mov.f32 	%f195, %f38;
	@%p191 bra 	$L__BB19_53;
	setp.lt.f32 	%p192, %f38, %f241;
	mov.u64 	%rd253, %rd304;
	mov.f32 	%f195, %f241;
	@%p192 bra 	$L__BB19_53;
	setp.lt.s64 	%p193, %rd304, %rd46;
	min.s64 	%rd253, %rd304, %rd46;
	selp.f32 	%f195, %f241, %f38, %p193;
$L__BB19_53:
	ld.shared.f32 	%f41, [_ZN6thrust24THRUST_300001_SM_1000_NS8cuda_cub4core6detail5shmemE+40];
	ld.shared.u64 	%rd49, [_ZN6thrust24THRUST_300001_SM_1000_NS8cuda_cub4core6detail5shmemE+48];
	setp.lt.f32 	%p194, %f195, %f41;
	mov.u64 	%rd254, %rd49;
	mov.f32 	%f196, %f41;
	@%p194 bra 	$L__BB19_56;
	setp.lt.f32 	%p195, %f41, %f195;
	mov.u64 	%rd254, %rd253;
	mov.f32 	%f196, %f195;
	@%p195 bra 	$L__BB19_56;
	setp.lt.s64 	%p196, %rd253, %rd49;
	min.s64 	%rd254, %rd253, %rd49;
	selp.f32 	%f196, %f195, %f41, %p196;
$L__BB19_56:
	ld.shared.f32 	%f44, [_ZN6thrust24THRUST_300001_SM_1000_NS8cuda_cub4core6detail5shmemE+56];
	ld.shared.u64 	%rd52, [_ZN6thrust24THRUST_300001_SM_1000_NS8cuda_cub4core6detail5shmemE+64];
	setp.lt.f32 	%p197, %f196, %f44;
	mov.u64 	%rd255, %rd52;
	mov.f32 	%f197, %f44;
	@%p197 bra 	$L__BB19_59;
	setp.lt.f32 	%p198, %f44, %f196;
	mov.u64 	%rd255, %rd254;
	mov.f32 	%f197, %f196;
	@%p198 bra 	$L__BB19_59;
	setp.lt.s64 	%p199, %rd254, %rd52;
	min.s64 	%rd255, %rd254, %rd52;
	selp.f32 	%f197, %f196, %f44, %p199;
$L__BB19_59:
	ld.shared.f32 	%f47, [_ZN6thrust24THRUST_300001_SM_1000_NS8cuda_cub4core6detail5shmemE+72];
	ld.shared.u64 	%rd55, [_ZN6thrust24THRUST_300001_SM_1000_NS8cuda_cub4core6detail5shmemE+80];
	setp.lt.f32 	%p200, %f197, %f47;
	mov.u64 	%rd256, %rd55;
	mov.f32 	%f198, %f47;
	@%p200 bra 	$L__BB19_62;
	setp.lt.f32 	%p201, %f47, %f197;
	mov.u64 	%rd256, %rd255;
	mov.f32 	%f198, %f197;
	@%p201 bra 	$L__BB19_62;
	setp.lt.s64 	%p202, %rd255, %rd55;
	min.s64 	%rd256, %rd255, %rd55;
	selp.f32 	%f198, %f197, %f47, %p202;
$L__BB19_62:
	ld.shared.f32 	%f50, [_ZN6thrust24THRUST_300001_SM_1000_NS8cuda_cub4core6detail5shmemE+88];
	ld.shared.u64 	%rd58, [_ZN6thrust24THRUST_300001_SM_1000_NS8cuda_cub4core6detail5shmemE+96];
	setp.lt.f32 	%p203, %f198, %f50;
	mov.u64 	%rd257, %rd58;
	mov.f32 	%f199, %f50;
	@%p203 bra 	$L__BB19_65;
	setp.lt.f32 	%p204, %f50, %f198;
	mov.u64 	%rd257, %rd256;
	mov.f32 	%f199, %f198;
	@%p204 bra 	$L__BB19_65;
	setp.lt.s64 	%p205, %rd256, %rd58;
	min.s64 	%rd257, %rd256, %rd58;
	selp.f32 	%f199, %f198, %f50, %p205;
$L__BB19_65:
	ld.shared.f32 	%f53, [_ZN6thrust24THRUST_300001_SM_1000_NS8cuda_cub4core6detail5shmemE+104];
	ld.shared.u64 	%rd61, [_ZN6thrust24THRUST_300001_SM_1000_NS8cuda_cub4core6detail5shmemE+112];
	setp.lt.f32 	%p206, %f199, %f53;
	mov.u64 	%rd258, %rd61;
	mov.f32 	%f200, %f53;
	@%p206 bra 	$L__BB19_68;
	setp.lt.f32 	%p207, %f53, %f199;
	mov.u64 	%rd258, %rd257;
	mov.f32 	%f200, %f199;
	@%p207 bra 	$L__BB19_68;
	setp.lt.s64 	%p208, %rd257, %rd61;
	min.s64 	%rd258, %rd257, %rd61;
	selp.f32 	%f200, %f199, %f53, %p208;
$L__BB19_68:
	ld.shared.f32 	%f56, [_ZN6thrust24THRUST_300001_SM_1000_NS8cuda_cub4core6detail5shmemE+120];
	ld.shared.u64 	%rd64, [_ZN6thrust24THRUST_300001_SM_1000_NS8cuda_cub4core6detail5shmemE+128];
	setp.lt.f32 	%p209, %f200, %f56;
	mov.f32 	%f241, %f56;
	mov.u64 	%rd304, %rd64;
	@%p209 bra 	$L__BB19_204;
	setp.lt.f32 	%p210, %f56, %f200;
	mov.f32 	%f241, %f200;
	mov.u64 	%rd304, %rd258;
	@%p210 bra 	$L__BB19_204;
	setp.lt.s64 	%p211, %rd258, %rd64;
	min.s64 	%rd304, %rd258, %rd64;
	selp.f32 	%f241, %f200, %f56, %p211;
	bra.uni 	$L__BB19_204;
$L__BB19_71:
	// begin inline asm
	mov.u32 %r169, %laneid;
	// end inline asm
	and.b32  	%r190, %r1, 992;
	add.s32 	%r191, %r190, 32;
	setp.gt.s32 	%p118, %r191, %r36;
	not.b32 	%r192, %r190;
	add.s32 	%r193, %r36, %r192;
	selp.b32 	%r188, %r193, 31, %p118;
	mov.b32 	%r171, %f188;
	mov.b32 	%r187, 1;
	mov.b32 	%r189, -1;
	// begin inline asm
	shfl.sync.down.b32 %r170, %r171, %r187, %r188, %r189;
	// end inline asm
	mov.b32 	%f58, %r170;
	// begin inline asm
	shfl.sync.down.b32 %r175, %r176, %r187, %r188, %r189;
	// end inline asm
	mov.b64 	{%r181, %r186}, %rd246;
	// begin inline asm
	shfl.sync.down.b32 %r180, %r181, %r187, %r188, %r189;
	// end inline asm
	// begin inline asm
	shfl.sync.down.b32 %r185, %r186, %r187, %r188, %r189;
	// end inline asm
	mov.b64 	%rd66, {%r180, %r185};
	setp.ge.s32 	%p119, %r169, %r188;
	mov.u64 	%rd259, %rd246;
	mov.f32 	%f201, %f188;
	@%p119 bra 	$L__BB19_75;
	setp.lt.f32 	%p120, %f188, %f58;
	mov.u64 	%rd259, %rd66;
	mov.f32 	%f201, %f58;
	@%p120 bra 	$L__BB19_75;
	setp.gt.f32 	%p121, %f188, %f58;
	mov.u64 	%rd259, %rd246;
	mov.f32 	%f201, %f188;
	@%p121 bra 	$L__BB19_75;
	setp.lt.s64 	%p122, %rd246, %rd66;
	min.s64 	%rd259, %rd246, %rd66;
	selp.f32 	%f201, %f188, %f58, %p122;
$L__BB19_75:
	mov.b32 	%r195, %f201;
	mov.b32 	%r211, 2;
	mov.b32 	%r213, -1;
	// begin inline asm
	shfl.sync.down.b32 %r194, %r195, %r211, %r188, %r213;
	// end inline asm
	mov.b32 	%f61, %r194;
	// begin inline asm
	shfl.sync.down.b32 %r199, %r200, %r211, %r188, %r213;
	// end inline asm
	mov.b64 	{%r205, %r210}, %rd259;
	// begin inline asm
	shfl.sync.down.b32 %r204, %r205, %r211, %r188, %r213;
	// end inline asm
	// begin inline asm
	shfl.sync.down.b32 %r209, %r210, %r211, %r188, %r213;
	// end inline asm
	mov.b64 	%rd69, {%r204, %r209};
	add.s32 	%r214, %r169, 2;
	setp.gt.s32 	%p123, %r214, %r188;
	mov.f32 	%f202, %f201;
	mov.u64 	%rd260, %rd259;
	@%p123 bra 	$L__BB19_79;
	setp.lt.f32 	%p124, %f201, %f61;
	mov.f32 	%f202, %f61;
	mov.u64 	%rd260, %rd69;
	@%p124 bra 	$L__BB19_79;
	setp.gt.f32 	%p125, %f201, %f61;
	mov.f32 	%f202, %f201;
	mov.u64 	%rd260, %rd259;
	@%p125 bra 	$L__BB19_79;
	setp.lt.s64 	%p126, %rd259, %rd69;
	selp.f32 	%f202, %f201, %f61, %p126;
	min.s64 	%rd260, %rd259, %rd69;
$L__BB19_79:
	mov.b32 	%r216, %f202;
	mov.b32 	%r232, 4;
	mov.b32 	%r234, -1;
	// begin inline asm
	shfl.sync.down.b32 %r215, %r216, %r232, %r188, %r234;
	// end inline asm
	mov.b32 	%f64, %r215;
	// begin inline asm
	shfl.sync.down.b32 %r220, %r221, %r232, %r188, %r234;
	// end inline asm
	mov.b64 	{%r226, %r231}, %rd260;
	// begin inline asm
	shfl.sync.down.b32 %r225, %r226, %r232, %r188, %r234;
	// end inline asm
	// begin inline asm
	shfl.sync.down.b32 %r230, %r231, %r232, %r188, %r234;
	// end inline asm
	mov.b64 	%rd72, {%r225, %r230};
	add.s32 	%r235, %r169, 4;
	setp.gt.s32 	%p127, %r235, %r188;
	mov.f32 	%f203, %f202;
	mov.u64 	%rd261, %rd260;
	@%p127 bra 	$L__BB19_83;
	setp.lt.f32 	%p128, %f202, %f64;
	mov.f32 	%f203, %f64;
	mov.u64 	%rd261, %rd72;
	@%p128 bra 	$L__BB19_83;
	setp.gt.f32 	%p129, %f202, %f64;
	mov.f32 	%f203, %f202;
	mov.u64 	%rd261, %rd260;
	@%p129 bra 	$L__BB19_83;
	setp.lt.s64 	%p130, %rd260, %rd72;
	selp.f32 	%f203, %f202, %f64, %p130;
	min.s64 	%rd261, %rd260, %rd72;
$L__BB19_83:
	mov.b32 	%r237, %f203;
	mov.b32 	%r253, 8;
	mov.b32 	%r255, -1;
	// begin inline asm
	shfl.sync.down.b32 %r236, %r237, %r253, %r188, %r255;
	// end inline asm
	mov.b32 	%f67, %r236;
	// begin inline asm
	shfl.sync.down.b32 %r241, %r242, %r253, %r188, %r255;
	// end inline asm
	mov.b64 	{%r247, %r252}, %rd261;
	// begin inline asm
	shfl.sync.down.b32 %r246, %r247, %r253, %r188, %r255;
	// end inline asm
	// begin inline asm
	shfl.sync.down.b32 %r251, %r252, %r253, %r188, %r255;
	// end inline asm
	mov.b64 	%rd75, {%r246, %r251};
	add.s32 	%r256, %r169, 8;
	setp.gt.s32 	%p131, %r256, %r188;
	mov.f32 	%f204, %f203;
	mov.u64 	%rd262, %rd261;
	@%p131 bra 	$L__BB19_87;
	setp.lt.f32 	%p132, %f203, %f67;
	mov.f32 	%f204, %f67;
	mov.u64 	%rd262, %rd75;
	@%p132 bra 	$L__BB19_87;
	setp.gt.f32 	%p133, %f203, %f67;
	mov.f32 	%f204, %f203;
	mov.u64 	%rd262, %rd261;
	@%p133 bra 	$L__BB19_87;
	setp.lt.s64 	%p134, %rd261, %rd75;
	selp.f32 	%f204, %f203, %f67, %p134;
	min.s64 	%rd262, %rd261, %rd75;
$L__BB19_87:
	mov.b32 	%r258, %f204;
	mov.b32 	%r274, 16;
	mov.b32 	%r276, -1;
	// begin inline asm
	shfl.sync.down.b32 %r257, %r258, %r274, %r188, %r276;
	// end inline asm
	mov.b32 	%f70, %r257;
	// begin inline asm
	shfl.sync.down.b32 %r262, %r263, %r274, %r188, %r276;
	// end inline asm
	mov.b64 	{%r268, %r273}, %rd262;
	// begin inline asm
	shfl.sync.down.b32 %r267, %r268, %r274, %r188, %r276;
	// end inline asm
	// begin inline asm
	shfl.sync.down.b32 %r272, %r273, %r274, %r188, %r276;
	// end inline asm
	mov.b64 	%rd78, {%r267, %r272};
	add.s32 	%r277, %r169, 16;
	setp.gt.s32 	%p135, %r277, %r188;
	mov.f32 	%f241, %f204;
	mov.u64 	%rd304, %rd262;
	@%p135 bra 	$L__BB19_91;
	setp.lt.f32 	%p136, %f204, %f70;
	mov.f32 	%f241, %f70;
	mov.u64 	%rd304, %rd78;
	@%p136 bra 	$L__BB19_91;
	setp.gt.f32 	%p137, %f204, %f70;
	mov.f32 	%f241, %f204;
	mov.u64 	%rd304, %rd262;
	@%p137 bra 	$L__BB19_91;
	setp.lt.s64 	%p138, %rd262, %rd78;
	selp.f32 	%f241, %f204, %f70, %p138;
	min.s64 	%rd304, %rd262, %rd78;
$L__BB19_91:
	setp.ne.s32 	%p139, %r169, 0;
	@%p139 bra 	$L__BB19_93;
	shr.u32 	%r278, %r1, 1;
	and.b32  	%r279, %r278, 496;
	mov.u32 	%r280, _ZN6thrust24THRUST_300001_SM_1000_NS8cuda_cub4core6detail5shmemE;
	add.s32 	%r281, %r280, %r279;
	st.shared.f32 	[%r281+8], %f241;
	st.shared.u64 	[%r281+16], %rd304;
$L__BB19_93:
	bar.sync 	0;
	setp.ne.s32 	%p140, %r1, 0;
	@%p140 bra 	$L__BB19_204;
	setp.lt.s32 	%p141, %r36, 33;
	mov.f32 	%f206, %f241;
	mov.u64 	%rd264, %rd304;
	@%p141 bra 	$L__BB19_98;
	ld.shared.f32 	%f73, [_ZN6thrust24THRUST_300001_SM_1000_NS8cuda_cub4core6detail5shmemE+24];
	ld.shared.u64 	%rd81, [_ZN6thrust24THRUST_300001_SM_1000_NS8cuda_cub4core6detail5shmemE+32];
	setp.lt.f32 	%p142, %f241, %f73;
	mov.f32 	%f206, %f73;
	mov.u64 	%rd264, %rd81;
	@%p142 bra 	$L__BB19_98;
	setp.lt.f32 	%p143, %f73, %f241;
	mov.f32 	%f206, %f241;
	mov.u64 	%rd264, %rd304;
	@%p143 bra 	$L__BB19_98;
	setp.lt.s64 	%p144, %rd304, %rd81;
	selp.f32 	%f206, %f241, %f73, %p144;
	min.s64 	%rd264, %rd304, %rd81;
$L__BB19_98:
	setp.lt.s32 	%p145, %r36, 65;
	mov.f32 	%f207, %f206;
	mov.u64 	%rd265, %rd264;
	@%p145 bra 	$L__BB19_102;
	ld.shared.f32 	%f76, [_ZN6thrust24THRUST_300001_SM_1000_NS8cuda_cub4core6detail5shmemE+40];
	ld.shared.u64 	%rd84, [_ZN6thrust24THRUST_300001_SM_1000_NS8cuda_cub4core6detail5shmemE+48];
	setp.lt.f32 	%p146, %f206, %f76;
	mov.f32 	%f207, %f76;
	mov.u64 	%rd265, %rd84;
	@%p146 bra 	$L__BB19_102;
	setp.lt.f32 	%p147, %f76, %f206;
	mov.f32 	%f207, %f206;
	mov.u64 	%rd265, %rd264;
	@%p147 bra 	$L__BB19_102;
	setp.lt.s64 	%p148, %rd264, %rd84;
	selp.f32 	%f207, %f206, %f76, %p148;
	min.s64 	%rd265, %rd264, %rd84;
$L__BB19_102:
	setp.lt.s32 	%p149, %r36, 97;
	mov.f32 	%f208, %f207;
	mov.u64 	%rd266, %rd265;
	@%p149 bra 	$L__BB19_106;
	ld.shared.f32 	%f79, [_ZN6thrust24THRUST_300001_SM_1000_NS8cuda_cub4core6detail5shmemE+56];
	ld.shared.u64 	%rd87, [_ZN6thrust24THRUST_300001_SM_1000_NS8cuda_cub4core6detail5shmemE+64];
	setp.lt.f32 	%p150, %f207, %f79;
	mov.f32 	%f208, %f79;
	mov.u64 	%rd266, %rd87;
	@%p150 bra 	$L__BB19_106;
	setp.lt.f32 	%p151, %f79, %f207;
	mov.f32 	%f208, %f207;
	mov.u64 	%rd266, %rd265;
	@%p151 bra 	$L__BB19_106;
	setp.lt.s64 	%p152, %rd265, %rd87;
	selp.f32 	%f208, %f207, %f79, %p152;
	min.s64 	%rd266, %rd265, %rd87;
$L__BB19_106:
	setp.lt.s32 	%p153, %r36, 129;
	mov.f32 	%f209, %f208;
	mov.u64 	%rd267, %rd266;
	@%p153 bra 	$L__BB19_110;
	ld.shared.f32 	%f82, [_ZN6thrust24THRUST_300001_SM_1000_NS8cuda_cub4core6detail5shmemE+72];
	ld.shared.u64 	%rd90, [_ZN6thrust24THRUST_300001_SM_1000_NS8cuda_cub4core6detail5shmemE+80];
	setp.lt.f32 	%p154, %f208, %f82;
	mov.f32 	%f209, %f82;
	mov.u64 	%rd267, %rd90;
	@%p154 bra 	$L__BB19_110;
	setp.lt.f32 	%p155, %f82, %f208;
	mov.f32 	%f209, %f208;
	mov.u64 	%rd267, %rd266;
	@%p155 bra 	$L__BB19_110;
	setp.lt.s64 	%p156, %rd266, %rd90;
	selp.f32 	%f209, %f208, %f82, %p156;
	min.s64 	%rd267, %rd266, %rd90;
$L__BB19_110:
	setp.lt.s32 	%p157, %r36, 161;
	mov.f32 	%f210, %f209;
	mov.u64 	%rd268, %rd267;
	@%p157 bra 	$L__BB19_114;
	ld.shared.f32 	%f85, [_ZN6thrust24THRUST_300001_SM_1000_NS8cuda_cub4core6detail5shmemE+88];
	ld.shared.u64 	%rd93, [_ZN6thrust24THRUST_300001_SM_1000_NS8cuda_cub4core6detail5shmemE+96];
	setp.lt.f32 	%p158, %f209, %f85;
	mov.f32 	%f210, %f85;
	mov.u64 	%rd268, %rd93;
	@%p158 bra 	$L__BB19_114;
	setp.lt.f32 	%p159, %f85, %f209;
	mov.f32 	%f210, %f209;
	mov.u64 	%rd268, %rd267;
	@%p159 bra 	$L__BB19_114;
	setp.lt.s64 	%p160, %rd267, %rd93;
	selp.f32 	%f210, %f209, %f85, %p160;
	min.s64 	%rd268, %rd267, %rd93;
$L__BB19_114:
	setp.lt.s32 	%p161, %r36, 193;
	mov.f32 	%f211, %f210;
	mov.u64 	%rd269, %rd268;
	@%p161 bra 	$L__BB19_118;
	ld.shared.f32 	%f88, [_ZN6thrust24THRUST_300001_SM_1000_NS8cuda_cub4core6detail5shmemE+104];
	ld.shared.u64 	%rd96, [_ZN6thrust24THRUST_300001_SM_1000_NS8cuda_cub4core6detail5shmemE+112];
	setp.lt.f32 	%p162, %f210, %f88;
	mov.f32 	%f211, %f88;
	mov.u64 	%rd269, %rd96;
	@%p162 bra 	$L__BB19_118;
	setp.lt.f32 	%p163, %f88, %f210;
	mov.f32 	%f211, %f210;
	mov.u64 	%rd269, %rd268;
	@%p163 bra 	$L__BB19_118;
	setp.lt.s64 	%p164, %rd268, %rd96;
	selp.f32 	%f211, %f210, %f88, %p164;
	min.s64 	%rd269, %rd268, %rd96;
$L__BB19_118:
	setp.lt.s32 	%p165, %r36, 225;
	mov.f32 	%f241, %f211;
	mov.u64 	%rd304, %rd269;
	@%p165 bra 	$L__BB19_204;
	ld.shared.f32 	%f91, [_ZN6thrust24THRUST_300001_SM_1000_NS8cuda_cub4core6detail5shmemE+120];
	ld.shared.u64 	%rd99, [_ZN6thrust24THRUST_300001_SM_1000_NS8cuda_cub4core6detail5shmemE+128];
	setp.lt.f32 	%p166, %f211, %f91;
	mov.f32 	%f241, %f91;
	mov.u64 	%rd304, %rd99;
	@%p166 bra 	$L__BB19_204;
	setp.lt.f32 	%p167, %f91, %f211;
	mov.f32 	%f241, %f211;
	mov.u64 	%rd304, %rd269;
	@%p167 bra 	$L__BB19_204;
	setp.lt.s64 	%p168, %rd269, %rd99;
	selp.f32 	%f241, %f211, %f91, %p168;
	min.s64 	%rd304, %rd269, %rd99;
	bra.uni 	$L__BB19_204;
$L__BB19_122:
	mov.u32 	%r17, %tid.x;
	cvt.u64.u32 	%rd101, %r17;
	mul.wide.u32 	%rd197, %r17, 4;
	add.s64 	%rd102, %rd1, %rd197;
	ld.global.f32 	%f170, [%rd102];
	add.s32 	%r37, %r17, 256;
	cvt.u64.u32 	%rd198, %r37;
	ld.global.f32 	%f171, [%rd102+1024];
	add.s32 	%r38, %r17, 512;
	cvt.u64.u32 	%rd199, %r38;
	ld.global.f32 	%f172, [%rd102+2048];
	add.s32 	%r39, %r17, 768;
	cvt.u64.u32 	%rd200, %r39;
	ld.global.f32 	%f173, [%rd102+3072];
	or.b32  	%r40, %r17, 1024;
	cvt.u64.u32 	%rd103, %r40;
	add.s64 	%rd291, %rd195, %rd103;
	ld.global.f32 	%f228, [%rd102+4096];
	setp.geu.f32 	%p3, %f170, %f171;
	selp.f32 	%f174, %f170, %f171, %p3;
	selp.b64 	%rd201, %rd101, %rd198, %p3;
	setp.geu.f32 	%p4, %f174, %f172;
	selp.f32 	%f175, %f174, %f172, %p4;
	selp.b64 	%rd202, %rd201, %rd199, %p4;
	setp.geu.f32 	%p5, %f175, %f173;
	selp.f32 	%f94, %f175, %f173, %p5;
	selp.b64 	%rd105, %rd202, %rd200, %p5;
	setp.lt.f32 	%p6, %f94, %f228;
	@%p6 bra 	$L__BB19_124;
	setp.lt.f32 	%p7, %f228, %f94;
	setp.lt.u64 	%p8, %rd105, %rd103;
	or.pred  	%p9, %p7, %p8;
	selp.f32 	%f228, %f94, %f228, %p9;
	add.s64 	%rd203, %rd195, %rd105;
	selp.b64 	%rd291, %rd203, %rd291, %p9;
$L__BB19_124:
	setp.lt.u32 	%p10, %r36, 2560;
	mov.b32 	%r394, 1280;
	@%p10 bra 	$L__BB19_137;
	mov.b32 	%r393, 1280;
	mov.f32 	%f213, %f228;
	mov.u64 	%rd271, %rd291;
$L__BB19_126:
	cvt.u64.u32 	%rd204, %r393;
	add.s64 	%rd205, %rd101, %rd204;
	mul.wide.u32 	%rd206, %r393, 4;
	add.s64 	%rd207, %rd102, %rd206;
	add.s64 	%rd272, %rd205, %rd195;
	ld.global.f32 	%f214, [%rd207];
	add.s64 	%rd273, %rd272, 256;
	ld.global.f32 	%f215, [%rd207+1024];
	add.s64 	%rd274, %rd272, 512;
	ld.global.f32 	%f216, [%rd207+2048];
	add.s64 	%rd275, %rd272, 768;
	ld.global.f32 	%f217, [%rd207+3072];
	add.s64 	%rd291, %rd272, 1024;
	ld.global.f32 	%f228, [%rd207+4096];
	setp.lt.f32 	%p11, %f213, %f214;
	@%p11 bra 	$L__BB19_128;
	setp.lt.f32 	%p12, %f214, %f213;
	setp.lt.s64 	%p13, %rd271, %rd272;
	or.pred  	%p14, %p12, %p13;
	selp.f32 	%f214, %f213, %f214, %p14;
	selp.b64 	%rd272, %rd271, %rd272, %p14;
$L__BB19_128:
	setp.lt.f32 	%p15, %f214, %f215;
	@%p15 bra 	$L__BB19_130;
	setp.lt.f32 	%p16, %f215, %f214;
	setp.lt.s64 	%p17, %rd272, %rd273;
	or.pred  	%p18, %p16, %p17;
	selp.f32 	%f215, %f214, %f215, %p18;
	selp.b64 	%rd273, %rd272, %rd273, %p18;
$L__BB19_130:
	setp.lt.f32 	%p19, %f215, %f216;
	@%p19 bra 	$L__BB19_132;
	setp.lt.f32 	%p20, %f216, %f215;
	setp.lt.s64 	%p21, %rd273, %rd274;
	or.pred  	%p22, %p20, %p21;
	selp.f32 	%f216, %f215, %f216, %p22;
	selp.b64 	%rd274, %rd273, %rd274, %p22;
$L__BB19_132:
	setp.lt.f32 	%p23, %f216, %f217;
	@%p23 bra 	$L__BB19_134;
	setp.lt.f32 	%p24, %f217, %f216;
	setp.lt.s64 	%p25, %rd274, %rd275;
	or.pred  	%p26, %p24, %p25;
	selp.f32 	%f217, %f216, %f217, %p26;
	selp.b64 	%rd275, %rd274, %rd275, %p26;
$L__BB19_134:
	setp.lt.f32 	%p27, %f217, %f228;
	@%p27 bra 	$L__BB19_136;
	setp.lt.f32 	%p28, %f228, %f217;
	setp.lt.s64 	%p29, %rd275, %rd291;
	or.pred  	%p30, %p28, %p29;
	selp.f32 	%f228, %f217, %f228, %p30;
	selp.b64 	%rd291, %rd275, %rd291, %p30;
$L__BB19_136:
	add.s32 	%r394, %r393, 1280;
	add.s32 	%r43, %r393, 2560;
	setp.le.s32 	%p31, %r43, %r36;
	mov.u32 	%r393, %r394;
	mov.f32 	%f213, %f228;
	mov.u64 	%rd271, %rd291;
	@%p31 bra 	$L__BB19_126;
$L__BB19_137:
	setp.le.s32 	%p32, %r36, %r394;
	@%p32 bra 	$L__BB19_160;
	sub.s32 	%r21, %r36, %r394;
	setp.ge.s32 	%p33, %r17, %r21;
	@%p33 bra 	$L__BB19_160;
	not.b32 	%r44, %r17;
	add.s32 	%r45, %r36, %r44;
	sub.s32 	%r22, %r45, %r394;
	and.b32  	%r46, %r22, 768;
	setp.eq.s32 	%p34, %r46, 768;
	mov.u32 	%r397, %r17;
	@%p34 bra 	$L__BB19_145;
	add.s32 	%r47, %r17, %r394;
	cvt.u64.u32 	%rd209, %r47;
	add.s64 	%rd279, %rd195, %rd209;
	mul.wide.u32 	%rd210, %r47, 4;
	add.s64 	%rd278, %rd1, %rd210;
	shr.u32 	%r48, %r22, 8;
	add.s32 	%r49, %r48, 1;
	and.b32  	%r50, %r49, 3;
	neg.s32 	%r395, %r50;
	mov.u32 	%r397, %r17;
$L__BB19_141:
	.pragma "nounroll";
	mov.u64 	%rd129, %rd291;
	mov.f32 	%f114, %f228;
	ld.global.f32 	%f115, [%rd278];
	setp.lt.f32 	%p35, %f114, %f115;
	mov.f32 	%f228, %f115;
	mov.u64 	%rd291, %rd279;
	@%p35 bra 	$L__BB19_144;
	setp.lt.f32 	%p36, %f115, %f114;
	mov.f32 	%f228, %f114;
	mov.u64 	%rd291, %rd129;
	@%p36 bra 	$L__BB19_144;
	setp.lt.s64 	%p37, %rd129, %rd279;
	selp.f32 	%f228, %f114, %f115, %p37;
	min.s64 	%rd291, %rd129, %rd279;
$L__BB19_144:
	add.s32 	%r397, %r397, 256;
	add.s64 	%rd279, %rd279, 256;
	add.s64 	%rd278, %rd278, 1024;
	add.s32 	%r395, %r395, 1;
	setp.ne.s32 	%p38, %r395, 0;
	@%p38 bra 	$L__BB19_141;
$L__BB19_145:
	setp.lt.u32 	%p39, %r22, 768;
	@%p39 bra 	$L__BB19_160;
	add.s32 	%r398, %r397, %r394;
	cvt.u64.u32 	%rd211, %r398;
	add.s64 	%rd286, %rd195, %rd211;
	cvt.u64.u32 	%rd212, %r397;
	cvt.u64.u32 	%rd213, %r394;
	add.s64 	%rd214, %rd212, %rd213;
	shl.b64 	%rd215, %rd214, 2;
	add.s64 	%rd216, %rd215, %rd1;
	add.s64 	%rd285, %rd216, 3072;
	mul.wide.u32 	%rd217, %r398, 4;
	add.s64 	%rd284, %rd1, %rd217;
	add.s32 	%r399, %r397, 512;
$L__BB19_147:
	mov.u32 	%r32, %r399;
	ld.global.f32 	%f121, [%rd284];
	setp.lt.f32 	%p40, %f228, %f121;
	mov.f32 	%f225, %f121;
	mov.u64 	%rd288, %rd286;
	@%p40 bra 	$L__BB19_150;
	setp.lt.f32 	%p41, %f121, %f228;
	mov.f32 	%f225, %f228;
	mov.u64 	%rd288, %rd291;
	@%p41 bra 	$L__BB19_150;
	setp.lt.s64 	%p42, %rd291, %rd286;
	selp.f32 	%f225, %f228, %f121, %p42;
	min.s64 	%rd288, %rd291, %rd286;
$L__BB19_150:
	add.s32 	%r51, %r398, 256;
	cvt.u64.u32 	%rd218, %r51;
	add.s64 	%rd145, %rd195, %rd218;
	ld.global.f32 	%f124, [%rd285+-2048];
	setp.lt.f32 	%p43, %f225, %f124;
	mov.f32 	%f226, %f124;
	mov.u64 	%rd289, %rd145;
	@%p43 bra 	$L__BB19_153;
	setp.lt.f32 	%p44, %f124, %f225;
	mov.f32 	%f226, %f225;
	mov.u64 	%rd289, %rd288;
	@%p44 bra 	$L__BB19_153;
	setp.lt.s64 	%p45, %rd288, %rd145;
	selp.f32 	%f226, %f225, %f124, %p45;
	min.s64 	%rd289, %rd288, %rd145;
$L__BB19_153:
	add.s32 	%r52, %r398, 512;
	cvt.u64.u32 	%rd219, %r52;
	add.s64 	%rd148, %rd195, %rd219;
	ld.global.f32 	%f127, [%rd285+-1024];
	setp.lt.f32 	%p46, %f226, %f127;
	mov.f32 	%f227, %f127;
	mov.u64 	%rd290, %rd148;
	@%p46 bra 	$L__BB19_156;
	setp.lt.f32 	%p47, %f127, %f226;
	mov.f32 	%f227, %f226;
	mov.u64 	%rd290, %rd289;
	@%p47 bra 	$L__BB19_156;
	setp.lt.s64 	%p48, %rd289, %rd148;
	selp.f32 	%f227, %f226, %f127, %p48;
	min.s64 	%rd290, %rd289, %rd148;
$L__BB19_156:
	add.s32 	%r53, %r398, 768;
	cvt.u64.u32 	%rd220, %r53;
	add.s64 	%rd151, %rd195, %rd220;
	ld.global.f32 	%f130, [%rd285];
	setp.lt.f32 	%p49, %f227, %f130;
	mov.f32 	%f228, %f130;
	mov.u64 	%rd291, %rd151;
	@%p49 bra 	$L__BB19_159;
	setp.lt.f32 	%p50, %f130, %f227;
	mov.f32 	%f228, %f227;
	mov.u64 	%rd291, %rd290;
	@%p50 bra 	$L__BB19_159;
	setp.lt.s64 	%p51, %rd290, %rd151;
	selp.f32 	%f228, %f227, %f130, %p51;
	min.s64 	%rd291, %rd290, %rd151;
$L__BB19_159:
	add.s64 	%rd286, %rd286, 1024;
	add.s64 	%rd285, %rd285, 4096;
	add.s64 	%rd284, %rd284, 4096;
	add.s32 	%r399, %r32, 1024;
	add.s32 	%r54, %r32, 512;
	add.s32 	%r398, %r398, 1024;
	setp.lt.s32 	%p52, %r54, %r21;
	@%p52 bra 	$L__BB19_147;
$L__BB19_160:
	// begin inline asm
	mov.u32 %r55, %laneid;
	// end inline asm
	mov.b32 	%r57, %f228;
	mov.b32 	%r73, 1;
	mov.b32 	%r74, 31;
	mov.b32 	%r75, -1;
	// begin inline asm
	shfl.sync.down.b32 %r56, %r57, %r73, %r74, %r75;
	// end inline asm
	mov.b32 	%f134, %r56;
	// begin inline asm
	shfl.sync.down.b32 %r61, %r62, %r73, %r74, %r75;
	// end inline asm
	mov.b64 	{%r67, %r72}, %rd291;
	// begin inline asm
	shfl.sync.down.b32 %r66, %r67, %r73, %r74, %r75;
	// end inline asm
	// begin inline asm
	shfl.sync.down.b32 %r71, %r72, %r73, %r74, %r75;
	// end inline asm
	mov.b64 	%rd158, {%r66, %r71};
	setp.gt.s32 	%p53, %r55, 30;
	mov.f32 	%f230, %f228;
	mov.u64 	%rd293, %rd291;
	@%p53 bra 	$L__BB19_164;
	setp.lt.f32 	%p54, %f228, %f134;
	mov.f32 	%f230, %f134;
	mov.u64 	%rd293, %rd158;
	@%p54 bra 	$L__BB19_164;
	setp.gt.f32 	%p55, %f228, %f134;
	mov.f32 	%f230, %f228;
	mov.u64 	%rd293, %rd291;
	@%p55 bra 	$L__BB19_164;
	setp.lt.s64 	%p56, %rd291, %rd158;
	selp.f32 	%f230, %f228, %f134, %p56;
	min.s64 	%rd293, %rd291, %rd158;
$L__BB19_164:
	mov.b32 	%r77, %f230;
	mov.b32 	%r93, 2;
	mov.b32 	%r94, 31;
	mov.b32 	%r95, -1;
	// begin inline asm
	shfl.sync.down.b32 %r76, %r77, %r93, %r94, %r95;
	// end inline asm
	mov.b32 	%f137, %r76;
	// begin inline asm
	shfl.sync.down.b32 %r81, %r82, %r93, %r94, %r95;
	// end inline asm
	mov.b64 	{%r87, %r92}, %rd293;
	// begin inline asm
	shfl.sync.down.b32 %r86, %r87, %r93, %r94, %r95;
	// end inline asm
	// begin inline asm
	shfl.sync.down.b32 %r91, %r92, %r93, %r94, %r95;
	// end inline asm
	mov.b64 	%rd161, {%r86, %r91};
	setp.gt.s32 	%p57, %r55, 29;
	mov.f32 	%f231, %f230;
	mov.u64 	%rd294, %rd293;
	@%p57 bra 	$L__BB19_168;
	setp.lt.f32 	%p58, %f230, %f137;
	mov.f32 	%f231, %f137;
	mov.u64 	%rd294, %rd161;
	@%p58 bra 	$L__BB19_168;
	setp.gt.f32 	%p59, %f230, %f137;
	mov.f32 	%f231, %f230;
	mov.u64 	%rd294, %rd293;
	@%p59 bra 	$L__BB19_168;
	setp.lt.s64 	%p60, %rd293, %rd161;
	selp.f32 	%f231, %f230, %f137, %p60;
	min.s64 	%rd294, %rd293, %rd161;
$L__BB19_168:
	mov.b32 	%r97, %f231;
	mov.b32 	%r113, 4;
	mov.b32 	%r114, 31;
	mov.b32 	%r115, -1;
	// begin inline asm
	shfl.sync.down.b32 %r96, %r97, %r113, %r114, %r115;
	// end inline asm
	mov.b32 	%f140, %r96;
	// begin inline asm
	shfl.sync.down.b32 %r101, %r102, %r113, %r114, %r115;
	// end inline asm
	mov.b64 	{%r107, %r112}, %rd294;
	// begin inline asm
	shfl.sync.down.b32 %r106, %r107, %r113, %r114, %r115;
	// end inline asm
	// begin inline asm
	shfl.sync.down.b32 %r111, %r112, %r113, %r114, %r115;
	// end inline asm
	mov.b64 	%rd164, {%r106, %r111};
	setp.gt.s32 	%p61, %r55, 27;
	mov.f32 	%f232, %f231;
	mov.u64 	%rd295, %rd294;
	@%p61 bra 	$L__BB19_172;
	setp.lt.f32 	%p62, %f231, %f140;
	mov.f32 	%f232, %f140;
	mov.u64 	%rd295, %rd164;
	@%p62 bra 	$L__BB19_172;
	setp.gt.f32 	%p63, %f231, %f140;
	mov.f32 	%f232, %f231;
	mov.u64 	%rd295, %rd294;
	@%p63 bra 	$L__BB19_172;
	setp.lt.s64 	%p64, %rd294, %rd164;
	selp.f32 	%f232, %f231, %f140, %p64;
	min.s64 	%rd295, %rd294, %rd164;
$L__BB19_172:
	mov.b32 	%r117, %f232;
	mov.b32 	%r133, 8;
	mov.b32 	%r134, 31;
	mov.b32 	%r135, -1;
	// begin inline asm
	shfl.sync.down.b32 %r116, %r117, %r133, %r134, %r135;
	// end inline asm
	mov.b32 	%f143, %r116;
	// begin inline asm
	shfl.sync.down.b32 %r121, %r122, %r133, %r134, %r135;
	// end inline asm
	mov.b64 	{%r127, %r132}, %rd295;
	// begin inline asm
	shfl.sync.down.b32 %r126, %r127, %r133, %r134, %r135;
	// end inline asm
	// begin inline asm
	shfl.sync.down.b32 %r131, %r132, %r133, %r134, %r135;
	// end inline asm
	mov.b64 	%rd167, {%r126, %r131};
	setp.gt.s32 	%p65, %r55, 23;
	mov.f32 	%f233, %f232;
	mov.u64 	%rd296, %rd295;
	@%p65 bra 	$L__BB19_176;
	setp.lt.f32 	%p66, %f232, %f143;
	mov.f32 	%f233, %f143;
	mov.u64 	%rd296, %rd167;
	@%p66 bra 	$L__BB19_176;
	setp.gt.f32 	%p67, %f232, %f143;
	mov.f32 	%f233, %f232;
	mov.u64 	%rd296, %rd295;
	@%p67 bra 	$L__BB19_176;
	setp.lt.s64 	%p68, %rd295, %rd167;
	selp.f32 	%f233, %f232, %f143, %p68;
	min.s64 	%rd296, %rd295, %rd167;
$L__BB19_176:
	mov.b32 	%r137, %f233;
	mov.b32 	%r153, 16;
	mov.b32 	%r154, 31;
	mov.b32 	%r155, -1;
	// begin inline asm
	shfl.sync.down.b32 %r136, %r137, %r153, %r154, %r155;
	// end inline asm
	mov.b32 	%f146, %r136;
	// begin inline asm
	shfl.sync.down.b32 %r141, %r142, %r153, %r154, %r155;
	// end inline asm
	mov.b64 	{%r147, %r152}, %rd296;
	// begin inline asm
	shfl.sync.down.b32 %r146, %r147, %r153, %r154, %r155;
	// end inline asm
	// begin inline asm
	shfl.sync.down.b32 %r151, %r152, %r153, %r154, %r155;
	// end inline asm
	mov.b64 	%rd170, {%r146, %r151};
	setp.gt.s32 	%p69, %r55, 15;
	mov.f32 	%f241, %f233;
	mov.u64 	%rd304, %rd296;
	@%p69 bra 	$L__BB19_180;
	setp.lt.f32 	%p70, %f233, %f146;
	mov.f32 	%f241, %f146;
	mov.u64 	%rd304, %rd170;
	@%p70 bra 	$L__BB19_180;
	setp.gt.f32 	%p71, %f233, %f146;
	mov.f32 	%f241, %f233;
	mov.u64 	%rd304, %rd296;
	@%p71 bra 	$L__BB19_180;
	setp.lt.s64 	%p72, %rd296, %rd170;
	selp.f32 	%f241, %f233, %f146, %p72;
	min.s64 	%rd304, %rd296, %rd170;
$L__BB19_180:
	setp.ne.s32 	%p73, %r55, 0;
	@%p73 bra 	$L__BB19_182;
	shr.u32 	%r156, %r17, 1;
	and.b32  	%r157, %r156, 496;
	mov.u32 	%r158, _ZN6thrust24THRUST_300001_SM_1000_NS8cuda_cub4core6detail5shmemE;
	add.s32 	%r159, %r158, %r157;
	st.shared.f32 	[%r159+8], %f241;
	st.shared.u64 	[%r159+16], %rd304;
$L__BB19_182:
	bar.sync 	0;
	setp.ne.s32 	%p74, %r17, 0;
	@%p74 bra 	$L__BB19_204;
	ld.shared.f32 	%f149, [_ZN6thrust24THRUST_300001_SM_1000_NS8cuda_cub4core6detail5shmemE+24];
	ld.shared.u64 	%rd173, [_ZN6thrust24THRUST_300001_SM_1000_NS8cuda_cub4core6detail5shmemE+32];
	setp.lt.f32 	%p75, %f241, %f149;
	mov.f32 	%f235, %f149;
	mov.u64 	%rd298, %rd173;
	@%p75 bra 	$L__BB19_186;
	setp.lt.f32 	%p76, %f149, %f241;
	mov.f32 	%f235, %f241;
	mov.u64 	%rd298, %rd304;
	@%p76 bra 	$L__BB19_186;
	setp.lt.s64 	%p77, %rd304, %rd173;
	selp.f32 	%f235, %f241, %f149, %p77;
	min.s64 	%rd298, %rd304, %rd173;
$L__BB19_186:
	ld.shared.f32 	%f152, [_ZN6thrust24THRUST_300001_SM_1000_NS8cuda_cub4core6detail5shmemE+40];
	ld.shared.u64 	%rd176, [_ZN6thrust24THRUST_300001_SM_1000_NS8cuda_cub4core6detail5shmemE+48];
	setp.lt.f32 	%p78, %f235, %f152;
	mov.f32 	%f236, %f152;
	mov.u64 	%rd299, %rd176;
	@%p78 bra 	$L__BB19_189;
	setp.lt.f32 	%p79, %f152, %f235;
	mov.f32 	%f236, %f235;
	mov.u64 	%rd299, %rd298;
	@%p79 bra 	$L__BB19_189;
	setp.lt.s64 	%p80, %rd298, %rd176;
	selp.f32 	%f236, %f235, %f152, %p80;
	min.s64 	%rd299, %rd298, %rd176;
$L__BB19_189:
	ld.shared.f32 	%f155, [_ZN6thrust24THRUST_300001_SM_1000_NS8cuda_cub4core6detail5shmemE+56];
	ld.shared.u64 	%rd179, [_ZN6thrust24THRUST_300001_SM_1000_NS8cuda_cub4core6detail5shmemE+64];
	setp.lt.f32 	%p81, %f236, %f155;
	mov.f32 	%f237, %f155;
	mov.u64 	%rd300, %rd179;
	@%p81 bra 	$L__BB19_192;
	setp.lt.f32 	%p82, %f155, %f236;
	mov.f32 	%f237, %f236;
	mov.u64 	%rd300, %rd299;
	@%p82 bra 	$L__BB19_192;
	setp.lt.s64 	%p83, %rd299, %rd179;
	selp.f32 	%f237, %f236, %f155, %p83;
	min.s64 	%rd300, %rd299, %rd179;
$L__BB19_192:
	ld.shared.f32 	%f158, [_ZN6thrust24THRUST_300001_SM_1000_NS8cuda_cub4core6detail5shmemE+72];
	ld.shared.u64 	%rd182, [_ZN6thrust24THRUST_300001_SM_1000_NS8cuda_cub4core6detail5shmemE+80];
	setp.lt.f32 	%p84, %f237, %f158;
	mov.f32 	%f238, %f158;
	mov.u64 	%rd301, %rd182;
	@%p84 bra 	$L__BB19_195;
	setp.lt.f32 	%p85, %f158, %f237;
	mov.f32 	%f238, %f237;
	mov.u64 	%rd301, %rd300;
	@%p85 bra 	$L__BB19_195;
	setp.lt.s64 	%p86, %rd300, %rd182;
	selp.f32 	%f238, %f237, %f158, %p86;
	min.s64 	%rd301, %rd300, %rd182;
$L__BB19_195:
	ld.shared.f32 	%f161, [_ZN6thrust24THRUST_300001_SM_1000_NS8cuda_cub4core6detail5shmemE+88];
	ld.shared.u64 	%rd185, [_ZN6thrust24THRUST_300001_SM_1000_NS8cuda_cub4core6detail5shmemE+96];
	setp.lt.f32 	%p87, %f238, %f161;
	mov.f32 	%f239, %f161;
	mov.u64 	%rd302, %rd185;
	@%p87 bra 	$L__BB19_198;
	setp.lt.f32 	%p88, %f161, %f238;
	mov.f32 	%f239, %f238;
	mov.u64 	%rd302, %rd301;
	@%p88 bra 	$L__BB19_198;
	setp.lt.s64 	%p89, %rd301, %rd185;
	selp.f32 	%f239, %f238, %f161, %p89;
	min.s64 	%rd302, %rd301, %rd185;
$L__BB19_198:
	ld.shared.f32 	%f164, [_ZN6thrust24THRUST_300001_SM_1000_NS8cuda_cub4core6detail5shmemE+104];
	ld.shared.u64 	%rd188, [_ZN6thrust24THRUST_300001_SM_1000_NS8cuda_cub4core6detail5shmemE+112];
	setp.lt.f32 	%p90, %f239, %f164;
	mov.f32 	%f240, %f164;
	mov.u64 	%rd303, %rd188;
	@%p90 bra 	$L__BB19_201;
	setp.lt.f32 	%p91, %f164, %f239;
	mov.f32 	%f240, %f239;
	mov.u64 	%rd303, %rd302;
	@%p91 bra 	$L__BB19_201;
	setp.lt.s64 	%p92, %rd302, %rd188;
	selp.f32 	%f240, %f239, %f164, %p92;
	min.s64 	%rd303, %rd302, %rd188;
$L__BB19_201:
	ld.shared.f32 	%f167, [_ZN6thrust24THRUST_300001_SM_1000_NS8cuda_cub4core6detail5shmemE+120];
	ld.shared.u64 	%rd191, [_ZN6thrust24THRUST_300001_SM_1000_NS8cuda_cub4core6detail5shmemE+128];
	setp.lt.f32 	%p93, %f240, %f167;
	mov.f32 	%f241, %f167;
	mov.u64 	%rd304, %rd191;
	@%p93 bra 	$L__BB19_204;
	setp.lt.f32 	%p94, %f167, %f240;
	mov.f32 	%f241, %f240;
	mov.u64 	%rd304, %rd303;
	@%p94 bra 	$L__BB19_204;
	setp.lt.s64 	%p95, %rd303, %rd191;
	selp.f32 	%f241, %f240, %f167, %p95;
	min.s64 	%rd304, %rd303, %rd191;
$L__BB19_204:
	mov.u32 	%r387, %tid.x;
	setp.ne.s32 	%p212, %r387, 0;
	@%p212 bra 	$L__BB19_206;
	ld.param.u64 	%rd234, [_ZN6thrust24THRUST_300001_SM_1000_NS8cuda_cub4core6detail13_kernel_agentINS1_8__reduce11ReduceAgentINS0_12zip_iteratorIN4cuda3std3__45tupleIJPKfNS0_17counting_iteratorIlNS0_11use_defaultESF_SF_EEEEEEEPNSB_IJflEEESJ_iNS1_9__extrema9arg_max_fIflNSA_4lessIfEEEEEEJSI_SK_iSP_EEEvDpT0__param_1];
	cvta.to.global.u64 	%rd233, %rd234;
	st.global.f32 	[%rd233], %f241;
	st.global.u64 	[%rd233+8], %rd304;
$L__BB19_206:
	ret;

}
	// .globl	_ZN6thrust24THRUST_300001_SM_1000_NS8cuda_cub4core6detail13_kernel_agentINS1_8__reduce11ReduceAgentINS0_12zip_iteratorIN4cuda3std3__45tupleIJPKfNS0_17counting_iteratorIlNS0_11use_defaultESF_SF_EEEEEEEPNSB_IJflEEESJ_iNS1_9__extrema9arg_max_fIflNSA_4lessIfEEEEEEJSI_SK_iN3cub18CUB_300001_SM_100013GridEvenShareIiEENSS_9GridQueueIjEESP_EEEvDpT0_
.visible .entry _ZN6thrust24THRUST_300001_SM_1000_NS8cuda_cub4core6detail13_kernel_agentINS1_8__reduce11ReduceAgentINS0_12zip_iteratorIN4cuda3std3__45tupleIJPKfNS0_17counting_iteratorIlNS0_11use_defaultESF_SF_EEEEEEEPNSB_IJflEEESJ_iNS1_9__extrema9arg_max_fIflNSA_4lessIfEEEEEEJSI_SK_iN3cub18CUB_300001_SM_100013GridEvenShareIiEENSS_9GridQueueIjEESP_EEEvDpT0_(
	.param .align 8 .b8 _ZN6thrust24THRUST_300001_SM_1000_NS8cuda_cub4core6detail13_kernel_agentINS1_8__reduce11ReduceAgentINS0_12zip_iteratorIN4cuda3std3__45tupleIJPKfNS0_17counting_iteratorIlNS0_11use_defaultESF_SF_EEEEEEEPNSB_IJflEEESJ_iNS1_9__extrema9arg_max_fIflNSA_4lessIfEEEEEEJSI_SK_iN3cub18CUB_300001_SM_100013GridEvenShareIiEENSS_9GridQueueIjEESP_EEEvDpT0__param_0[16],
	.param .u64 .ptr .align 1 _ZN6thrust24THRUST_300001_SM_1000_NS8cuda_cub4core6detail13_kernel_agentINS1_8__reduce11ReduceAgentINS0_12zip_iteratorIN4cuda3std3__45tupleIJPKfNS0_17counting_iteratorIlNS0_11use_defaultESF_SF_EEEEEEEPNSB_IJflEEESJ_iNS1_9__extrema9arg_max_fIflNSA_4lessIfEEEEEEJSI_SK_iN3cub18CUB_300001_SM_100013GridEvenShareIiEENSS_9GridQueueIjEESP_EEEvDpT0__param_1,
	.param .u32 _ZN6thrust24THRUST_300001_SM_1000_NS8cuda_cub4core6detail13_kernel_agentINS1_8__reduce11ReduceAgentINS0_12zip_iteratorIN4cuda3std3__45tupleIJPKfNS0_17counting_iteratorIlNS0_11use_defaultESF_SF_EEEEEEEPNSB_IJflEEESJ_iNS1_9__extrema9arg_max_fIflNSA_4lessIfEEEEEEJSI_SK_iN3cub18CUB_300001_SM_100013GridEvenShareIiEENSS_9GridQueueIjEESP_EEEvDpT0__param_2,
	.param .align 4 .b8 _ZN6thrust24THRUST_300001_SM_1000_NS8cuda_cub4core6detail13_kernel_agentINS1_8__reduce11ReduceAgentINS0_12zip_iteratorIN4cuda3std3__45tupleIJPKfNS0_17counting_iteratorIlNS0_11use_defaultESF_SF_EEEEEEEPNSB_IJflEEESJ_iNS1_9__extrema9arg_max_fIflNSA_4lessIfEEEEEEJSI_SK_iN3cub18CUB_300001_SM_100013GridEvenShareIiEENSS_9GridQueueIjEESP_EEEvDpT0__param_3[40],
	.param .align 8 .b8 _ZN6thrust24THRUST_300001_SM_1000_NS8cuda_cub4core6detail13_kernel_agentINS1_8__reduce11ReduceAgentINS0_12zip_iteratorIN4cuda3std3__45tupleIJPKfNS0_17counting_iteratorIlNS0_11use_defaultESF_SF_EEEEEEEPNSB_IJflEEESJ_iNS1_9__extrema9arg_max_fIflNSA_4lessIfEEEEEEJSI_SK_iN3cub18CUB_300001_SM_100013GridEvenShareIiEENSS_9GridQueueIjEESP_EEEvDpT0__param_4[8],
	.param .align 1 .b8 _ZN6thrust24THRUST_300001_SM_1000_NS8cuda_cub4core6detail13_kernel_agentINS1_8__reduce11ReduceAgentINS0_12zip_iteratorIN4cuda3std3__45tupleIJPKfNS0_17counting_iteratorIlNS0_11use_defaultESF_SF_EEEEEEEPNSB_IJflEEESJ_iNS1_9__extrema9arg_max_fIflNSA_4lessIfEEEEEEJSI_SK_iN3cub18CUB_300001_SM_100013GridEvenShareIiEENSS_9GridQueueIjEESP_EEEvDpT0__param_5[1]
)
.maxntid 256
{
	.reg .pred 	%p<215>;
	.reg .b32 	%r<437>;
	.reg .b32 	%f<242>;
	.reg .b64 	%rd<286>;

	ld.param.u64 	%rd3, [_ZN6thrust24THRUST_300001_SM_1000_NS8cuda_cub4core6detail13_kernel_agentINS1_8__reduce11ReduceAgentINS0_12zip_iteratorIN4cuda3std3__45tupleIJPKfNS0_17counting_iteratorIlNS0_11use_defaultESF_SF_EEEEEEEPNSB_IJflEEESJ_iNS1_9__extrema9arg_max_fIflNSA_4lessIfEEEEEEJSI_SK_iN3cub18CUB_300001_SM_100013GridEvenShareIiEENSS_9GridQueueIjEESP_EEEvDpT0__param_0+8];
	ld.param.u64 	%rd181, [_ZN6thrust24THRUST_300001_SM_1000_NS8cuda_cub4core6detail13_kernel_agentINS1_8__reduce11ReduceAgentINS0_12zip_iteratorIN4cuda3std3__45tupleIJPKfNS0_17counting_iteratorIlNS0_11use_defaultESF_SF_EEEEEEEPNSB_IJflEEESJ_iNS1_9__extrema9arg_max_fIflNSA_4lessIfEEEEEEJSI_SK_iN3cub18CUB_300001_SM_100013GridEvenShareIiEENSS_9GridQueueIjEESP_EEEvDpT0__param_0];
	ld.param.u64 	%rd182, [_ZN6thrust24THRUST_300001_SM_1000_NS8cuda_cub4core6detail13_kernel_agentINS1_8__reduce11ReduceAgentINS0_12zip_iteratorIN4cuda3std3__45tupleIJPKfNS0_17counting_iteratorIlNS0_11use_defaultESF_SF_EEEEEEEPNSB_IJflEEESJ_iNS1_9__extrema9arg_max_fIflNSA_4lessIfEEEEEEJSI_SK_iN3cub18CUB_300001_SM_100013GridEvenShareIiEENSS_9GridQueueIjEESP_EEEvDpT0__param_4];
	ld.param.u32 	%r66, [_ZN6thrust24THRUST_300001_SM_1000_NS8cuda_cub4core6detail13_kernel_agentINS1_8__reduce11ReduceAgentINS0_12zip_iteratorIN4cuda3std3__45tupleIJPKfNS0_17counting_iteratorIlNS0_11use_defaultESF_SF_EEEEEEEPNSB_IJflEEESJ_iNS1_9__extrema9arg_max_fIflNSA_4lessIfEEEEEEJSI_SK_iN3cub18CUB_300001_SM_100013GridEvenShareIiEENSS_9GridQueueIjEESP_EEEvDpT0__param_2];
	cvta.to.global.u64 	%rd1, %rd182;
	cvta.to.global.u64 	%rd2, %rd181;
	mov.u32 	%r1, %ctaid.x;
	mul.lo.s32 	%r2, %r1, 1280;
	mov.u32 	%r67, %nctaid.x;
	mul.lo.s32 	%r3, %r67, 1280;
	add.s32 	%r68, %r2, 1280;
	setp.le.s32 	%p1, %r68, %r66;
	@%p1 bra 	$L__BB20_121;
	sub.s32 	%r4, %r66, %r2;
	mov.u32 	%r5, %tid.x;
	setp.ge.s32 	%p98, %r5, %r4;
	mov.f32 	%f188, 0f00000000;
	mov.b64 	%rd232, 0;
	mov.u32 	%r420, %r5;
	@%p98 bra 	$L__BB20_3;
	add.s32 	%r190, %r2, %r5;
	cvt.s64.s32 	%rd207, %r190;
	mul.wide.s32 	%rd208, %r190, 4;
	add.s64 	%rd209, %rd2, %rd208;
	add.s64 	%rd232, %rd3, %rd207;
	ld.global.f32 	%f188, [%rd209];
	add.s32 	%r420, %r5, 256;
$L__BB20_3:
	setp.ge.s32 	%p99, %r420, %r4;
	@%p99 bra 	$L__BB20_25;
	not.b32 	%r191, %r420;
	add.s32 	%r192, %r66, %r191;
	sub.s32 	%r8, %r192, %r2;
	and.b32  	%r193, %r8, 768;
	setp.eq.s32 	%p100, %r193, 768;
	@%p100 bra 	$L__BB20_10;
	add.s32 	%r418, %r420, %r2;
	shr.u32 	%r194, %r8, 8;
	add.s32 	%r195, %r194, 1;
	and.b32  	%r196, %r195, 3;
	neg.s32 	%r417, %r196;
$L__BB20_6:
	.pragma "nounroll";
	mov.u64 	%rd6, %rd232;
	mov.f32 	%f3, %f188;
	cvt.s64.s32 	%rd211, %r418;
	add.s64 	%rd7, %rd3, %rd211;
	mul.wide.s32 	%rd212, %r418, 4;
	add.s64 	%rd213, %rd2, %rd212;
	ld.global.f32 	%f4, [%rd213];
	setp.lt.f32 	%p101, %f3, %f4;
	mov.u64 	%rd232, %rd7;
	mov.f32 	%f188, %f4;
	@%p101 bra 	$L__BB20_9;
	setp.lt.f32 	%p102, %f4, %f3;
	mov.u64 	%rd232, %rd6;
	mov.f32 	%f188, %f3;
	@%p102 bra 	$L__BB20_9;
	setp.lt.s64 	%p103, %rd6, %rd7;
	min.s64 	%rd232, %rd6, %rd7;
	selp.f32 	%f188, %f3, %f4, %p103;
$L__BB20_9:
	add.s32 	%r420, %r420, 256;
	add.s32 	%r418, %r418, 256;
	add.s32 	%r417, %r417, 1;
	setp.ne.s32 	%p104, %r417, 0;
	@%p104 bra 	$L__BB20_6;
$L__BB20_10:
	setp.lt.u32 	%p105, %r8, 768;
	@%p105 bra 	$L__BB20_25;
	add.s32 	%r421, %r420, %r2;
	add.s32 	%r424, %r421, 256;
	add.s32 	%r423, %r421, 512;
	add.s32 	%r422, %r421, 768;
	add.s64 	%rd12, %rd2, 2048;
$L__BB20_12:
	cvt.s64.s32 	%rd214, %r424;
	add.s64 	%rd14, %rd3, %rd214;
	cvt.s64.s32 	%rd215, %r423;
	add.s64 	%rd15, %rd3, %rd215;
	cvt.s64.s32 	%rd216, %r422;
	add.s64 	%rd16, %rd3, %rd216;
	cvt.s64.s32 	%rd217, %r421;
	mul.wide.s32 	%rd218, %r421, 4;
	add.s64 	%rd17, %rd12, %rd218;
	add.s64 	%rd18, %rd3, %rd217;
	ld.global.f32 	%f10, [%rd17+-2048];
	setp.lt.f32 	%p106, %f188, %f10;
	mov.u64 	%rd229, %rd18;
	mov.f32 	%f185, %f10;
	@%p106 bra 	$L__BB20_15;
	setp.lt.f32 	%p107, %f10, %f188;
	mov.u64 	%rd229, %rd232;
	mov.f32 	%f185, %f188;
	@%p107 bra 	$L__BB20_15;
	setp.lt.s64 	%p108, %rd232, %rd18;
	min.s64 	%rd229, %rd232, %rd18;
	selp.f32 	%f185, %f188, %f10, %p108;
$L__BB20_15:
	ld.global.f32 	%f13, [%rd17+-1024];
	setp.lt.f32 	%p109, %f185, %f13;
	mov.u64 	%rd230, %rd14;
	mov.f32 	%f186, %f13;
	@%p109 bra 	$L__BB20_18;
	setp.lt.f32 	%p110, %f13, %f185;
	mov.u64 	%rd230, %rd229;
	mov.f32 	%f186, %f185;
	@%p110 bra 	$L__BB20_18;
	setp.lt.s64 	%p111, %rd229, %rd14;
	min.s64 	%rd230, %rd229, %rd14;
	selp.f32 	%f186, %f185, %f13, %p111;
$L__BB20_18:
	ld.global.f32 	%f16, [%rd17];
	setp.lt.f32 	%p112, %f186, %f16;
	mov.u64 	%rd231, %rd15;
	mov.f32 	%f187, %f16;
	@%p112 bra 	$L__BB20_21;
	setp.lt.f32 	%p113, %f16, %f186;
	mov.u64 	%rd231, %rd230;
	mov.f32 	%f187, %f186;
	@%p113 bra 	$L__BB20_21;
	setp.lt.s64 	%p114, %rd230, %rd15;
	min.s64 	%rd231, %rd230, %rd15;
	selp.f32 	%f187, %f186, %f16, %p114;
$L__BB20_21:
	ld.global.f32 	%f19, [%rd17+1024];
	setp.lt.f32 	%p115, %f187, %f19;
	mov.u64 	%rd232, %rd16;
	mov.f32 	%f188, %f19;
	@%p115 bra 	$L__BB20_24;
	setp.lt.f32 	%p116, %f19, %f187;
	mov.u64 	%rd232, %rd231;
	mov.f32 	%f188, %f187;
	@%p116 bra 	$L__BB20_24;
	setp.lt.s64 	%p117, %rd231, %rd16;
	min.s64 	%rd232, %rd231, %rd16;
	selp.f32 	%f188, %f187, %f19, %p117;
$L__BB20_24:
	add.s32 	%r420, %r420, 1024;
	add.s32 	%r424, %r424, 1024;
	add.s32 	%r423, %r423, 1024;
	add.s32 	%r422, %r422, 1024;
	add.s32 	%r421, %r421, 1024;
	setp.lt.s32 	%p118, %r420, %r4;
	@%p118 bra 	$L__BB20_12;
$L__BB20_25:
	setp.lt.s32 	%p119, %r4, 256;
	@%p119 bra 	$L__BB20_70;
	// begin inline asm
	mov.u32 %r310, %laneid;
	// end inline asm
	mov.b32 	%r312, %f188;
	mov.b32 	%r328, 1;
	mov.b32 	%r329, 31;
	mov.b32 	%r330, -1;
	// begin inline asm
	shfl.sync.down.b32 %r311, %r312, %r328, %r329, %r330;
	// end inline asm
	mov.b32 	%f23, %r311;
	// begin inline asm
	shfl.sync.down.b32 %r316, %r317, %r328, %r329, %r330;
	// end inline asm
	mov.b64 	{%r322, %r327}, %rd232;
	// begin inline asm
	shfl.sync.down.b32 %r321, %r322, %r328, %r329, %r330;
	// end inline asm
	// begin inline asm
	shfl.sync.down.b32 %r326, %r327, %r328, %r329, %r330;
	// end inline asm
	mov.b64 	%rd28, {%r321, %r326};
	setp.gt.s32 	%p171, %r310, 30;
	mov.u64 	%rd234, %rd232;
	mov.f32 	%f190, %f188;
	@%p171 bra 	$L__BB20_30;
	setp.lt.f32 	%p172, %f188, %f23;
	mov.u64 	%rd234, %rd28;
	mov.f32 	%f190, %f23;
	@%p172 bra 	$L__BB20_30;
	setp.gt.f32 	%p173, %f188, %f23;
	mov.u64 	%rd234, %rd232;
	mov.f32 	%f190, %f188;
	@%p173 bra 	$L__BB20_30;
	setp.lt.s64 	%p174, %rd232, %rd28;
	min.s64 	%rd234, %rd232, %rd28;
	selp.f32 	%f190, %f188, %f23, %p174;
$L__BB20_30:
	mov.b32 	%r332, %f190;
	mov.b32 	%r348, 2;
	mov.b32 	%r349, 31;
	mov.b32 	%r350, -1;
	// begin inline asm
	shfl.sync.down.b32 %r331, %r332, %r348, %r349, %r350;
	// end inline asm
	mov.b32 	%f26, %r331;
	// begin inline asm
	shfl.sync.down.b32 %r336, %r337, %r348, %r349, %r350;
	// end inline asm
	mov.b64 	{%r342, %r347}, %rd234;
	// begin inline asm
	shfl.sync.down.b32 %r341, %r342, %r348, %r349, %r350;
	// end inline asm
	// begin inline asm
	shfl.sync.down.b32 %r346, %r347, %r348, %r349, %r350;
	// end inline asm
	mov.b64 	%rd31, {%r341, %r346};
	setp.gt.s32 	%p175, %r310, 29;
	mov.u64 	%rd235, %rd234;
	mov.f32 	%f191, %f190;
	@%p175 bra 	$L__BB20_34;
	setp.lt.f32 	%p176, %f190, %f26;
	mov.u64 	%rd235, %rd31;
	mov.f32 	%f191, %f26;
	@%p176 bra 	$L__BB20_34;
	setp.gt.f32 	%p177, %f190, %f26;
	mov.u64 	%rd235, %rd234;
	mov.f32 	%f191, %f190;
	@%p177 bra 	$L__BB20_34;
	setp.lt.s64 	%p178, %rd234, %rd31;
	min.s64 	%rd235, %rd234, %rd31;
	selp.f32 	%f191, %f190, %f26, %p178;
$L__BB20_34:
	mov.b32 	%r352, %f191;
	mov.b32 	%r368, 4;
	mov.b32 	%r369, 31;
	mov.b32 	%r370, -1;
	// begin inline asm
	shfl.sync.down.b32 %r351, %r352, %r368, %r369, %r370;
	// end inline asm
	mov.b32 	%f29, %r351;
	// begin inline asm
	shfl.sync.down.b32 %r356, %r357, %r368, %r369, %r370;
	// end inline asm
	mov.b64 	{%r362, %r367}, %rd235;
	// begin inline asm
	shfl.sync.down.b32 %r361, %r362, %r368, %r369, %r370;
	// end inline asm
	// begin inline asm
	shfl.sync.down.b32 %r366, %r367, %r368, %r369, %r370;
	// end inline asm
	mov.b64 	%rd34, {%r361, %r366};
	setp.gt.s32 	%p179, %r310, 27;
	mov.u64 	%rd236, %rd235;
	mov.f32 	%f192, %f191;
	@%p179 bra 	$L__BB20_38;
	setp.lt.f32 	%p180, %f191, %f29;
	mov.u64 	%rd236, %rd34;
	mov.f32 	%f192, %f29;
	@%p180 bra 	$L__BB20_38;
	setp.gt.f32 	%p181, %f191, %f29;
	mov.u64 	%rd236, %rd235;
	mov.f32 	%f192, %f191;
	@%p181 bra 	$L__BB20_38;
	setp.lt.s64 	%p182, %rd235, %rd34;
	min.s64 	%rd236, %rd235, %rd34;
	selp.f32 	%f192, %f191, %f29, %p182;
$L__BB20_38:
	mov.b32 	%r372, %f192;
	mov.b32 	%r388, 8;
	mov.b32 	%r389, 31;
	mov.b32 	%r390, -1;
	// begin inline asm
	shfl.sync.down.b32 %r371, %r372, %r388, %r389, %r390;
	// end inline asm
	mov.b32 	%f32, %r371;
	// begin inline asm
	shfl.sync.down.b32 %r376, %r377, %r388, %r389, %r390;
	// end inline asm
	mov.b64 	{%r382, %r387}, %rd236;
	// begin inline asm
	shfl.sync.down.b32 %r381, %r382, %r388, %r389, %r390;
	// end inline asm
	// begin inline asm
	shfl.sync.down.b32 %r386, %r387, %r388, %r389, %r390;
	// end inline asm
	mov.b64 	%rd37, {%r381, %r386};
	setp.gt.s32 	%p183, %r310, 23;
	mov.u64 	%rd237, %rd236;
	mov.f32 	%f193, %f192;
	@%p183 bra 	$L__BB20_42;
	setp.lt.f32 	%p184, %f192, %f32;
	mov.u64 	%rd237, %rd37;
	mov.f32 	%f193, %f32;
	@%p184 bra 	$L__BB20_42;
	setp.gt.f32 	%p185, %f192, %f32;
	mov.u64 	%rd237, %rd236;
	mov.f32 	%f193, %f192;
	@%p185 bra 	$L__BB20_42;
	setp.lt.s64 	%p186, %rd236, %rd37;
	min.s64 	%rd237, %rd236, %rd37;
	selp.f32 	%f193, %f192, %f32, %p186;
$L__BB20_42:
	mov.b32 	%r392, %f193;
	mov.b32 	%r408, 16;
	mov.b32 	%r409, 31;
	mov.b32 	%r410, -1;
	// begin inline asm
	shfl.sync.down.b32 %r391, %r392, %r408, %r409, %r410;
	// end inline asm
	mov.b32 	%f35, %r391;
	// begin inline asm
	shfl.sync.down.b32 %r396, %r397, %r408, %r409, %r410;
	// end inline asm
	mov.b64 	{%r402, %r407}, %rd237;
	// begin inline asm
	shfl.sync.down.b32 %r401, %r402, %r408, %r409, %r410;
	// end inline asm
	// begin inline asm
	shfl.sync.down.b32 %r406, %r407, %r408, %r409, %r410;
	// end inline asm
	mov.b64 	%rd40, {%r401, %r406};
	setp.gt.s32 	%p187, %r310, 15;
	mov.u64 	%rd285, %rd237;
	mov.f32 	%f241, %f193;
	@%p187 bra 	$L__BB20_46;
	setp.lt.f32 	%p188, %f193, %f35;
	mov.u64 	%rd285, %rd40;
	mov.f32 	%f241, %f35;
	@%p188 bra 	$L__BB20_46;
	setp.gt.f32 	%p189, %f193, %f35;
	mov.u64 	%rd285, %rd237;
	mov.f32 	%f241, %f193;
	@%p189 bra 	$L__BB20_46;
	setp.lt.s64 	%p190, %rd237, %rd40;
	min.s64 	%rd285, %rd237, %rd40;
	selp.f32 	%f241, %f193, %f35, %p190;
$L__BB20_46:
	setp.ne.s32 	%p191, %r310, 0;
	@%p191 bra 	$L__BB20_48;
	shr.u32 	%r411, %r5, 1;
	and.b32  	%r412, %r411, 496;
	mov.u32 	%r413, _ZN6thrust24THRUST_300001_SM_1000_NS8cuda_cub4core6detail5shmemE;
	add.s32 	%r414, %r413, %r412;
	st.shared.f32 	[%r414+8], %f241;
	st.shared.u64 	[%r414+16], %rd285;
$L__BB20_48:
	bar.sync 	0;
	setp.ne.s32 	%p192, %r5, 0;
	@%p192 bra 	$L__BB20_208;
	ld.shared.f32 	%f38, [_ZN6thrust24THRUST_300001_SM_1000_NS8cuda_cub4core6detail5shmemE+24];
	ld.shared.u64 	%rd43, [_ZN6thrust24THRUST_300001_SM_1000_NS8cuda_cub4core6detail5shmemE+32];
	setp.lt.f32 	%p193, %f241, %f38;
	mov.u64 	%rd239, %rd43;
	mov.f32 	%f195, %f38;
	@%p193 bra 	$L__BB20_52;
	setp.lt.f32 	%p194, %f38, %f241;
	mov.u64 	%rd239, %rd285;
	mov.f32 	%f195, %f241;
	@%p194 bra 	$L__BB20_52;
	setp.lt.s64 	%p195, %rd285, %rd43;
	min.s64 	%rd239, %rd285, %rd43;
	selp.f32 	%f195, %f241, %f38, %p195;
$L__BB20_52:
	ld.shared.f32 	%f41, [_ZN6thrust24THRUST_300001_SM_1000_NS8cuda_cub4core6detail5shmemE+40];
	ld.shared.u64 	%rd46, [_ZN6thrust24THRUST_300001_SM_1000_NS8cuda_cub4core6detail5shmemE+48];
	setp.lt.f32 	%p196, %f195, %f41;
	mov.u64 	%rd240, %rd46;
	mov.f32 	%f196, %f41;
	@%p196 bra 	$L__BB20_55;
	setp.lt.f32 	%p197, %f41, %f195;
	mov.u64 	%rd240, %rd239;
	mov.f32 	%f196, %f195;
	@%p197 bra 	$L__BB20_55;
	setp.lt.s64 	%p198, %rd239, %rd46;
	min.s64 	%rd240, %rd239, %rd46;
	selp.f32 	%f196, %f195, %f41, %p198;
$L__BB20_55:
	ld.shared.f32 	%f44, [_ZN6thrust24THRUST_300001_SM_1000_NS8cuda_cub4core6detail5shmemE+56];
	ld.shared.u64 	%rd49, [_ZN6thrust24THRUST_300001_SM_1000_NS8cuda_cub4core6detail5shmemE+64];
	setp.lt.f32 	%p199, %f196, %f44;
	mov.u64 	%rd241, %rd49;
	mov.f32 	%f197, %f44;
	@%p199 bra 	$L__BB20_58;
	setp.lt.f32 	%p200, %f44, %f196;
	mov.u64 	%rd241, %rd240;
	mov.f32 	%f197, %f196;
	@%p200 bra 	$L__BB20_58;
	setp.lt.s64 	%p201, %rd240, %rd49;
	min.s64 	%rd241, %rd240, %rd49;
	selp.f32 	%f197, %f196, %f44, %p201;
$L__BB20_58:
	ld.shared.f32 	%f47, [_ZN6thrust24THRUST_300001_SM_1000_NS8cuda_cub4core6detail5shmemE+72];
	ld.shared.u64 	%rd52, [_ZN6thrust24THRUST_300001_SM_1000_NS8cuda_cub4core6detail5shmemE+80];
	setp.lt.f32 	%p202, %f197, %f47;
	mov.u64 	%rd242, %rd52;
	mov.f32 	%f198, %f47;
	@%p202 bra 	$L__BB20_61;
	setp.lt.f32 	%p203, %f47, %f197;
	mov.u64 	%rd242, %rd241;
	mov.f32 	%f198, %f197;
	@%p203 bra 	$L__BB20_61;
	setp.lt.s64 	%p204, %rd241, %rd52;
	min.s64 	%rd242, %rd241, %rd52;
	selp.f32 	%f198, %f197, %f47, %p204;
$L__BB20_61:
	ld.shared.f32 	%f50, [_ZN6thrust24THRUST_300001_SM_1000_NS8cuda_cub4core6detail5shmemE+88];
	ld.shared.u64 	%rd55, [_ZN6thrust24THRUST_300001_SM_1000_NS8cuda_cub4core6detail5shmemE+96];
	setp.lt.f32 	%p205, %f198, %f50;
	mov.u64 	%rd243, %rd55;
	mov.f32 	%f199, %f50;
	@%p205 bra 	$L__BB20_64;
	setp.lt.f32 	%p206, %f50, %f198;
	mov.u64 	%rd243, %rd242;
	mov.f32 	%f199, %f198;
	@%p206 bra 	$L__BB20_64;
	setp.lt.s64 	%p207, %rd242, %rd55;
	min.s64 	%rd243, %rd242, %rd55;
	selp.f32 	%f199, %f198, %f50, %p207;
$L__BB20_64:
	ld.shared.f32 	%f53, [_ZN6thrust24THRUST_300001_SM_1000_NS8cuda_cub4core6detail5shmemE+104];
	ld.shared.u64 	%rd58, [_ZN6thrust24THRUST_300001_SM_1000_NS8cuda_cub4core6detail5shmemE+112];
	setp.lt.f32 	%p208, %f199, %f53;
	mov.u64 	%rd244, %rd58;
	mov.f32 	%f200, %f53;
	@%p208 bra 	$L__BB20_67;
	setp.lt.f32 	%p209, %f53, %f199;
	mov.u64 	%rd244, %rd243;
	mov.f32 	%f200, %f199;
	@%p209 bra 	$L__BB20_67;
	setp.lt.s64 	%p210, %rd243, %rd58;
	min.s64 	%rd244, %rd243, %rd58;
	selp.f32 	%f200, %f199, %f53, %p210;
$L__BB20_67:
	ld.shared.f32 	%f56, [_ZN6thrust24THRUST_300001_SM_1000_NS8cuda_cub4core6detail5shmemE+120];
	ld.shared.u64 	%rd61, [_ZN6thrust24THRUST_300001_SM_1000_NS8cuda_cub4core6detail5shmemE+128];
	setp.lt.f32 	%p211, %f200, %f56;
	mov.f32 	%f241, %f56;
	mov.u64 	%rd285, %rd61;
	@%p211 bra 	$L__BB20_208;
	setp.lt.f32 	%p212, %f56, %f200;
	mov.f32 	%f241, %f200;
	mov.u64 	%rd285, %rd244;
	@%p212 bra 	$L__BB20_208;
	setp.lt.s64 	%p213, %rd244, %rd61;
	min.s64 	%rd285, %rd244, %rd61;
	selp.f32 	%f241, %f200, %f56, %p213;
	bra.uni 	$L__BB20_208;
$L__BB20_70:
	// begin inline asm
	mov.u32 %r197, %laneid;
	// end inline asm
	and.b32  	%r218, %r5, 992;
	add.s32 	%r219, %r218, 32;
	setp.gt.s32 	%p120, %r219, %r4;
	not.b32 	%r220, %r218;
	add.s32 	%r221, %r4, %r220;
	selp.b32 	%r216, %r221, 31, %p120;
	mov.b32 	%r199, %f188;
	mov.b32 	%r215, 1;
	mov.b32 	%r217, -1;
	// begin inline asm
	shfl.sync.down.b32 %r198, %r199, %r215, %r216, %r217;
	// end inline asm
	mov.b32 	%f58, %r198;
	// begin inline asm
	shfl.sync.down.b32 %r203, %r204, %r215, %r216, %r217;
	// end inline asm
	mov.b64 	{%r209, %r214}, %rd232;
	// begin inline asm
	shfl.sync.down.b32 %r208, %r209, %r215, %r216, %r217;
	// end inline asm
	// begin inline asm
	shfl.sync.down.b32 %r213, %r214, %r215, %r216, %r217;
	// end inline asm
	mov.b64 	%rd63, {%r208, %r213};
	setp.ge.s32 	%p121, %r197, %r216;
	mov.f32 	%f201, %f188;
	mov.u64 	%rd245, %rd232;
	@%p121 bra 	$L__BB20_74;
	setp.lt.f32 	%p122, %f188, %f58;
	mov.f32 	%f201, %f58;
	mov.u64 	%rd245, %rd63;
	@%p122 bra 	$L__BB20_74;
	setp.gt.f32 	%p123, %f188, %f58;
	mov.f32 	%f201, %f188;
	mov.u64 	%rd245, %rd232;
	@%p123 bra 	$L__BB20_74;
	setp.lt.s64 	%p124, %rd232, %rd63;
	selp.f32 	%f201, %f188, %f58, %p124;
	min.s64 	%rd245, %rd232, %rd63;
$L__BB20_74:
	mov.b32 	%r223, %f201;
	mov.b32 	%r239, 2;
	mov.b32 	%r241, -1;
	// begin inline asm
	shfl.sync.down.b32 %r222, %r223, %r239, %r216, %r241;
	// end inline asm
	mov.b32 	%f61, %r222;
	// begin inline asm
	shfl.sync.down.b32 %r227, %r228, %r239, %r216, %r241;
	// end inline asm
	mov.b64 	{%r233, %r238}, %rd245;
	// begin inline asm
	shfl.sync.down.b32 %r232, %r233, %r239, %r216, %r241;
	// end inline asm
	// begin inline asm
	shfl.sync.down.b32 %r237, %r238, %r239, %r216, %r241;
	// end inline asm
	mov.b64 	%rd66, {%r232, %r237};
	add.s32 	%r242, %r197, 2;
	setp.gt.s32 	%p125, %r242, %r216;
	mov.f32 	%f202, %f201;
	mov.u64 	%rd246, %rd245;
	@%p125 bra 	$L__BB20_78;
	setp.lt.f32 	%p126, %f201, %f61;
	mov.f32 	%f202, %f61;
	mov.u64 	%rd246, %rd66;
	@%p126 bra 	$L__BB20_78;
	setp.gt.f32 	%p127, %f201, %f61;
	mov.f32 	%f202, %f201;
	mov.u64 	%rd246, %rd245;
	@%p127 bra 	$L__BB20_78;
	setp.lt.s64 	%p128, %rd245, %rd66;
	selp.f32 	%f202, %f201, %f61, %p128;
	min.s64 	%rd246, %rd245, %rd66;
$L__BB20_78:
	mov.b32 	%r244, %f202;
	mov.b32 	%r260, 4;
	mov.b32 	%r262, -1;
	// begin inline asm
	shfl.sync.down.b32 %r243, %r244, %r260, %r216, %r262;
	// end inline asm
	mov.b32 	%f64, %r243;
	// begin inline asm
	shfl.sync.down.b32 %r248, %r249, %r260, %r216, %r262;
	// end inline asm
	mov.b64 	{%r254, %r259}, %rd246;
	// begin inline asm
	shfl.sync.down.b32 %r253, %r254, %r260, %r216, %r262;
	// end inline asm
	// begin inline asm
	shfl.sync.down.b32 %r258, %r259, %r260, %r216, %r262;
	// end inline asm
	mov.b64 	%rd69, {%r253, %r258};
	add.s32 	%r263, %r197, 4;
	setp.gt.s32 	%p129, %r263, %r216;
	mov.f32 	%f203, %f202;
	mov.u64 	%rd247, %rd246;
	@%p129 bra 	$L__BB20_82;
	setp.lt.f32 	%p130, %f202, %f64;
	mov.f32 	%f203, %f64;
	mov.u64 	%rd247, %rd69;
	@%p130 bra 	$L__BB20_82;
	setp.gt.f32 	%p131, %f202, %f64;
	mov.f32 	%f203, %f202;
	mov.u64 	%rd247, %rd246;
	@%p131 bra 	$L__BB20_82;
	setp.lt.s64 	%p132, %rd246, %rd69;
	selp.f32 	%f203, %f202, %f64, %p132;
	min.s64 	%rd247, %rd246, %rd69;
$L__BB20_82:
	mov.b32 	%r265, %f203;
	mov.b32 	%r281, 8;
	mov.b32 	%r283, -1;
	// begin inline asm
	shfl.sync.down.b32 %r264, %r265, %r281, %r216, %r283;
	// end inline asm
	mov.b32 	%f67, %r264;
	// begin inline asm
	shfl.sync.down.b32 %r269, %r270, %r281, %r216, %r283;
	// end inline asm
	mov.b64 	{%r275, %r280}, %rd247;
	// begin inline asm
	shfl.sync.down.b32 %r274, %r275, %r281, %r216, %r283;
	// end inline asm
	// begin inline asm
	shfl.sync.down.b32 %r279, %r280, %r281, %r216, %r283;
	// end inline asm
	mov.b64 	%rd72, {%r274, %r279};
	add.s32 	%r284, %r197, 8;
	setp.gt.s32 	%p133, %r284, %r216;
	mov.f32 	%f204, %f203;
	mov.u64 	%rd248, %rd247;
	@%p133 bra 	$L__BB20_86;
	setp.lt.f32 	%p134, %f203, %f67;
	mov.f32 	%f204, %f67;
	mov.u64 	%rd248, %rd72;
	@%p134 bra 	$L__BB20_86;
	setp.gt.f32 	%p135, %f203, %f67;
	mov.f32 	%f204, %f203;
	mov.u64 	%rd248, %rd247;
	@%p135 bra 	$L__BB20_86;
	setp.lt.s64 	%p136, %rd247, %rd72;
	selp.f32 	%f204, %f203, %f67, %p136;
	min.s64 	%rd248, %rd247, %rd72;
$L__BB20_86:
	mov.b32 	%r286, %f204;
	mov.b32 	%r302, 16;
	mov.b32 	%r304, -1;
	// begin inline asm
	shfl.sync.down.b32 %r285, %r286, %r302, %r216, %r304;
	// end inline asm
	mov.b32 	%f70, %r285;
	// begin inline asm
	shfl.sync.down.b32 %r290, %r291, %r302, %r216, %r304;
	// end inline asm
	mov.b64 	{%r296, %r301}, %rd248;
	// begin inline asm
	shfl.sync.down.b32 %r295, %r296, %r302, %r216, %r304;
	// end inline asm
	// begin inline asm
	shfl.sync.down.b32 %r300, %r301, %r302, %r216, %r304;
	// end inline asm
	mov.b64 	%rd75, {%r295, %r300};
	add.s32 	%r305, %r197, 16;
	setp.gt.s32 	%p137, %r305, %r216;
	mov.f32 	%f241, %f204;
	mov.u64 	%rd285, %rd248;
	@%p137 bra 	$L__BB20_90;
	setp.lt.f32 	%p138, %f204, %f70;
	mov.f32 	%f241, %f70;
	mov.u64 	%rd285, %rd75;
	@%p138 bra 	$L__BB20_90;
	setp.gt.f32 	%p139, %f204, %f70;
	mov.f32 	%f241, %f204;
	mov.u64 	%rd285, %rd248;
	@%p139 bra 	$L__BB20_90;
	setp.lt.s64 	%p140, %rd248, %rd75;
	selp.f32 	%f241, %f204, %f70, %p140;
	min.s64 	%rd285, %rd248, %rd75;
$L__BB20_90:
	setp.ne.s32 	%p141, %r197, 0;
	@%p141 bra 	$L__BB20_92;
	shr.u32 	%r306, %r5, 1;
	and.b32  	%r307, %r306, 496;
	mov.u32 	%r308, _ZN6thrust24THRUST_300001_SM_1000_NS8cuda_cub4core6detail5shmemE;
	add.s32 	%r309, %r308, %r307;
	st.shared.f32 	[%r309+8], %f241;
	st.shared.u64 	[%r309+16], %rd285;
$L__BB20_92:
	bar.sync 	0;
	setp.ne.s32 	%p142, %r5, 0;
	@%p142 bra 	$L__BB20_208;
	setp.lt.s32 	%p143, %r4, 33;
	mov.f32 	%f206, %f241;
	mov.u64 	%rd250, %rd285;
	@%p143 bra 	$L__BB20_97;
	ld.shared.f32 	%f73, [_ZN6thrust24THRUST_300001_SM_1000_NS8cuda_cub4core6detail5shmemE+24];
	ld.shared.u64 	%rd78, [_ZN6thrust24THRUST_300001_SM_1000_NS8cuda_cub4core6detail5shmemE+32];
	setp.lt.f32 	%p144, %f241, %f73;
	mov.f32 	%f206, %f73;
	mov.u64 	%rd250, %rd78;
	@%p144 bra 	$L__BB20_97;
	setp.lt.f32 	%p145, %f73, %f241;
	mov.f32 	%f206, %f241;
	mov.u64 	%rd250, %rd285;
	@%p145 bra 	$L__BB20_97;
	setp.lt.s64 	%p146, %rd285, %rd78;
	selp.f32 	%f206, %f241, %f73, %p146;
	min.s64 	%rd250, %rd285, %rd78;
$L__BB20_97:
	setp.lt.s32 	%p147, %r4, 65;
	mov.f32 	%f207, %f206;
	mov.u64 	%rd251, %rd250;
	@%p147 bra 	$L__BB20_101;
	ld.shared.f32 	%f76, [_ZN6thrust24THRUST_300001_SM_1000_NS8cuda_cub4core6detail5shmemE+40];
	ld.shared.u64 	%rd81, [_ZN6thrust24THRUST_300001_SM_1000_NS8cuda_cub4core6detail5shmemE+48];
	setp.lt.f32 	%p148, %f206, %f76;
	mov.f32 	%f207, %f76;
	mov.u64 	%rd251, %rd81;
	@%p148 bra 	$L__BB20_101;
	setp.lt.f32 	%p149, %f76, %f206;
	mov.f32 	%f207, %f206;
	mov.u64 	%rd251, %rd250;
	@%p149 bra 	$L__BB20_101;
	setp.lt.s64 	%p150, %rd250, %rd81;
	selp.f32 	%f207, %f206, %f76, %p150;
	min.s64 	%rd251, %rd250, %rd81;
$L__BB20_101:
	setp.lt.s32 	%p151, %r4, 97;
	mov.f32 	%f208, %f207;
	mov.u64 	%rd252, %rd251;
	@%p151 bra 	$L__BB20_105;
	ld.shared.f32 	%f79, [_ZN6thrust24THRUST_300001_SM_1000_NS8cuda_cub4core6detail5shmemE+56];
	ld.shared.u64 	%rd84, [_ZN6thrust24THRUST_300001_SM_1000_NS8cuda_cub4core6detail5shmemE+64];
	setp.lt.f32 	%p152, %f207, %f79;
	mov.f32 	%f208, %f79;
	mov.u64 	%rd252, %rd84;
	@%p152 bra 	$L__BB20_105;
	setp.lt.f32 	%p153, %f79, %f207;
	mov.f32 	%f208, %f207;
	mov.u64 	%rd252, %rd251;
	@%p153 bra 	$L__BB20_105;
	setp.lt.s64 	%p154, %rd251, %rd84;
	selp.f32 	%f208, %f207, %f79, %p154;
	min.s64 	%rd252, %rd251, %rd84;
$L__BB20_105:
	setp.lt.s32 	%p155, %r4, 129;
	mov.f32 	%f209, %f208;
	mov.u64 	%rd253, %rd252;
	@%p155 bra 	$L__BB20_109;
	ld.shared.f32 	%f82, [_ZN6thrust24THRUST_300001_SM_1000_NS8cuda_cub4core6detail5shmemE+72];
	ld.shared.u64 	%rd87, [_ZN6thrust24THRUST_300001_SM_1000_NS8cuda_cub4core6detail5shmemE+80];
	setp.lt.f32 	%p156, %f208, %f82;
	mov.f32 	%f209, %f82;
	mov.u64 	%rd253, %rd87;
	@%p156 bra 	$L__BB20_109;
	setp.lt.f32 	%p157, %f82, %f208;
	mov.f32 	%f209, %f208;
	mov.u64 	%rd253, %rd252;
	@%p157 bra 	$L__BB20_109;
	setp.lt.s64 	%p158, %rd252, %rd87;
	selp.f32 	%f209, %f208, %f82, %p158;
	min.s64 	%rd253, %rd252, %rd87;
$L__BB20_109:
	setp.lt.s32 	%p159, %r4, 161;
	mov.f32 	%f210, %f209;
	mov.u64 	%rd254, %rd253;
	@%p159 bra 	$L__BB20_113;
	ld.shared.f32 	%f85, [_ZN6thrust24THRUST_300001_SM_1000_NS8cuda_cub4core6detail5shmemE+88];
	ld.shared.u64 	%rd90, [_ZN6thrust24THRUST_300001_SM_1000_NS8cuda_cub4core6detail5shmemE+96];
	setp.lt.f32 	%p160, %f209, %f85;
	mov.f32 	%f210, %f85;
	mov.u64 	%rd254, %rd90;
	@%p160 bra 	$L__BB20_113;
	setp.lt.f32 	%p161, %f85, %f209;
	mov.f32 	%f210, %f209;
	mov.u64 	%rd254, %rd253;
	@%p161 bra 	$L__BB20_113;
	setp.lt.s64 	%p162, %rd253, %rd90;
	selp.f32 	%f210, %f209, %f85, %p162;
	min.s64 	%rd254, %rd253, %rd90;
$L__BB20_113:
	setp.lt.s32 	%p163, %r4, 193;
	mov.f32 	%f211, %f210;
	mov.u64 	%rd255, %rd254;
	@%p163 bra 	$L__BB20_117;
	ld.shared.f32 	%f88, [_ZN6thrust24THRUST_300001_SM_1000_NS8cuda_cub4core6detail5shmemE+104];
	ld.shared.u64 	%rd93, [_ZN6thrust24THRUST_300001_SM_1000_NS8cuda_cub4core6detail5shmemE+112];
	setp.lt.f32 	%p164, %f210, %f88;
	mov.f32 	%f211, %f88;
	mov.u64 	%rd255, %rd93;
	@%p164 bra 	$L__BB20_117;
	setp.lt.f32 	%p165, %f88, %f210;
	mov.f32 	%f211, %f210;
	mov.u64 	%rd255, %rd254;
	@%p165 bra 	$L__BB20_117;
	setp.lt.s64 	%p166, %rd254, %rd93;
	selp.f32 	%f211, %f210, %f88, %p166;
	min.s64 	%rd255, %rd254, %rd93;
$L__BB20_117:
	setp.lt.s32 	%p167, %r4, 225;
	mov.f32 	%f241, %f211;
	mov.u64 	%rd285, %rd255;
	@%p167 bra 	$L__BB20_208;
	ld.shared.f32 	%f91, [_ZN6thrust24THRUST_300001_SM_1000_NS8cuda_cub4core6detail5shmemE+120];
	ld.shared.u64 	%rd96, [_ZN6thrust24THRUST_300001_SM_1000_NS8cuda_cub4core6detail5shmemE+128];
	setp.lt.f32 	%p168, %f211, %f91;
	mov.f32 	%f241, %f91;
	mov.u64 	%rd285, %rd96;
	@%p168 bra 	$L__BB20_208;
	setp.lt.f32 	%p169, %f91, %f211;
	mov.f32 	%f241, %f211;
	mov.u64 	%rd285, %rd255;
	@%p169 bra 	$L__BB20_208;
	setp.lt.s64 	%p170, %rd255, %rd96;
	selp.f32 	%f241, %f211, %f91, %p170;
	min.s64 	%rd285, %rd255, %rd96;
	bra.uni 	$L__BB20_208;
$L__BB20_121:
	mov.u32 	%r35, %tid.x;
	cvt.s64.s32 	%rd183, %r2;
	add.s64 	%rd98, %rd3, %rd183;
	cvt.u64.u32 	%rd99, %r35;
	add.s64 	%rd184, %rd99, %rd183;
	shl.b64 	%rd185, %rd184, 2;
	add.s64 	%rd186, %rd2, %rd185;
	ld.global.f32 	%f170, [%rd186];
	add.s32 	%r69, %r35, 256;
	cvt.u64.u32 	%rd187, %r69;
	ld.global.f32 	%f171, [%rd186+1024];
	add.s32 	%r70, %r35, 512;
	cvt.u64.u32 	%rd188, %r70;
	ld.global.f32 	%f172, [%rd186+2048];
	add.s32 	%r71, %r35, 768;
	cvt.u64.u32 	%rd189, %r71;
	ld.global.f32 	%f173, [%rd186+3072];
	or.b32  	%r72, %r35, 1024;
	cvt.u64.u32 	%rd100, %r72;
	add.s64 	%rd273, %rd98, %rd100;
	ld.global.f32 	%f229, [%rd186+4096];
	setp.geu.f32 	%p2, %f170, %f171;
	selp.f32 	%f174, %f170, %f171, %p2;
	selp.b64 	%rd190, %rd99, %rd187, %p2;
	setp.geu.f32 	%p3, %f174, %f172;
	selp.f32 	%f175, %f174, %f172, %p3;
	selp.b64 	%rd191, %rd190, %rd188, %p3;
	setp.geu.f32 	%p4, %f175, %f173;
	selp.f32 	%f94, %f175, %f173, %p4;
	selp.b64 	%rd102, %rd191, %rd189, %p4;
	setp.lt.f32 	%p5, %f94, %f229;
	@%p5 bra 	$L__BB20_123;
	setp.lt.f32 	%p6, %f229, %f94;
	setp.lt.u64 	%p7, %rd102, %rd100;
	or.pred  	%p8, %p6, %p7;
	selp.f32 	%f229, %f94, %f229, %p8;
	add.s64 	%rd192, %rd98, %rd102;
	selp.b64 	%rd273, %rd192, %rd273, %p8;
$L__BB20_123:
	setp.le.s32 	%p9, %r66, %r3;
	@%p9 bra 	$L__BB20_164;
	setp.ne.s32 	%p10, %r35, 0;
	@%p10 bra 	$L__BB20_126;
	atom.global.add.u32 	%r73, [%rd1+4], 1280;
	add.s32 	%r74, %r73, %r3;
	st.shared.u32 	[_ZN6thrust24THRUST_300001_SM_1000_NS8cuda_cub4core6detail5shmemE+152], %r74;
$L__BB20_126:
	bar.sync 	0;
	ld.shared.u32 	%r427, [_ZN6thrust24THRUST_300001_SM_1000_NS8cuda_cub4core6detail5shmemE+152];
	add.s32 	%r75, %r427, 1280;
	setp.gt.s32 	%p11, %r75, %r66;
	@%p11 bra 	$L__BB20_141;
	mov.f32 	%f213, %f229;
	mov.u64 	%rd257, %rd273;
$L__BB20_128:
	cvt.s64.s32 	%rd193, %r427;
	add.s64 	%rd194, %rd99, %rd193;
	shl.b64 	%rd195, %rd194, 2;
	add.s64 	%rd196, %rd2, %rd195;
	add.s64 	%rd258, %rd194, %rd3;
	ld.global.f32 	%f214, [%rd196];
	add.s64 	%rd259, %rd258, 256;
	ld.global.f32 	%f215, [%rd196+1024];
	add.s64 	%rd260, %rd258, 512;
	ld.global.f32 	%f216, [%rd196+2048];
	add.s64 	%rd261, %rd258, 768;
	ld.global.f32 	%f217, [%rd196+3072];
	add.s64 	%rd273, %rd258, 1024;
	ld.global.f32 	%f229, [%rd196+4096];
	setp.lt.f32 	%p12, %f213, %f214;
	@%p12 bra 	$L__BB20_130;
	setp.lt.f32 	%p13, %f214, %f213;
	setp.lt.s64 	%p14, %rd257, %rd258;
	or.pred  	%p15, %p13, %p14;
	selp.f32 	%f214, %f213, %f214, %p15;
	selp.b64 	%rd258, %rd257, %rd258, %p15;
$L__BB20_130:
	setp.lt.f32 	%p16, %f214, %f215;
	@%p16 bra 	$L__BB20_132;
	setp.lt.f32 	%p17, %f215, %f214;
	setp.lt.s64 	%p18, %rd258, %rd259;
	or.pred  	%p19, %p17, %p18;
	selp.f32 	%f215, %f214, %f215, %p19;
	selp.b64 	%rd259, %rd258, %rd259, %p19;
$L__BB20_132:
	setp.lt.f32 	%p20, %f215, %f216;
	@%p20 bra 	$L__BB20_134;
	setp.lt.f32 	%p21, %f216, %f215;
	setp.lt.s64 	%p22, %rd259, %rd260;
	or.pred  	%p23, %p21, %p22;
	selp.f32 	%f216, %f215, %f216, %p23;
	selp.b64 	%rd260, %rd259, %rd260, %p23;
$L__BB20_134:
	setp.lt.f32 	%p24, %f216, %f217;
	@%p24 bra 	$L__BB20_136;
	setp.lt.f32 	%p25, %f217, %f216;
	setp.lt.s64 	%p26, %rd260, %rd261;
	or.pred  	%p27, %p25, %p26;
	selp.f32 	%f217, %f216, %f217, %p27;
	selp.b64 	%rd261, %rd260, %rd261, %p27;
$L__BB20_136:
	setp.lt.f32 	%p28, %f217, %f229;
	@%p28 bra 	$L__BB20_138;
	setp.lt.f32 	%p29, %f229, %f217;
	setp.lt.s64 	%p30, %rd261, %rd273;
	or.pred  	%p31, %p29, %p30;
	selp.f32 	%f229, %f217, %f229, %p31;
	selp.b64 	%rd273, %rd261, %rd273, %p31;
$L__BB20_138:
	setp.ne.s32 	%p32, %r35, 0;
	bar.sync 	0;
	@%p32 bra 	$L__BB20_140;
	atom.global.add.u32 	%r76, [%rd1+4], 1280;
	add.s32 	%r77, %r76, %r3;
	st.shared.u32 	[_ZN6thrust24THRUST_300001_SM_1000_NS8cuda_cub4core6detail5shmemE+152], %r77;
$L__BB20_140:
	bar.sync 	0;
	ld.shared.u32 	%r427, [_ZN6thrust24THRUST_300001_SM_1000_NS8cuda_cub4core6detail5shmemE+152];
	add.s32 	%r78, %r427, 1280;
	setp.le.s32 	%p33, %r78, %r66;
	mov.f32 	%f213, %f229;
	mov.u64 	%rd257, %rd273;
	@%p33 bra 	$L__BB20_128;
$L__BB20_141:
	setp.le.s32 	%p34, %r66, %r427;
	@%p34 bra 	$L__BB20_164;
	sub.s32 	%r40, %r66, %r427;
	setp.ge.s32 	%p35, %r35, %r40;
	@%p35 bra 	$L__BB20_164;
	not.b32 	%r79, %r35;
	add.s32 	%r80, %r66, %r79;
	sub.s32 	%r41, %r80, %r427;
	and.b32  	%r81, %r41, 768;
	setp.eq.s32 	%p36, %r81, 768;
	mov.u32 	%r431, %r35;
	@%p36 bra 	$L__BB20_149;
	add.s32 	%r429, %r35, %r427;
	shr.u32 	%r82, %r41, 8;
	add.s32 	%r83, %r82, 1;
	and.b32  	%r84, %r83, 3;
	neg.s32 	%r428, %r84;
	mov.u32 	%r431, %r35;
$L__BB20_145:
	.pragma "nounroll";
	mov.u64 	%rd122, %rd273;
	mov.f32 	%f114, %f229;
	cvt.s64.s32 	%rd198, %r429;
	add.s64 	%rd123, %rd3, %rd198;
	mul.wide.s32 	%rd199, %r429, 4;
	add.s64 	%rd200, %rd2, %rd199;
	ld.global.f32 	%f115, [%rd200];
	setp.lt.f32 	%p37, %f114, %f115;
	mov.f32 	%f229, %f115;
	mov.u64 	%rd273, %rd123;
	@%p37 bra 	$L__BB20_148;
	setp.lt.f32 	%p38, %f115, %f114;
	mov.f32 	%f229, %f114;
	mov.u64 	%rd273, %rd122;
	@%p38 bra 	$L__BB20_148;
	setp.lt.s64 	%p39, %rd122, %rd123;
	selp.f32 	%f229, %f114, %f115, %p39;
	min.s64 	%rd273, %rd122, %rd123;
$L__BB20_148:
	add.s32 	%r431, %r431, 256;
	add.s32 	%r429, %r429, 256;
	add.s32 	%r428, %r428, 1;
	setp.ne.s32 	%p40, %r428, 0;
	@%p40 bra 	$L__BB20_145;
$L__BB20_149:
	setp.lt.u32 	%p41, %r41, 768;
	@%p41 bra 	$L__BB20_164;
	add.s32 	%r432, %r431, %r427;
	add.s32 	%r435, %r432, 256;
	add.s32 	%r434, %r432, 512;
	add.s32 	%r433, %r432, 768;
	add.s64 	%rd128, %rd2, 2048;
$L__BB20_151:
	cvt.s64.s32 	%rd201, %r435;
	add.s64 	%rd130, %rd3, %rd201;
	cvt.s64.s32 	%rd202, %r434;
	add.s64 	%rd131, %rd3, %rd202;
	cvt.s64.s32 	%rd203, %r433;
	add.s64 	%rd132, %rd3, %rd203;
	cvt.s64.s32 	%rd204, %r432;
	mul.wide.s32 	%rd205, %r432, 4;
	add.s64 	%rd133, %rd128, %rd205;
	add.s64 	%rd134, %rd3, %rd204;
	ld.global.f32 	%f121, [%rd133+-2048];
	setp.lt.f32 	%p42, %f229, %f121;
	mov.f32 	%f225, %f121;
	mov.u64 	%rd269, %rd134;
	@%p42 bra 	$L__BB20_154;
	setp.lt.f32 	%p43, %f121, %f229;
	mov.f32 	%f225, %f229;
	mov.u64 	%rd269, %rd273;
	@%p43 bra 	$L__BB20_154;
	setp.lt.s64 	%p44, %rd273, %rd134;
	selp.f32 	%f225, %f229, %f121, %p44;
	min.s64 	%rd269, %rd273, %rd134;
$L__BB20_154:
	ld.global.f32 	%f124, [%rd133+-1024];
	setp.lt.f32 	%p45, %f225, %f124;
	mov.f32 	%f226, %f124;
	mov.u64 	%rd270, %rd130;
	@%p45 bra 	$L__BB20_157;
	setp.lt.f32 	%p46, %f124, %f225;
	mov.f32 	%f226, %f225;
	mov.u64 	%rd270, %rd269;
	@%p46 bra 	$L__BB20_157;
	setp.lt.s64 	%p47, %rd269, %rd130;
	selp.f32 	%f226, %f225, %f124, %p47;
	min.s64 	%rd270, %rd269, %rd130;
$L__BB20_157:
	ld.global.f32 	%f127, [%rd133];
	setp.lt.f32 	%p48, %f226, %f127;
	mov.f32 	%f227, %f127;
	mov.u64 	%rd271, %rd131;
	@%p48 bra 	$L__BB20_160;
	setp.lt.f32 	%p49, %f127, %f226;
	mov.f32 	%f227, %f226;
	mov.u64 	%rd271, %rd270;
	@%p49 bra 	$L__BB20_160;
	setp.lt.s64 	%p50, %rd270, %rd131;
	selp.f32 	%f227, %f226, %f127, %p50;
	min.s64 	%rd271, %rd270, %rd131;
$L__BB20_160:
	ld.global.f32 	%f130, [%rd133+1024];
	setp.lt.f32 	%p51, %f227, %f130;
	mov.f32 	%f229, %f130;
	mov.u64 	%rd273, %rd132;
	@%p51 bra 	$L__BB20_163;
	setp.lt.f32 	%p52, %f130, %f227;
	mov.f32 	%f229, %f227;
	mov.u64 	%rd273, %rd271;
	@%p52 bra 	$L__BB20_163;
	setp.lt.s64 	%p53, %rd271, %rd132;
	selp.f32 	%f229, %f227, %f130, %p53;
	min.s64 	%rd273, %rd271, %rd132;
$L__BB20_163:
	add.s32 	%r431, %r431, 1024;
	add.s32 	%r435, %r435, 1024;
	add.s32 	%r434, %r434, 1024;
	add.s32 	%r433, %r433, 1024;
	add.s32 	%r432, %r432, 1024;
	setp.lt.s32 	%p54, %r431, %r40;
	@%p54 bra 	$L__BB20_151;
$L__BB20_164:
	// begin inline asm
	mov.u32 %r85, %laneid;
	// end inline asm
	mov.b32 	%r87, %f229;
	mov.b32 	%r103, 1;
	mov.b32 	%r104, 31;
	mov.b32 	%r105, -1;
	// begin inline asm
	shfl.sync.down.b32 %r86, %r87, %r103, %r104, %r105;
	// end inline asm
	mov.b32 	%f134, %r86;
	// begin inline asm
	shfl.sync.down.b32 %r91, %r92, %r103, %r104, %r105;
	// end inline asm
	mov.b64 	{%r97, %r102}, %rd273;
	// begin inline asm
	shfl.sync.down.b32 %r96, %r97, %r103, %r104, %r105;
	// end inline asm
	// begin inline asm
	shfl.sync.down.b32 %r101, %r102, %r103, %r104, %r105;
	// end inline asm
	mov.b64 	%rd144, {%r96, %r101};
	setp.gt.s32 	%p55, %r85, 30;
	mov.f32 	%f230, %f229;
	mov.u64 	%rd274, %rd273;
	@%p55 bra 	$L__BB20_168;
	setp.lt.f32 	%p56, %f229, %f134;
	mov.f32 	%f230, %f134;
	mov.u64 	%rd274, %rd144;
	@%p56 bra 	$L__BB20_168;
	setp.gt.f32 	%p57, %f229, %f134;
	mov.f32 	%f230, %f229;
	mov.u64 	%rd274, %rd273;
	@%p57 bra 	$L__BB20_168;
	setp.lt.s64 	%p58, %rd273, %rd144;
	selp.f32 	%f230, %f229, %f134, %p58;
	min.s64 	%rd274, %rd273, %rd144;
$L__BB20_168:
	mov.b32 	%r107, %f230;
	mov.b32 	%r123, 2;
	mov.b32 	%r124, 31;
	mov.b32 	%r125, -1;
	// begin inline asm
	shfl.sync.down.b32 %r106, %r107, %r123, %r124, %r125;
	// end inline asm
	mov.b32 	%f137, %r106;
	// begin inline asm
	shfl.sync.down.b32 %r111, %r112, %r123, %r124, %r125;
	// end inline asm
	mov.b64 	{%r117, %r122}, %rd274;
	// begin inline asm
	shfl.sync.down.b32 %r116, %r117, %r123, %r124, %r125;
	// end inline asm
	// begin inline asm
	shfl.sync.down.b32 %r121, %r122, %r123, %r124, %r125;
	// end inline asm
	mov.b64 	%rd147, {%r116, %r121};
	setp.gt.s32 	%p59, %r85, 29;
	mov.f32 	%f231, %f230;
	mov.u64 	%rd275, %rd274;
	@%p59 bra 	$L__BB20_172;
	setp.lt.f32 	%p60, %f230, %f137;
	mov.f32 	%f231, %f137;
	mov.u64 	%rd275, %rd147;
	@%p60 bra 	$L__BB20_172;
	setp.gt.f32 	%p61, %f230, %f137;
	mov.f32 	%f231, %f230;
	mov.u64 	%rd275, %rd274;
	@%p61 bra 	$L__BB20_172;
	setp.lt.s64 	%p62, %rd274, %rd147;
	selp.f32 	%f231, %f230, %f137, %p62;
	min.s64 	%rd275, %rd274, %rd147;
$L__BB20_172:
	mov.b32 	%r127, %f231;
	mov.b32 	%r143, 4;
	mov.b32 	%r144, 31;
	mov.b32 	%r145, -1;
	// begin inline asm
	shfl.sync.down.b32 %r126, %r127, %r143, %r144, %r145;
	// end inline asm
	mov.b32 	%f140, %r126;
	// begin inline asm
	shfl.sync.down.b32 %r131, %r132, %r143, %r144, %r145;
	// end inline asm
	mov.b64 	{%r137, %r142}, %rd275;
	// begin inline asm
	shfl.sync.down.b32 %r136, %r137, %r143, %r144, %r145;
	// end inline asm
	// begin inline asm
	shfl.sync.down.b32 %r141, %r142, %r143, %r144, %r145;
	// end inline asm
	mov.b64 	%rd150, {%r136, %r141};
	setp.gt.s32 	%p63, %r85, 27;
	mov.f32 	%f232, %f231;
	mov.u64 	%rd276, %rd275;
	@%p63 bra 	$L__BB20_176;
	setp.lt.f32 	%p64, %f231, %f140;
	mov.f32 	%f232, %f140;
	mov.u64 	%rd276, %rd150;
	@%p64 bra 	$L__BB20_176;
	setp.gt.f32 	%p65, %f231, %f140;
	mov.f32 	%f232, %f231;
	mov.u64 	%rd276, %rd275;
	@%p65 bra 	$L__BB20_176;
	setp.lt.s64 	%p66, %rd275, %rd150;
	selp.f32 	%f232, %f231, %f140, %p66;
	min.s64 	%rd276, %rd275, %rd150;
$L__BB20_176:
	mov.b32 	%r147, %f232;
	mov.b32 	%r163, 8;
	mov.b32 	%r164, 31;
	mov.b32 	%r165, -1;
	// begin inline asm
	shfl.sync.down.b32 %r146, %r147, %r163, %r164, %r165;
	// end inline asm
	mov.b32 	%f143, %r146;
	// begin inline asm
	shfl.sync.down.b32 %r151, %r152, %r163, %r164, %r165;
	// end inline asm
	mov.b64 	{%r157, %r162}, %rd276;
	// begin inline asm
	shfl.sync.down.b32 %r156, %r157, %r163, %r164, %r165;
	// end inline asm
	// begin inline asm
	shfl.sync.down.b32 %r161, %r162, %r163, %r164, %r165;
	// end inline asm
	mov.b64 	%rd153, {%r156, %r161};
	setp.gt.s32 	%p67, %r85, 23;
	mov.f32 	%f233, %f232;
	mov.u64 	%rd277, %rd276;
	@%p67 bra 	$L__BB20_180;
	setp.lt.f32 	%p68, %f232, %f143;
	mov.f32 	%f233, %f143;
	mov.u64 	%rd277, %rd153;
	@%p68 bra 	$L__BB20_180;
	setp.gt.f32 	%p69, %f232, %f143;
	mov.f32 	%f233, %f232;
	mov.u64 	%rd277, %rd276;
	@%p69 bra 	$L__BB20_180;
	setp.lt.s64 	%p70, %rd276, %rd153;
	selp.f32 	%f233, %f232, %f143, %p70;
	min.s64 	%rd277, %rd276, %rd153;
$L__BB20_180:
	mov.b32 	%r167, %f233;
	mov.b32 	%r183, 16;
	mov.b32 	%r184, 31;
	mov.b32 	%r185, -1;
	// begin inline asm
	shfl.sync.down.b32 %r166, %r167, %r183, %r184, %r185;
	// end inline asm
	mov.b32 	%f146, %r166;
	// begin inline asm
	shfl.sync.down.b32 %r171, %r172, %r183, %r184, %r185;
	// end inline asm
	mov.b64 	{%r177, %r182}, %rd277;
	// begin inline asm
	shfl.sync.down.b32 %r176, %r177, %r183, %r184, %r185;
	// end inline asm
	// begin inline asm
	shfl.sync.down.b32 %r181, %r182, %r183, %r184, %r185;
	// end inline asm
	mov.b64 	%rd156, {%r176, %r181};
	setp.gt.s32 	%p71, %r85, 15;
	mov.f32 	%f241, %f233;
	mov.u64 	%rd285, %rd277;
	@%p71 bra 	$L__BB20_184;
	setp.lt.f32 	%p72, %f233, %f146;
	mov.f32 	%f241, %f146;
	mov.u64 	%rd285, %rd156;
	@%p72 bra 	$L__BB20_184;
	setp.gt.f32 	%p73, %f233, %f146;
	mov.f32 	%f241, %f233;
	mov.u64 	%rd285, %rd277;
	@%p73 bra 	$L__BB20_184;
	setp.lt.s64 	%p74, %rd277, %rd156;
	selp.f32 	%f241, %f233, %f146, %p74;
	min.s64 	%rd285, %rd277, %rd156;
$L__BB20_184:
	setp.ne.s32 	%p75, %r85, 0;
	@%p75 bra 	$L__BB20_186;
	shr.u32 	%r186, %r35, 1;
	and.b32  	%r187, %r186, 496;
	mov.u32 	%r188, _ZN6thrust24THRUST_300001_SM_1000_NS8cuda_cub4core6detail5shmemE;
	add.s32 	%r189, %r188, %r187;
	st.shared.f32 	[%r189+8], %f241;
	st.shared.u64 	[%r189+16], %rd285;
$L__BB20_186:
	bar.sync 	0;
	setp.ne.s32 	%p76, %r35, 0;
	@%p76 bra 	$L__BB20_208;
	ld.shared.f32 	%f149, [_ZN6thrust24THRUST_300001_SM_1000_NS8cuda_cub4core6detail5shmemE+24];
	ld.shared.u64 	%rd159, [_ZN6thrust24THRUST_300001_SM_1000_NS8cuda_cub4core6detail5shmemE+32];
	setp.lt.f32 	%p77, %f241, %f149;
	mov.f32 	%f235, %f149;
	mov.u64 	%rd279, %rd159;
	@%p77 bra 	$L__BB20_190;
	setp.lt.f32 	%p78, %f149, %f241;
	mov.f32 	%f235, %f241;
	mov.u64 	%rd279, %rd285;
	@%p78 bra 	$L__BB20_190;
	setp.lt.s64 	%p79, %rd285, %rd159;
	selp.f32 	%f235, %f241, %f149, %p79;
	min.s64 	%rd279, %rd285, %rd159;
$L__BB20_190:
	ld.shared.f32 	%f152, [_ZN6thrust24THRUST_300001_SM_1000_NS8cuda_cub4core6detail5shmemE+40];
	ld.shared.u64 	%rd162, [_ZN6thrust24THRUST_300001_SM_1000_NS8cuda_cub4core6detail5shmemE+48];
	setp.lt.f32 	%p80, %f235, %f152;
	mov.f32 	%f236, %f152;
	mov.u64 	%rd280, %rd162;
	@%p80 bra 	$L__BB20_193;
	setp.lt.f32 	%p81, %f152, %f235;
	mov.f32 	%f236, %f235;
	mov.u64 	%rd280, %rd279;
	@%p81 bra 	$L__BB20_193;
	setp.lt.s64 	%p82, %rd279, %rd162;
	selp.f32 	%f236, %f235, %f152, %p82;
	min.s64 	%rd280, %rd279, %rd162;
$L__BB20_193:
	ld.shared.f32 	%f155, [_ZN6thrust24THRUST_300001_SM_1000_NS8cuda_cub4core6detail5shmemE+56];
	ld.shared.u64 	%rd165, [_ZN6thrust24THRUST_300001_SM_1000_NS8cuda_cub4core6detail5shmemE+64];
	setp.lt.f32 	%p83, %f236, %f155;
	mov.f32 	%f237, %f155;
	mov.u64 	%rd281, %rd165;
	@%p83 bra 	$L__BB20_196;
	setp.lt.f32 	%p84, %f155, %f236;
	mov.f32 	%f237, %f236;
	mov.u64 	%rd281, %rd280;
	@%p84 bra 	$L__BB20_196;
	setp.lt.s64 	%p85, %rd280, %rd165;
	selp.f32 	%f237, %f236, %f155, %p85;
	min.s64 	%rd281, %rd280, %rd165;
$L__BB20_196:
	ld.shared.f32 	%f158, [_ZN6thrust24THRUST_300001_SM_1000_NS8cuda_cub4core6detail5shmemE+72];
	ld.shared.u64 	%rd168, [_ZN6thrust24THRUST_300001_SM_1000_NS8cuda_cub4core6detail5shmemE+80];
	setp.lt.f32 	%p86, %f237, %f158;
	mov.f32 	%f238, %f158;
	mov.u64 	%rd282, %rd168;
	@%p86 bra 	$L__BB20_199;
	setp.lt.f32 	%p87, %f158, %f237;
	mov.f32 	%f238, %f237;
	mov.u64 	%rd282, %rd281;
	@%p87 bra 	$L__BB20_199;
	setp.lt.s64 	%p88, %rd281, %rd168;
	selp.f32 	%f238, %f237, %f158, %p88;
	min.s64 	%rd282, %rd281, %rd168;
$L__BB20_199:
	ld.shared.f32 	%f161, [_ZN6thrust24THRUST_300001_SM_1000_NS8cuda_cub4core6detail5shmemE+88];
	ld.shared.u64 	%rd171, [_ZN6thrust24THRUST_300001_SM_1000_NS8cuda_cub4core6detail5shmemE+96];
	setp.lt.f32 	%p89, %f238, %f161;
	mov.f32 	%f239, %f161;
	mov.u64 	%rd283, %rd171;
	@%p89 bra 	$L__BB20_202;
	setp.lt.f32 	%p90, %f161, %f238;
	mov.f32 	%f239, %f238;
	mov.u64 	%rd283, %rd282;
	@%p90 bra 	$L__BB20_202;
	setp.lt.s64 	%p91, %rd282, %rd171;
	selp.f32 	%f239, %f238, %f161, %p91;
	min.s64 	%rd283, %rd282, %rd171;
$L__BB20_202:
	ld.shared.f32 	%f164, [_ZN6thrust24THRUST_300001_SM_1000_NS8cuda_cub4core6detail5shmemE+104];
	ld.shared.u64 	%rd174, [_ZN6thrust24THRUST_300001_SM_1000_NS8cuda_cub4core6detail5shmemE+112];
	setp.lt.f32 	%p92, %f239, %f164;
	mov.f32 	%f240, %f164;
	mov.u64 	%rd284, %rd174;
	@%p92 bra 	$L__BB20_205;
	setp.lt.f32 	%p93, %f164, %f239;
	mov.f32 	%f240, %f239;
	mov.u64 	%rd284, %rd283;
	@%p93 bra 	$L__BB20_205;
	setp.lt.s64 	%p94, %rd283, %rd174;
	selp.f32 	%f240, %f239, %f164, %p94;
	min.s64 	%rd284, %rd283, %rd174;
$L__BB20_205:
	ld.shared.f32 	%f167, [_ZN6thrust24THRUST_300001_SM_1000_NS8cuda_cub4core6detail5shmemE+120];
	ld.shared.u64 	%rd177, [_ZN6thrust24THRUST_300001_SM_1000_NS8cuda_cub4core6detail5shmemE+128];
	setp.lt.f32 	%p95, %f240, %f167;
	mov.f32 	%f241, %f167;
	mov.u64 	%rd285, %rd177;
	@%p95 bra 	$L__BB20_208;
	setp.lt.f32 	%p96, %f167, %f240;
	mov.f32 	%f241, %f240;
	mov.u64 	%rd285, %rd284;
	@%p96 bra 	$L__BB20_208;
	setp.lt.s64 	%p97, %rd284, %rd177;
	selp.f32 	%f241, %f240, %f167, %p97;
	min.s64 	%rd285, %rd284, %rd177;
$L__BB20_208:
	mov.u32 	%r415, %tid.x;
	setp.ne.s32 	%p214, %r415, 0;
	@%p214 bra 	$L__BB20_210;
	ld.param.u64 	%rd222, [_ZN6thrust24THRUST_300001_SM_1000_NS8cuda_cub4core6detail13_kernel_agentINS1_8__reduce11ReduceAgentINS0_12zip_iteratorIN4cuda3std3__45tupleIJPKfNS0_17counting_iteratorIlNS0_11use_defaultESF_SF_EEEEEEEPNSB_IJflEEESJ_iNS1_9__extrema9arg_max_fIflNSA_4lessIfEEEEEEJSI_SK_iN3cub18CUB_300001_SM_100013GridEvenShareIiEENSS_9GridQueueIjEESP_EEEvDpT0__param_1];
	cvta.to.global.u64 	%rd219, %rd222;
	mul.wide.u32 	%rd220, %r1, 16;
	add.s64 	%rd221, %rd219, %rd220;
	st.global.f32 	[%rd221], %f241;
	st.global.u64 	[%rd221+8], %rd285;
$L__BB20_210:
	ret;

}
	// .globl	_ZN6thrust24THRUST_300001_SM_1000_NS8cuda_cub4core6detail13_kernel_agentINS1_8__reduce11ReduceAgentIPN4cuda3std3__45tupleIJflEEESC_SB_iNS1_9__extrema9arg_max_fIflNS9_4lessIfEEEEEEJSC_SC_iSH_EEEvDpT0_
.visible .entry _ZN6thrust24THRUST_300001_SM_1000_NS8cuda_cub4core6detail13_kernel_agentINS1_8__reduce11ReduceAgentIPN4cuda3std3__45tupleIJflEEESC_SB_iNS1_9__extrema9arg_max_fIflNS9_4lessIfEEEEEEJSC_SC_iSH_EEEvDpT0_(
	.param .u64 .ptr .align 1 _ZN6thrust24THRUST_300001_SM_1000_NS8cuda_cub4core6detail13_kernel_agentINS1_8__reduce11ReduceAgentIPN4cuda3std3__45tupleIJflEEESC_SB_iNS1_9__extrema9arg_max_fIflNS9_4lessIfEEEEEEJSC_SC_iSH_EEEvDpT0__param_0,
	.param .u64 .ptr .align 1 _ZN6thrust24THRUST_300001_SM_1000_NS8cuda_cub4core6detail13_kernel_agentINS1_8__reduce11ReduceAgentIPN4cuda3std3__45tupleIJflEEESC_SB_iNS1_9__extrema9arg_max_fIflNS9_4lessIfEEEEEEJSC_SC_iSH_EEEvDpT0__param_1,
	.param .u32 _ZN6thrust24THRUST_300001_SM_1000_NS8cuda_cub4core6detail13_kernel_agentINS1_8__reduce11ReduceAgentIPN4cuda3std3__45tupleIJflEEESC_SB_iNS1_9__extrema9arg_max_fIflNS9_4lessIfEEEEEEJSC_SC_iSH_EEEvDpT0__param_2,
	.param .align 1 .b8 _ZN6thrust24THRUST_300001_SM_1000_NS8cuda_cub4core6detail13_kernel_agentINS1_8__reduce11ReduceAgentIPN4cuda3std3__45tupleIJflEEESC_SB_iNS1_9__extrema9arg_max_fIflNS9_4lessIfEEEEEEJSC_SC_iSH_EEEvDpT0__param_3[1]
)
.maxntid 256
{
	.reg .pred 	%p<222>;
	.reg .b32 	%r<432>;
	.reg .b32 	%f<248>;
	.reg .b64 	%rd<356>;

	ld.param.u64 	%rd186, [_ZN6thrust24THRUST_300001_SM_1000_NS8cuda_cub4core6detail13_kernel_agentINS1_8__reduce11ReduceAgentIPN4cuda3std3__45tupleIJflEEESC_SB_iNS1_9__extrema9arg_max_fIflNS9_4lessIfEEEEEEJSC_SC_iSH_EEEvDpT0__param_0];
	ld.param.u64 	%rd187, [_ZN6thrust24THRUST_300001_SM_1000_NS8cuda_cub4core6detail13_kernel_agentINS1_8__reduce11ReduceAgentIPN4cuda3std3__45tupleIJflEEESC_SB_iNS1_9__extrema9arg_max_fIflNS9_4lessIfEEEEEEJSC_SC_iSH_EEEvDpT0__param_1];
	ld.param.u32 	%r37, [_ZN6thrust24THRUST_300001_SM_1000_NS8cuda_cub4core6detail13_kernel_agentINS1_8__reduce11ReduceAgentIPN4cuda3std3__45tupleIJflEEESC_SB_iNS1_9__extrema9arg_max_fIflNS9_4lessIfEEEEEEJSC_SC_iSH_EEEvDpT0__param_2];
	setp.eq.s32 	%p1, %r37, 0;
	@%p1 bra 	$L__BB21_211;
	setp.gt.s32 	%p2, %r37, 1279;
	@%p2 bra 	$L__BB21_121;
	mov.u32 	%r1, %tid.x;
	setp.ge.s32 	%p105, %r1, %r37;
	mov.f32 	%f191, 0f00000000;
	mov.b64 	%rd298, 0;
	mov.u32 	%r422, %r1;
	@%p105 bra 	$L__BB21_4;
	mul.wide.u32 	%rd263, %r1, 16;
	add.s64 	%rd260, %rd186, %rd263;
	// begin inline asm
	ld.global.nc.u64 %rd259, [%rd260];
	// end inline asm
	mov.b64 	{%r183, %r184}, %rd259;
	mov.b32 	%f191, %r183;
	add.s64 	%rd262, %rd260, 8;
	// begin inline asm
	ld.global.nc.u64 %rd298, [%rd262];
	// end inline asm
	add.s32 	%r422, %r1, 256;
$L__BB21_4:
	setp.ge.s32 	%p106, %r422, %r37;
	@%p106 bra 	$L__BB21_25;
	not.b32 	%r185, %r422;
	add.s32 	%r4, %r37, %r185;
	and.b32  	%r186, %r4, 768;
	setp.eq.s32 	%p107, %r186, 768;
	@%p107 bra 	$L__BB21_11;
	mul.wide.u32 	%rd265, %r422, 16;
	add.s64 	%rd289, %rd186, %rd265;
	shr.u32 	%r187, %r4, 8;
	add.s32 	%r188, %r187, 1;
	and.b32  	%r189, %r188, 3;
	neg.s32 	%r420, %r189;
$L__BB21_7:
	.pragma "nounroll";
	mov.u64 	%rd5, %rd298;
	mov.f32 	%f3, %f191;
	// begin inline asm
	ld.global.nc.u64 %rd266, [%rd289];
	// end inline asm
	mov.b64 	{%r190, %r191}, %rd266;
	mov.b32 	%f4, %r190;
	add.s64 	%rd269, %rd289, 8;
	// begin inline asm
	ld.global.nc.u64 %rd268, [%rd269];
	// end inline asm
	setp.lt.f32 	%p108, %f3, %f4;
	mov.u64 	%rd298, %rd268;
	mov.f32 	%f191, %f4;
	@%p108 bra 	$L__BB21_10;
	setp.lt.f32 	%p109, %f4, %f3;
	mov.u64 	%rd298, %rd5;
	mov.f32 	%f191, %f3;
	@%p109 bra 	$L__BB21_10;
	setp.lt.s64 	%p110, %rd5, %rd268;
	min.s64 	%rd298, %rd5, %rd268;
	selp.f32 	%f191, %f3, %f4, %p110;
$L__BB21_10:
	add.s32 	%r422, %r422, 256;
	add.s64 	%rd289, %rd289, 4096;
	add.s32 	%r420, %r420, 1;
	setp.ne.s32 	%p111, %r420, 0;
	@%p111 bra 	$L__BB21_7;
$L__BB21_11:
	setp.lt.u32 	%p112, %r4, 768;
	@%p112 bra 	$L__BB21_25;
$L__BB21_12:
	mul.wide.s32 	%rd274, %r422, 16;
	add.s64 	%rd271, %rd186, %rd274;
	// begin inline asm
	ld.global.nc.u64 %rd270, [%rd271];
	// end inline asm
	mov.b64 	{%r192, %r193}, %rd270;
	mov.b32 	%f10, %r192;
	add.s64 	%rd273, %rd271, 8;
	// begin inline asm
	ld.global.nc.u64 %rd272, [%rd273];
	// end inline asm
	setp.lt.f32 	%p113, %f191, %f10;
	mov.u64 	%rd295, %rd272;
	mov.f32 	%f188, %f10;
	@%p113 bra 	$L__BB21_15;
	setp.lt.f32 	%p114, %f10, %f191;
	mov.u64 	%rd295, %rd298;
	mov.f32 	%f188, %f191;
	@%p114 bra 	$L__BB21_15;
	setp.lt.s64 	%p115, %rd298, %rd272;
	min.s64 	%rd295, %rd298, %rd272;
	selp.f32 	%f188, %f191, %f10, %p115;
$L__BB21_15:
	add.s64 	%rd276, %rd271, 4096;
	// begin inline asm
	ld.global.nc.u64 %rd275, [%rd276];
	// end inline asm
	mov.b64 	{%r194, %r195}, %rd275;
	mov.b32 	%f13, %r194;
	add.s64 	%rd278, %rd271, 4104;
	// begin inline asm
	ld.global.nc.u64 %rd277, [%rd278];
	// end inline asm
	setp.lt.f32 	%p116, %f188, %f13;
	mov.u64 	%rd296, %rd277;
	mov.f32 	%f189, %f13;
	@%p116 bra 	$L__BB21_18;
	setp.lt.f32 	%p117, %f13, %f188;
	mov.u64 	%rd296, %rd295;
	mov.f32 	%f189, %f188;
	@%p117 bra 	$L__BB21_18;
	setp.lt.s64 	%p118, %rd295, %rd277;
	min.s64 	%rd296, %rd295, %rd277;
	selp.f32 	%f189, %f188, %f13, %p118;
$L__BB21_18:
	add.s64 	%rd280, %rd271, 8192;
	// begin inline asm
	ld.global.nc.u64 %rd279, [%rd280];
	// end inline asm
	mov.b64 	{%r196, %r197}, %rd279;
	mov.b32 	%f16, %r196;
	add.s64 	%rd282, %rd271, 8200;
	// begin inline asm
	ld.global.nc.u64 %rd281, [%rd282];
	// end inline asm
	setp.lt.f32 	%p119, %f189, %f16;
	mov.u64 	%rd297, %rd281;
	mov.f32 	%f190, %f16;
	@%p119 bra 	$L__BB21_21;
	setp.lt.f32 	%p120, %f16, %f189;
	mov.u64 	%rd297, %rd296;
	mov.f32 	%f190, %f189;
	@%p120 bra 	$L__BB21_21;
	setp.lt.s64 	%p121, %rd296, %rd281;
	min.s64 	%rd297, %rd296, %rd281;
	selp.f32 	%f190, %f189, %f16, %p121;
$L__BB21_21:
	add.s64 	%rd284, %rd271, 12288;
	// begin inline asm
	ld.global.nc.u64 %rd283, [%rd284];
	// end inline asm
	mov.b64 	{%r198, %r199}, %rd283;
	mov.b32 	%f19, %r198;
	add.s64 	%rd286, %rd271, 12296;
	// begin inline asm
	ld.global.nc.u64 %rd285, [%rd286];
	// end inline asm
	setp.lt.f32 	%p122, %f190, %f19;
	mov.u64 	%rd298, %rd285;
	mov.f32 	%f191, %f19;
	@%p122 bra 	$L__BB21_24;
	setp.lt.f32 	%p123, %f19, %f190;
	mov.u64 	%rd298, %rd297;
	mov.f32 	%f191, %f190;
	@%p123 bra 	$L__BB21_24;
	setp.lt.s64 	%p124, %rd297, %rd285;
	min.s64 	%rd298, %rd297, %rd285;
	selp.f32 	%f191, %f190, %f19, %p124;
$L__BB21_24:
	add.s32 	%r422, %r422, 1024;
	setp.lt.s32 	%p125, %r422, %r37;
	@%p125 bra 	$L__BB21_12;
$L__BB21_25:
	setp.lt.s32 	%p126, %r37, 256;
	@%p126 bra 	$L__BB21_70;
	// begin inline asm
	mov.u32 %r313, %laneid;
	// end inline asm
	mov.b32 	%r315, %f191;
	mov.b32 	%r331, 1;
	mov.b32 	%r332, 31;
	mov.b32 	%r333, -1;
	// begin inline asm
	shfl.sync.down.b32 %r314, %r315, %r331, %r332, %r333;
	// end inline asm
	mov.b32 	%f23, %r314;
	// begin inline asm
	shfl.sync.down.b32 %r319, %r320, %r331, %r332, %r333;
	// end inline asm
	mov.b64 	{%r325, %r330}, %rd298;
	// begin inline asm
	shfl.sync.down.b32 %r324, %r325, %r331, %r332, %r333;
	// end inline asm
	// begin inline asm
	shfl.sync.down.b32 %r329, %r330, %r331, %r332, %r333;
	// end inline asm
	mov.b64 	%rd27, {%r324, %r329};
	setp.gt.s32 	%p178, %r313, 30;
	mov.u64 	%rd300, %rd298;
	mov.f32 	%f193, %f191;
	@%p178 bra 	$L__BB21_30;
	setp.lt.f32 	%p179, %f191, %f23;
	mov.u64 	%rd300, %rd27;
	mov.f32 	%f193, %f23;
	@%p179 bra 	$L__BB21_30;
	setp.gt.f32 	%p180, %f191, %f23;
	mov.u64 	%rd300, %rd298;
	mov.f32 	%f193, %f191;
	@%p180 bra 	$L__BB21_30;
	setp.lt.s64 	%p181, %rd298, %rd27;
	min.s64 	%rd300, %rd298, %rd27;
	selp.f32 	%f193, %f191, %f23, %p181;
$L__BB21_30:
	mov.b32 	%r335, %f193;
	mov.b32 	%r351, 2;
	mov.b32 	%r352, 31;
	mov.b32 	%r353, -1;
	// begin inline asm
	shfl.sync.down.b32 %r334, %r335, %r351, %r352, %r353;
	// end inline asm
	mov.b32 	%f26, %r334;
	// begin inline asm
	shfl.sync.down.b32 %r339, %r340, %r351, %r352, %r353;
	// end inline asm
	mov.b64 	{%r345, %r350}, %rd300;
	// begin inline asm
	shfl.sync.down.b32 %r344, %r345, %r351, %r352, %r353;
	// end inline asm
	// begin inline asm
	shfl.sync.down.b32 %r349, %r350, %r351, %r352, %r353;
	// end inline asm
	mov.b64 	%rd30, {%r344, %r349};
	setp.gt.s32 	%p182, %r313, 29;
	mov.u64 	%rd301, %rd300;
	mov.f32 	%f194, %f193;
	@%p182 bra 	$L__BB21_34;
	setp.lt.f32 	%p183, %f193, %f26;
	mov.u64 	%rd301, %rd30;
	mov.f32 	%f194, %f26;
	@%p183 bra 	$L__BB21_34;
	setp.gt.f32 	%p184, %f193, %f26;
	mov.u64 	%rd301, %rd300;
	mov.f32 	%f194, %f193;
	@%p184 bra 	$L__BB21_34;
	setp.lt.s64 	%p185, %rd300, %rd30;
	min.s64 	%rd301, %rd300, %rd30;
	selp.f32 	%f194, %f193, %f26, %p185;
$L__BB21_34:
	mov.b32 	%r355, %f194;
	mov.b32 	%r371, 4;
	mov.b32 	%r372, 31;
	mov.b32 	%r373, -1;
	// begin inline asm
	shfl.sync.down.b32 %r354, %r355, %r371, %r372, %r373;
	// end inline asm
	mov.b32 	%f29, %r354;
	// begin inline asm
	shfl.sync.down.b32 %r359, %r360, %r371, %r372, %r373;
	// end inline asm
	mov.b64 	{%r365, %r370}, %rd301;
	// begin inline asm
	shfl.sync.down.b32 %r364, %r365, %r371, %r372, %r373;
	// end inline asm
	// begin inline asm
	shfl.sync.down.b32 %r369, %r370, %r371, %r372, %r373;
	// end inline asm
	mov.b64 	%rd33, {%r364, %r369};
	setp.gt.s32 	%p186, %r313, 27;
	mov.u64 	%rd302, %rd301;
	mov.f32 	%f195, %f194;
	@%p186 bra 	$L__BB21_38;
	setp.lt.f32 	%p187, %f194, %f29;
	mov.u64 	%rd302, %rd33;
	mov.f32 	%f195, %f29;
	@%p187 bra 	$L__BB21_38;
	setp.gt.f32 	%p188, %f194, %f29;
	mov.u64 	%rd302, %rd301;
	mov.f32 	%f195, %f194;
	@%p188 bra 	$L__BB21_38;
	setp.lt.s64 	%p189, %rd301, %rd33;
	min.s64 	%rd302, %rd301, %rd33;
	selp.f32 	%f195, %f194, %f29, %p189;
$L__BB21_38:
	mov.b32 	%r375, %f195;
	mov.b32 	%r391, 8;
	mov.b32 	%r392, 31;
	mov.b32 	%r393, -1;
	// begin inline asm
	shfl.sync.down.b32 %r374, %r375, %r391, %r392, %r393;
	// end inline asm
	mov.b32 	%f32, %r374;
	// begin inline asm
	shfl.sync.down.b32 %r379, %r380, %r391, %r392, %r393;
	// end inline asm
	mov.b64 	{%r385, %r390}, %rd302;
	// begin inline asm
	shfl.sync.down.b32 %r384, %r385, %r391, %r392, %r393;
	// end inline asm
	// begin inline asm
	shfl.sync.down.b32 %r389, %r390, %r391, %r392, %r393;
	// end inline asm
	mov.b64 	%rd36, {%r384, %r389};
	setp.gt.s32 	%p190, %r313, 23;
	mov.u64 	%rd303, %rd302;
	mov.f32 	%f196, %f195;
	@%p190 bra 	$L__BB21_42;
	setp.lt.f32 	%p191, %f195, %f32;
	mov.u64 	%rd303, %rd36;
	mov.f32 	%f196, %f32;
	@%p191 bra 	$L__BB21_42;
	setp.gt.f32 	%p192, %f195, %f32;
	mov.u64 	%rd303, %rd302;
	mov.f32 	%f196, %f195;
	@%p192 bra 	$L__BB21_42;
	setp.lt.s64 	%p193, %rd302, %rd36;
	min.s64 	%rd303, %rd302, %rd36;
	selp.f32 	%f196, %f195, %f32, %p193;
$L__BB21_42:
	mov.b32 	%r395, %f196;
	mov.b32 	%r411, 16;
	mov.b32 	%r412, 31;
	mov.b32 	%r413, -1;
	// begin inline asm
	shfl.sync.down.b32 %r394, %r395, %r411, %r412, %r413;
	// end inline asm
	mov.b32 	%f35, %r394;
	// begin inline asm
	shfl.sync.down.b32 %r399, %r400, %r411, %r412, %r413;
	// end inline asm
	mov.b64 	{%r405, %r410}, %rd303;
	// begin inline asm
	shfl.sync.down.b32 %r404, %r405, %r411, %r412, %r413;
	// end inline asm
	// begin inline asm
	shfl.sync.down.b32 %r409, %r410, %r411, %r412, %r413;
	// end inline asm
	mov.b64 	%rd39, {%r404, %r409};
	setp.gt.s32 	%p194, %r313, 15;
	mov.u64 	%rd355, %rd303;
	mov.f32 	%f247, %f196;
	@%p194 bra 	$L__BB21_46;
	setp.lt.f32 	%p195, %f196, %f35;
	mov.u64 	%rd355, %rd39;
	mov.f32 	%f247, %f35;
	@%p195 bra 	$L__BB21_46;
	setp.gt.f32 	%p196, %f196, %f35;
	mov.u64 	%rd355, %rd303;
	mov.f32 	%f247, %f196;
	@%p196 bra 	$L__BB21_46;
	setp.lt.s64 	%p197, %rd303, %rd39;
	min.s64 	%rd355, %rd303, %rd39;
	selp.f32 	%f247, %f196, %f35, %p197;
$L__BB21_46:
	setp.ne.s32 	%p198, %r313, 0;
	@%p198 bra 	$L__BB21_48;
	shr.u32 	%r414, %r1, 1;
	and.b32  	%r415, %r414, 496;
	mov.u32 	%r416, _ZN6thrust24THRUST_300001_SM_1000_NS8cuda_cub4core6detail5shmemE;
	add.s32 	%r417, %r416, %r415;
	st.shared.f32 	[%r417+8], %f247;
	st.shared.u64 	[%r417+16], %rd355;
$L__BB21_48:
	bar.sync 	0;
	setp.ne.s32 	%p199, %r1, 0;
	@%p199 bra 	$L__BB21_209;
	ld.shared.f32 	%f38, [_ZN6thrust24THRUST_300001_SM_1000_NS8cuda_cub4core6detail5shmemE+24];
	ld.shared.u64 	%rd42, [_ZN6thrust24THRUST_300001_SM_1000_NS8cuda_cub4core6detail5shmemE+32];
	setp.lt.f32 	%p200, %f247, %f38;
	mov.u64 	%rd305, %rd42;
	mov.f32 	%f198, %f38;
	@%p200 bra 	$L__BB21_52;
	setp.lt.f32 	%p201, %f38, %f247;
	mov.u64 	%rd305, %rd355;
	mov.f32 	%f198, %f247;
	@%p201 bra 	$L__BB21_52;
	setp.lt.s64 	%p202, %rd355, %rd42;
	min.s64 	%rd305, %rd355, %rd42;
	selp.f32 	%f198, %f247, %f38, %p202;
$L__BB21_52:
	ld.shared.f32 	%f41, [_ZN6thrust24THRUST_300001_SM_1000_NS8cuda_cub4core6detail5shmemE+40];
	ld.shared.u64 	%rd45, [_ZN6thrust24THRUST_300001_SM_1000_NS8cuda_cub4core6detail5shmemE+48];
	setp.lt.f32 	%p203, %f198, %f41;
	mov.u64 	%rd306, %rd45;
	mov.f32 	%f199, %f41;
	@%p203 bra 	$L__BB21_55;
	setp.lt.f32 	%p204, %f41, %f198;
	mov.u64 	%rd306, %rd305;
	mov.f32 	%f199, %f198;
	@%p204 bra 	$L__BB21_55;
	setp.lt.s64 	%p205, %rd305, %rd45;
	min.s64 	%rd306, %rd305, %rd45;
	selp.f32 	%f199, %f198, %f41, %p205;
$L__BB21_55:
	ld.shared.f32 	%f44, [_ZN6thrust24THRUST_300001_SM_1000_NS8cuda_cub4core6detail5shmemE+56];
	ld.shared.u64 	%rd48, [_ZN6thrust24THRUST_300001_SM_1000_NS8cuda_cub4core6detail5shmemE+64];
	setp.lt.f32 	%p206, %f199, %f44;
	mov.u64 	%rd307, %rd48;
	mov.f32 	%f200, %f44;
	@%p206 bra 	$L__BB21_58;
	setp.lt.f32 	%p207, %f44, %f199;
	mov.u64 	%rd307, %rd306;
	mov.f32 	%f200, %f199;
	@%p207 bra 	$L__BB21_58;
	setp.lt.s64 	%p208, %rd306, %rd48;
	min.s64 	%rd307, %rd306, %rd48;
	selp.f32 	%f200, %f199, %f44, %p208;
$L__BB21_58:
	ld.shared.f32 	%f47, [_ZN6thrust24THRUST_300001_SM_1000_NS8cuda_cub4core6detail5shmemE+72];
	ld.shared.u64 	%rd51, [_ZN6thrust24THRUST_300001_SM_1000_NS8cuda_cub4core6detail5shmemE+80];
	setp.lt.f32 	%p209, %f200, %f47;
	mov.u64 	%rd308, %rd51;
	mov.f32 	%f201, %f47;
	@%p209 bra 	$L__BB21_61;
	setp.lt.f32 	%p210, %f47, %f200;
	mov.u64 	%rd308, %rd307;
	mov.f32 	%f201, %f200;
	@%p210 bra 	$L__BB21_61;
	setp.lt.s64 	%p211, %rd307, %rd51;
	min.s64 	%rd308, %rd307, %rd51;
	selp.f32 	%f201, %f200, %f47, %p211;
$L__BB21_61:
	ld.shared.f32 	%f50, [_ZN6thrust24THRUST_300001_SM_1000_NS8cuda_cub4core6detail5shmemE+88];
	ld.shared.u64 	%rd54, [_ZN6thrust24THRUST_300001_SM_1000_NS8cuda_cub4core6detail5shmemE+96];
	setp.lt.f32 	%p212, %f201, %f50;
	mov.u64 	%rd309, %rd54;
	mov.f32 	%f202, %f50;
	@%p212 bra 	$L__BB21_64;
	setp.lt.f32 	%p213, %f50, %f201;
	mov.u64 	%rd309, %rd308;
	mov.f32 	%f202, %f201;
	@%p213 bra 	$L__BB21_64;
	setp.lt.s64 	%p214, %rd308, %rd54;
	min.s64 	%rd309, %rd308, %rd54;
	selp.f32 	%f202, %f201, %f50, %p214;
$L__BB21_64:
	ld.shared.f32 	%f53, [_ZN6thrust24THRUST_300001_SM_1000_NS8cuda_cub4core6detail5shmemE+104];
	ld.shared.u64 	%rd57, [_ZN6thrust24THRUST_300001_SM_1000_NS8cuda_cub4core6detail5shmemE+112];
	setp.lt.f32 	%p215, %f202, %f53;
	mov.u64 	%rd310, %rd57;
	mov.f32 	%f203, %f53;
	@%p215 bra 	$L__BB21_67;
	setp.lt.f32 	%p216, %f53, %f202;
	mov.u64 	%rd310, %rd309;
	mov.f32 	%f203, %f202;
	@%p216 bra 	$L__BB21_67;
	setp.lt.s64 	%p217, %rd309, %rd57;
	min.s64 	%rd310, %rd309, %rd57;
	selp.f32 	%f203, %f202, %f53, %p217;
$L__BB21_67:
	ld.shared.f32 	%f56, [_ZN6thrust24THRUST_300001_SM_1000_NS8cuda_cub4core6detail5shmemE+120];
	ld.shared.u64 	%rd60, [_ZN6thrust24THRUST_300001_SM_1000_NS8cuda_cub4core6detail5shmemE+128];
	setp.lt.f32 	%p218, %f203, %f56;
	mov.f32 	%f247, %f56;
	mov.u64 	%rd355, %rd60;
	@%p218 bra 	$L__BB21_209;
	setp.lt.f32 	%p219, %f56, %f203;
	mov.f32 	%f247, %f203;
	mov.u64 	%rd355, %rd310;
	@%p219 bra 	$L__BB21_209;
	setp.lt.s64 	%p220, %rd310, %rd60;
	min.s64 	%rd355, %rd310, %rd60;
	selp.f32 	%f247, %f203, %f56, %p220;
	bra.uni 	$L__BB21_209;
$L__BB21_70:
	// begin inline asm
	mov.u32 %r200, %laneid;
	// end inline asm
	and.b32  	%r221, %r1, 992;
	add.s32 	%r222, %r221, 32;
	setp.gt.s32 	%p127, %r222, %r37;
	not.b32 	%r223, %r221;
	add.s32 	%r224, %r37, %r223;
	selp.b32 	%r219, %r224, 31, %p127;
	mov.b32 	%r202, %f191;
	mov.b32 	%r218, 1;
	mov.b32 	%r220, -1;
	// begin inline asm
	shfl.sync.down.b32 %r201, %r202, %r218, %r219, %r220;
	// end inline asm
	mov.b32 	%f58, %r201;
	// begin inline asm
	shfl.sync.down.b32 %r206, %r207, %r218, %r219, %r220;
	// end inline asm
	mov.b64 	{%r212, %r217}, %rd298;
	// begin inline asm
	shfl.sync.down.b32 %r211, %r212, %r218, %r219, %r220;
	// end inline asm
	// begin inline asm
	shfl.sync.down.b32 %r216, %r217, %r218, %r219, %r220;
	// end inline asm
	mov.b64 	%rd62, {%r211, %r216};
	setp.ge.s32 	%p128, %r200, %r219;
	mov.u64 	%rd311, %rd298;
	mov.f32 	%f204, %f191;
	@%p128 bra 	$L__BB21_74;
	setp.lt.f32 	%p129, %f191, %f58;
	mov.u64 	%rd311, %rd62;
	mov.f32 	%f204, %f58;
	@%p129 bra 	$L__BB21_74;
	setp.gt.f32 	%p130, %f191, %f58;
	mov.u64 	%rd311, %rd298;
	mov.f32 	%f204, %f191;
	@%p130 bra 	$L__BB21_74;
	setp.lt.s64 	%p131, %rd298, %rd62;
	min.s64 	%rd311, %rd298, %rd62;
	selp.f32 	%f204, %f191, %f58, %p131;
$L__BB21_74:
	mov.b32 	%r226, %f204;
	mov.b32 	%r242, 2;
	mov.b32 	%r244, -1;
	// begin inline asm
	shfl.sync.down.b32 %r225, %r226, %r242, %r219, %r244;
	// end inline asm
	mov.b32 	%f61, %r225;
	// begin inline asm
	shfl.sync.down.b32 %r230, %r231, %r242, %r219, %r244;
	// end inline asm
	mov.b64 	{%r236, %r241}, %rd311;
	// begin inline asm
	shfl.sync.down.b32 %r235, %r236, %r242, %r219, %r244;
	// end inline asm
	// begin inline asm
	shfl.sync.down.b32 %r240, %r241, %r242, %r219, %r244;
	// end inline asm
	mov.b64 	%rd65, {%r235, %r240};
	add.s32 	%r245, %r200, 2;
	setp.gt.s32 	%p132, %r245, %r219;
	mov.u64 	%rd312, %rd311;
	mov.f32 	%f205, %f204;
	@%p132 bra 	$L__BB21_78;
	setp.lt.f32 	%p133, %f204, %f61;
	mov.u64 	%rd312, %rd65;
	mov.f32 	%f205, %f61;
	@%p133 bra 	$L__BB21_78;
	setp.gt.f32 	%p134, %f204, %f61;
	mov.u64 	%rd312, %rd311;
	mov.f32 	%f205, %f204;
	@%p134 bra 	$L__BB21_78;
	setp.lt.s64 	%p135, %rd311, %rd65;
	min.s64 	%rd312, %rd311, %rd65;
	selp.f32 	%f205, %f204, %f61, %p135;
$L__BB21_78:
	mov.b32 	%r247, %f205;
	mov.b32 	%r263, 4;
	mov.b32 	%r265, -1;
	// begin inline asm
	shfl.sync.down.b32 %r246, %r247, %r263, %r219, %r265;
	// end inline asm
	mov.b32 	%f64, %r246;
	// begin inline asm
	shfl.sync.down.b32 %r251, %r252, %r263, %r219, %r265;
	// end inline asm
	mov.b64 	{%r257, %r262}, %rd312;
	// begin inline asm
	shfl.sync.down.b32 %r256, %r257, %r263, %r219, %r265;
	// end inline asm
	// begin inline asm
	shfl.sync.down.b32 %r261, %r262, %r263, %r219, %r265;
	// end inline asm
	mov.b64 	%rd68, {%r256, %r261};
	add.s32 	%r266, %r200, 4;
	setp.gt.s32 	%p136, %r266, %r219;
	mov.f32 	%f206, %f205;
	mov.u64 	%rd313, %rd312;
	@%p136 bra 	$L__BB21_82;
	setp.lt.f32 	%p137, %f205, %f64;
	mov.f32 	%f206, %f64;
	mov.u64 	%rd313, %rd68;
	@%p137 bra 	$L__BB21_82;
	setp.gt.f32 	%p138, %f205, %f64;
	mov.f32 	%f206, %f205;
	mov.u64 	%rd313, %rd312;
	@%p138 bra 	$L__BB21_82;
	setp.lt.s64 	%p139, %rd312, %rd68;
	selp.f32 	%f206, %f205, %f64, %p139;
	min.s64 	%rd313, %rd312, %rd68;
$L__BB21_82:
	mov.b32 	%r268, %f206;
	mov.b32 	%r284, 8;
	mov.b32 	%r286, -1;
	// begin inline asm
	shfl.sync.down.b32 %r267, %r268, %r284, %r219, %r286;
	// end inline asm
	mov.b32 	%f67, %r267;
	// begin inline asm
	shfl.sync.down.b32 %r272, %r273, %r284, %r219, %r286;
	// end inline asm
	mov.b64 	{%r278, %r283}, %rd313;
	// begin inline asm
	shfl.sync.down.b32 %r277, %r278, %r284, %r219, %r286;
	// end inline asm
	// begin inline asm
	shfl.sync.down.b32 %r282, %r283, %r284, %r219, %r286;
	// end inline asm
	mov.b64 	%rd71, {%r277, %r282};
	add.s32 	%r287, %r200, 8;
	setp.gt.s32 	%p140, %r287, %r219;
	mov.f32 	%f207, %f206;
	mov.u64 	%rd314, %rd313;
	@%p140 bra 	$L__BB21_86;
	setp.lt.f32 	%p141, %f206, %f67;
	mov.f32 	%f207, %f67;
	mov.u64 	%rd314, %rd71;
	@%p141 bra 	$L__BB21_86;
	setp.gt.f32 	%p142, %f206, %f67;
	mov.f32 	%f207, %f206;
	mov.u64 	%rd314, %rd313;
	@%p142 bra 	$L__BB21_86;
	setp.lt.s64 	%p143, %rd313, %rd71;
	selp.f32 	%f207, %f206, %f67, %p143;
	min.s64 	%rd314, %rd313, %rd71;
$L__BB21_86:
	mov.b32 	%r289, %f207;
	mov.b32 	%r305, 16;
	mov.b32 	%r307, -1;
	// begin inline asm
	shfl.sync.down.b32 %r288, %r289, %r305, %r219, %r307;
	// end inline asm
	mov.b32 	%f70, %r288;
	// begin inline asm
	shfl.sync.down.b32 %r293, %r294, %r305, %r219, %r307;
	// end inline asm
	mov.b64 	{%r299, %r304}, %rd314;
	// begin inline asm
	shfl.sync.down.b32 %r298, %r299, %r305, %r219, %r307;
	// end inline asm
	// begin inline asm
	shfl.sync.down.b32 %r303, %r304, %r305, %r219, %r307;
	// end inline asm
	mov.b64 	%rd74, {%r298, %r303};
	add.s32 	%r308, %r200, 16;
	setp.gt.s32 	%p144, %r308, %r219;
	mov.f32 	%f247, %f207;
	mov.u64 	%rd355, %rd314;
	@%p144 bra 	$L__BB21_90;
	setp.lt.f32 	%p145, %f207, %f70;
	mov.f32 	%f247, %f70;
	mov.u64 	%rd355, %rd74;
	@%p145 bra 	$L__BB21_90;
	setp.gt.f32 	%p146, %f207, %f70;
	mov.f32 	%f247, %f207;
	mov.u64 	%rd355, %rd314;
	@%p146 bra 	$L__BB21_90;
	setp.lt.s64 	%p147, %rd314, %rd74;
	selp.f32 	%f247, %f207, %f70, %p147;
	min.s64 	%rd355, %rd314, %rd74;
$L__BB21_90:
	setp.ne.s32 	%p148, %r200, 0;
	@%p148 bra 	$L__BB21_92;
	shr.u32 	%r309, %r1, 1;
	and.b32  	%r310, %r309, 496;
	mov.u32 	%r311, _ZN6thrust24THRUST_300001_SM_1000_NS8cuda_cub4core6detail5shmemE;
	add.s32 	%r312, %r311, %r310;
	st.shared.f32 	[%r312+8], %f247;
	st.shared.u64 	[%r312+16], %rd355;
$L__BB21_92:
	bar.sync 	0;
	setp.ne.s32 	%p149, %r1, 0;
	@%p149 bra 	$L__BB21_209;
	setp.lt.s32 	%p150, %r37, 33;
	mov.f32 	%f209, %f247;
	mov.u64 	%rd316, %rd355;
	@%p150 bra 	$L__BB21_97;
	ld.shared.f32 	%f73, [_ZN6thrust24THRUST_300001_SM_1000_NS8cuda_cub4core6detail5shmemE+24];
	ld.shared.u64 	%rd77, [_ZN6thrust24THRUST_300001_SM_1000_NS8cuda_cub4core6detail5shmemE+32];
	setp.lt.f32 	%p151, %f247, %f73;
	mov.f32 	%f209, %f73;
	mov.u64 	%rd316, %rd77;
	@%p151 bra 	$L__BB21_97;
	setp.lt.f32 	%p152, %f73, %f247;
	mov.f32 	%f209, %f247;
	mov.u64 	%rd316, %rd355;
	@%p152 bra 	$L__BB21_97;
	setp.lt.s64 	%p153, %rd355, %rd77;
	selp.f32 	%f209, %f247, %f73, %p153;
	min.s64 	%rd316, %rd355, %rd77;
$L__BB21_97:
	setp.lt.s32 	%p154, %r37, 65;
	mov.f32 	%f210, %f209;
	mov.u64 	%rd317, %rd316;
	@%p154 bra 	$L__BB21_101;
	ld.shared.f32 	%f76, [_ZN6thrust24THRUST_300001_SM_1000_NS8cuda_cub4core6detail5shmemE+40];
	ld.shared.u64 	%rd80, [_ZN6thrust24THRUST_300001_SM_1000_NS8cuda_cub4core6detail5shmemE+48];
	setp.lt.f32 	%p155, %f209, %f76;
	mov.f32 	%f210, %f76;
	mov.u64 	%rd317, %rd80;
	@%p155 bra 	$L__BB21_101;
	setp.lt.f32 	%p156, %f76, %f209;
	mov.f32 	%f210, %f209;
	mov.u64 	%rd317, %rd316;
	@%p156 bra 	$L__BB21_101;
	setp.lt.s64 	%p157, %rd316, %rd80;
	selp.f32 	%f210, %f209, %f76, %p157;
	min.s64 	%rd317, %rd316, %rd80;
$L__BB21_101:
	setp.lt.s32 	%p158, %r37, 97;
	mov.f32 	%f211, %f210;
	mov.u64 	%rd318, %rd317;
	@%p158 bra 	$L__BB21_105;
	ld.shared.f32 	%f79, [_ZN6thrust24THRUST_300001_SM_1000_NS8cuda_cub4core6detail5shmemE+56];
	ld.shared.u64 	%rd83, [_ZN6thrust24THRUST_300001_SM_1000_NS8cuda_cub4core6detail5shmemE+64];
	setp.lt.f32 	%p159, %f210, %f79;
	mov.f32 	%f211, %f79;
	mov.u64 	%rd318, %rd83;
	@%p159 bra 	$L__BB21_105;
	setp.lt.f32 	%p160, %f79, %f210;
	mov.f32 	%f211, %f210;
	mov.u64 	%rd318, %rd317;
	@%p160 bra 	$L__BB21_105;
	setp.lt.s64 	%p161, %rd317, %rd83;
	selp.f32 	%f211, %f210, %f79, %p161;
	min.s64 	%rd318, %rd317, %rd83;
$L__BB21_105:
	setp.lt.s32 	%p162, %r37, 129;
	mov.f32 	%f212, %f211;
	mov.u64 	%rd319, %rd318;
	@%p162 bra 	$L__BB21_109;
	ld.shared.f32 	%f82, [_ZN6thrust24THRUST_300001_SM_1000_NS8cuda_cub4core6detail5shmemE+72];
	ld.shared.u64 	%rd86, [_ZN6thrust24THRUST_300001_SM_1000_NS8cuda_cub4core6detail5shmemE+80];
	setp.lt.f32 	%p163, %f211, %f82;
	mov.f32 	%f212, %f82;
	mov.u64 	%rd319, %rd86;
	@%p163 bra 	$L__BB21_109;
	setp.lt.f32 	%p164, %f82, %f211;
	mov.f32 	%f212, %f211;
	mov.u64 	%rd319, %rd318;
	@%p164 bra 	$L__BB21_109;
	setp.lt.s64 	%p165, %rd318, %rd86;
	selp.f32 	%f212, %f211, %f82, %p165;
	min.s64 	%rd319, %rd318, %rd86;
$L__BB21_109:
	setp.lt.s32 	%p166, %r37, 161;
	mov.f32 	%f213, %f212;
	mov.u64 	%rd320, %rd319;
	@%p166 bra 	$L__BB21_113;
	ld.shared.f32 	%f85, [_ZN6thrust24THRUST_300001_SM_1000_NS8cuda_cub4core6detail5shmemE+88];
	ld.shared.u64 	%rd89, [_ZN6thrust24THRUST_300001_SM_1000_NS8cuda_cub4core6detail5shmemE+96];
	setp.lt.f32 	%p167, %f212, %f85;
	mov.f32 	%f213, %f85;
	mov.u64 	%rd320, %rd89;
	@%p167 bra 	$L__BB21_113;
	setp.lt.f32 	%p168, %f85, %f212;
	mov.f32 	%f213, %f212;
	mov.u64 	%rd320, %rd319;
	@%p168 bra 	$L__BB21_113;
	setp.lt.s64 	%p169, %rd319, %rd89;
	selp.f32 	%f213, %f212, %f85, %p169;
	min.s64 	%rd320, %rd319, %rd89;
$L__BB21_113:
	setp.lt.s32 	%p170, %r37, 193;
	mov.f32 	%f214, %f213;
	mov.u64 	%rd321, %rd320;
	@%p170 bra 	$L__BB21_117;
	ld.shared.f32 	%f88, [_ZN6thrust24THRUST_300001_SM_1000_NS8cuda_cub4core6detail5shmemE+104];
	ld.shared.u64 	%rd92, [_ZN6thrust24THRUST_300001_SM_1000_NS8cuda_cub4core6detail5shmemE+112];
	setp.lt.f32 	%p171, %f213, %f88;
	mov.f32 	%f214, %f88;
	mov.u64 	%rd321, %rd92;
	@%p171 bra 	$L__BB21_117;
	setp.lt.f32 	%p172, %f88, %f213;
	mov.f32 	%f214, %f213;
	mov.u64 	%rd321, %rd320;
	@%p172 bra 	$L__BB21_117;
	setp.lt.s64 	%p173, %rd320, %rd92;
	selp.f32 	%f214, %f213, %f88, %p173;
	min.s64 	%rd321, %rd320, %rd92;
$L__BB21_117:
	setp.lt.s32 	%p174, %r37, 225;
	mov.f32 	%f247, %f214;
	mov.u64 	%rd355, %rd321;
	@%p174 bra 	$L__BB21_209;
	ld.shared.f32 	%f91, [_ZN6thrust24THRUST_300001_SM_1000_NS8cuda_cub4core6detail5shmemE+120];
	ld.shared.u64 	%rd95, [_ZN6thrust24THRUST_300001_SM_1000_NS8cuda_cub4core6detail5shmemE+128];
	setp.lt.f32 	%p175, %f214, %f91;
	mov.f32 	%f247, %f91;
	mov.u64 	%rd355, %rd95;
	@%p175 bra 	$L__BB21_209;
	setp.lt.f32 	%p176, %f91, %f214;
	mov.f32 	%f247, %f214;
	mov.u64 	%rd355, %rd321;
	@%p176 bra 	$L__BB21_209;
	setp.lt.s64 	%p177, %rd321, %rd95;
	selp.f32 	%f247, %f214, %f91, %p177;
	min.s64 	%rd355, %rd321, %rd95;
	bra.uni 	$L__BB21_209;
$L__BB21_121:
	mov.u32 	%r16, %tid.x;
	mul.wide.u32 	%rd208, %r16, 16;
	add.s64 	%rd189, %rd186, %rd208;
	// begin inline asm
	ld.global.nc.u64 %rd188, [%rd189];
	// end inline asm
	mov.b64 	{%r38, %r39}, %rd188;
	mov.b32 	%f93, %r38;
	add.s64 	%rd191, %rd189, 8;
	// begin inline asm
	ld.global.nc.u64 %rd190, [%rd191];
	// end inline asm
	add.s64 	%rd193, %rd189, 4096;
	// begin inline asm
	ld.global.nc.u64 %rd192, [%rd193];
	// end inline asm
	mov.b64 	{%r40, %r41}, %rd192;
	mov.b32 	%f215, %r40;
	add.s64 	%rd195, %rd189, 4104;
	// begin inline asm
	ld.global.nc.u64 %rd322, [%rd195];
	// end inline asm
	add.s64 	%rd197, %rd189, 8192;
	// begin inline asm
	ld.global.nc.u64 %rd196, [%rd197];
	// end inline asm
	mov.b64 	{%r42, %r43}, %rd196;
	mov.b32 	%f216, %r42;
	add.s64 	%rd199, %rd189, 8200;
	// begin inline asm
	ld.global.nc.u64 %rd323, [%rd199];
	// end inline asm
	add.s64 	%rd201, %rd189, 12288;
	// begin inline asm
	ld.global.nc.u64 %rd200, [%rd201];
	// end inline asm
	mov.b64 	{%r44, %r45}, %rd200;
	mov.b32 	%f217, %r44;
	add.s64 	%rd203, %rd189, 12296;
	// begin inline asm
	ld.global.nc.u64 %rd324, [%rd203];
	// end inline asm
	add.s64 	%rd205, %rd189, 16384;
	// begin inline asm
	ld.global.nc.u64 %rd204, [%rd205];
	// end inline asm
	mov.b64 	{%r46, %r47}, %rd204;
	mov.b32 	%f234, %r46;
	add.s64 	%rd207, %rd189, 16392;
	// begin inline asm
	ld.global.nc.u64 %rd342, [%rd207];
	// end inline asm
	setp.lt.f32 	%p3, %f93, %f215;
	@%p3 bra 	$L__BB21_123;
	setp.lt.f32 	%p4, %f215, %f93;
	setp.lt.s64 	%p5, %rd190, %rd322;
	or.pred  	%p6, %p4, %p5;
	selp.f32 	%f215, %f93, %f215, %p6;
	selp.b64 	%rd322, %rd190, %rd322, %p6;
$L__BB21_123:
	setp.lt.f32 	%p7, %f215, %f216;
	@%p7 bra 	$L__BB21_125;
	setp.lt.f32 	%p8, %f216, %f215;
	setp.lt.s64 	%p9, %rd322, %rd323;
	or.pred  	%p10, %p8, %p9;
	selp.f32 	%f216, %f215, %f216, %p10;
	selp.b64 	%rd323, %rd322, %rd323, %p10;
$L__BB21_125:
	setp.lt.f32 	%p11, %f216, %f217;
	@%p11 bra 	$L__BB21_127;
	setp.lt.f32 	%p12, %f217, %f216;
	setp.lt.s64 	%p13, %rd323, %rd324;
	or.pred  	%p14, %p12, %p13;
	selp.f32 	%f217, %f216, %f217, %p14;
	selp.b64 	%rd324, %rd323, %rd324, %p14;
$L__BB21_127:
	setp.lt.f32 	%p15, %f217, %f234;
	@%p15 bra 	$L__BB21_129;
	setp.lt.f32 	%p16, %f234, %f217;
	setp.lt.s64 	%p17, %rd324, %rd342;
	or.pred  	%p18, %p16, %p17;
	selp.f32 	%f234, %f217, %f234, %p18;
	selp.b64 	%rd342, %rd324, %rd342, %p18;
$L__BB21_129:
	setp.lt.u32 	%p19, %r37, 2560;
	mov.b32 	%r425, 1280;
	@%p19 bra 	$L__BB21_142;
	mov.b32 	%r424, 1280;
	mov.f32 	%f219, %f234;
	mov.u64 	%rd326, %rd342;
$L__BB21_131:
	add.s32 	%r50, %r424, %r16;
	mul.wide.u32 	%rd229, %r50, 16;
	add.s64 	%rd210, %rd186, %rd229;
	// begin inline asm
	ld.global.nc.u64 %rd209, [%rd210];
	// end inline asm
	mov.b64 	{%r51, %r52}, %rd209;
	mov.b32 	%f220, %r51;
	add.s64 	%rd212, %rd210, 8;
	// begin inline asm
	ld.global.nc.u64 %rd327, [%rd212];
	// end inline asm
	add.s64 	%rd214, %rd210, 4096;
	// begin inline asm
	ld.global.nc.u64 %rd213, [%rd214];
	// end inline asm
	mov.b64 	{%r53, %r54}, %rd213;
	mov.b32 	%f221, %r53;
	add.s64 	%rd216, %rd210, 4104;
	// begin inline asm
	ld.global.nc.u64 %rd328, [%rd216];
	// end inline asm
	add.s64 	%rd218, %rd210, 8192;
	// begin inline asm
	ld.global.nc.u64 %rd217, [%rd218];
	// end inline asm
	mov.b64 	{%r55, %r56}, %rd217;
	mov.b32 	%f222, %r55;
	add.s64 	%rd220, %rd210, 8200;
	// begin inline asm
	ld.global.nc.u64 %rd329, [%rd220];
	// end inline asm
	add.s64 	%rd222, %rd210, 12288;
	// begin inline asm
	ld.global.nc.u64 %rd221, [%rd222];
	// end inline asm
	mov.b64 	{%r57, %r58}, %rd221;
	mov.b32 	%f223, %r57;
	add.s64 	%rd224, %rd210, 12296;
	// begin inline asm
	ld.global.nc.u64 %rd330, [%rd224];
	// end inline asm
	add.s64 	%rd226, %rd210, 16384;
	// begin inline asm
	ld.global.nc.u64 %rd225, [%rd226];
	// end inline asm
	mov.b64 	{%r59, %r60}, %rd225;
	mov.b32 	%f234, %r59;
	add.s64 	%rd228, %rd210, 16392;
	// begin inline asm
	ld.global.nc.u64 %rd342, [%rd228];
	// end inline asm
	setp.lt.f32 	%p20, %f219, %f220;
	@%p20 bra 	$L__BB21_133;
	setp.lt.f32 	%p21, %f220, %f219;
	setp.lt.s64 	%p22, %rd326, %rd327;
	or.pred  	%p23, %p21, %p22;
	selp.f32 	%f220, %f219, %f220, %p23;
	selp.b64 	%rd327, %rd326, %rd327, %p23;
$L__BB21_133:
	setp.lt.f32 	%p24, %f220, %f221;
	@%p24 bra 	$L__BB21_135;
	setp.lt.f32 	%p25, %f221, %f220;
	setp.lt.s64 	%p26, %rd327, %rd328;
	or.pred  	%p27, %p25, %p26;
	selp.f32 	%f221, %f220, %f221, %p27;
	selp.b64 	%rd328, %rd327, %rd328, %p27;
$L__BB21_135:
	setp.lt.f32 	%p28, %f221, %f222;
	@%p28 bra 	$L__BB21_137;
	setp.lt.f32 	%p29, %f222, %f221;
	setp.lt.s64 	%p30, %rd328, %rd329;
	or.pred  	%p31, %p29, %p30;
	selp.f32 	%f222, %f221, %f222, %p31;
	selp.b64 	%rd329, %rd328, %rd329, %p31;
$L__BB21_137:
	setp.lt.f32 	%p32, %f222, %f223;
	@%p32 bra 	$L__BB21_139;
	setp.lt.f32 	%p33, %f223, %f222;
	setp.lt.s64 	%p34, %rd329, %rd330;
	or.pred  	%p35, %p33, %p34;
	selp.f32 	%f223, %f222, %f223, %p35;
	selp.b64 	%rd330, %rd329, %rd330, %p35;
$L__BB21_139:
	setp.lt.f32 	%p36, %f223, %f234;
	@%p36 bra 	$L__BB21_141;
	setp.lt.f32 	%p37, %f234, %f223;
	setp.lt.s64 	%p38, %rd330, %rd342;
	or.pred  	%p39, %p37, %p38;
	selp.f32 	%f234, %f223, %f234, %p39;
	selp.b64 	%rd342, %rd330, %rd342, %p39;
$L__BB21_141:
	add.s32 	%r425, %r424, 1280;
	add.s32 	%r61, %r424, 2560;
	setp.le.s32 	%p40, %r61, %r37;
	mov.u32 	%r424, %r425;
	mov.f32 	%f219, %f234;
	mov.u64 	%rd326, %rd342;
	@%p40 bra 	$L__BB21_131;
$L__BB21_142:
	setp.le.s32 	%p41, %r37, %r425;
	@%p41 bra 	$L__BB21_165;
	sub.s32 	%r20, %r37, %r425;
	setp.ge.s32 	%p42, %r16, %r20;
	@%p42 bra 	$L__BB21_165;
	not.b32 	%r62, %r16;
	add.s32 	%r63, %r37, %r62;
	sub.s32 	%r21, %r63, %r425;
	and.b32  	%r64, %r21, 768;
	setp.eq.s32 	%p43, %r64, 768;
	mov.u32 	%r429, %r16;
	@%p43 bra 	$L__BB21_150;
	add.s32 	%r427, %r16, %r425;
	shr.u32 	%r65, %r21, 8;
	add.s32 	%r66, %r65, 1;
	and.b32  	%r67, %r66, 3;
	neg.s32 	%r426, %r67;
	mov.u32 	%r429, %r16;
$L__BB21_146:
	.pragma "nounroll";
	mov.u64 	%rd127, %rd342;
	mov.f32 	%f123, %f234;
	mul.wide.u32 	%rd235, %r427, 16;
	add.s64 	%rd232, %rd186, %rd235;
	// begin inline asm
	ld.global.nc.u64 %rd231, [%rd232];
	// end inline asm
	mov.b64 	{%r68, %r69}, %rd231;
	mov.b32 	%f124, %r68;
	add.s64 	%rd234, %rd232, 8;
	// begin inline asm
	ld.global.nc.u64 %rd233, [%rd234];
	// end inline asm
	setp.lt.f32 	%p44, %f123, %f124;
	mov.f32 	%f234, %f124;
	mov.u64 	%rd342, %rd233;
	@%p44 bra 	$L__BB21_149;
	setp.lt.f32 	%p45, %f124, %f123;
	mov.f32 	%f234, %f123;
	mov.u64 	%rd342, %rd127;
	@%p45 bra 	$L__BB21_149;
	setp.lt.s64 	%p46, %rd127, %rd233;
	selp.f32 	%f234, %f123, %f124, %p46;
	min.s64 	%rd342, %rd127, %rd233;
$L__BB21_149:
	add.s32 	%r429, %r429, 256;
	add.s32 	%r427, %r427, 256;
	add.s32 	%r426, %r426, 1;
	setp.ne.s32 	%p47, %r426, 0;
	@%p47 bra 	$L__BB21_146;
$L__BB21_150:
	setp.lt.u32 	%p48, %r21, 768;
	@%p48 bra 	$L__BB21_165;
	cvt.u64.u32 	%rd236, %r429;
	cvt.u64.u32 	%rd237, %r425;
	add.s64 	%rd238, %rd236, %rd237;
	shl.b64 	%rd239, %rd238, 4;
	add.s64 	%rd240, %rd239, %rd186;
	add.s64 	%rd337, %rd240, 12296;
	add.s32 	%r430, %r429, %r425;
$L__BB21_152:
	mul.wide.u32 	%rd245, %r430, 16;
	add.s64 	%rd242, %rd186, %rd245;
	// begin inline asm
	ld.global.nc.u64 %rd241, [%rd242];
	// end inline asm
	mov.b64 	{%r70, %r71}, %rd241;
	mov.b32 	%f130, %r70;
	add.s64 	%rd244, %rd242, 8;
	// begin inline asm
	ld.global.nc.u64 %rd243, [%rd244];
	// end inline asm
	setp.lt.f32 	%p49, %f234, %f130;
	mov.f32 	%f231, %f130;
	mov.u64 	%rd339, %rd243;
	@%p49 bra 	$L__BB21_155;
	setp.lt.f32 	%p50, %f130, %f234;
	mov.f32 	%f231, %f234;
	mov.u64 	%rd339, %rd342;
	@%p50 bra 	$L__BB21_155;
	setp.lt.s64 	%p51, %rd342, %rd243;
	selp.f32 	%f231, %f234, %f130, %p51;
	min.s64 	%rd339, %rd342, %rd243;
$L__BB21_155:
	add.s64 	%rd247, %rd337, -8200;
	// begin inline asm
	ld.global.nc.u64 %rd246, [%rd247];
	// end inline asm
	mov.b64 	{%r72, %r73}, %rd246;
	mov.b32 	%f133, %r72;
	add.s64 	%rd249, %rd337, -8192;
	// begin inline asm
	ld.global.nc.u64 %rd248, [%rd249];
	// end inline asm
	setp.lt.f32 	%p52, %f231, %f133;
	mov.f32 	%f232, %f133;
	mov.u64 	%rd340, %rd248;
	@%p52 bra 	$L__BB21_158;
	setp.lt.f32 	%p53, %f133, %f231;
	mov.f32 	%f232, %f231;
	mov.u64 	%rd340, %rd339;
	@%p53 bra 	$L__BB21_158;
	setp.lt.s64 	%p54, %rd339, %rd248;
	selp.f32 	%f232, %f231, %f133, %p54;
	min.s64 	%rd340, %rd339, %rd248;
$L__BB21_158:
	add.s64 	%rd251, %rd337, -4104;
	// begin inline asm
	ld.global.nc.u64 %rd250, [%rd251];
	// end inline asm
	mov.b64 	{%r74, %r75}, %rd250;
	mov.b32 	%f136, %r74;
	add.s64 	%rd253, %rd337, -4096;
	// begin inline asm
	ld.global.nc.u64 %rd252, [%rd253];
	// end inline asm
	setp.lt.f32 	%p55, %f232, %f136;
	mov.f32 	%f233, %f136;
	mov.u64 	%rd341, %rd252;
	@%p55 bra 	$L__BB21_161;
	setp.lt.f32 	%p56, %f136, %f232;
	mov.f32 	%f233, %f232;
	mov.u64 	%rd341, %rd340;
	@%p56 bra 	$L__BB21_161;
	setp.lt.s64 	%p57, %rd340, %rd252;
	selp.f32 	%f233, %f232, %f136, %p57;
	min.s64 	%rd341, %rd340, %rd252;
$L__BB21_161:
	add.s64 	%rd255, %rd337, -8;
	// begin inline asm
	ld.global.nc.u64 %rd254, [%rd255];
	// end inline asm
	mov.b64 	{%r76, %r77}, %rd254;
	mov.b32 	%f139, %r76;
	// begin inline asm
	ld.global.nc.u64 %rd256, [%rd337];
	// end inline asm
	setp.lt.f32 	%p58, %f233, %f139;
	mov.f32 	%f234, %f139;
	mov.u64 	%rd342, %rd256;
	@%p58 bra 	$L__BB21_164;
	setp.lt.f32 	%p59, %f139, %f233;
	mov.f32 	%f234, %f233;
	mov.u64 	%rd342, %rd341;
	@%p59 bra 	$L__BB21_164;
	setp.lt.s64 	%p60, %rd341, %rd256;
	selp.f32 	%f234, %f233, %f139, %p60;
	min.s64 	%rd342, %rd341, %rd256;
$L__BB21_164:
	add.s32 	%r429, %r429, 1024;
	add.s64 	%rd337, %rd337, 16384;
	add.s32 	%r430, %r430, 1024;
	setp.lt.s32 	%p61, %r429, %r20;
	@%p61 bra 	$L__BB21_152;
$L__BB21_165:
	// begin inline asm
	mov.u32 %r78, %laneid;
	// end inline asm
	mov.b32 	%r80, %f234;
	mov.b32 	%r96, 1;
	mov.b32 	%r97, 31;
	mov.b32 	%r98, -1;
	// begin inline asm
	shfl.sync.down.b32 %r79, %r80, %r96, %r97, %r98;
	// end inline asm
	mov.b32 	%f143, %r79;
	// begin inline asm
	shfl.sync.down.b32 %r84, %r85, %r96, %r97, %r98;
	// end inline asm
	mov.b64 	{%r90, %r95}, %rd342;
	// begin inline asm
	shfl.sync.down.b32 %r89, %r90, %r96, %r97, %r98;
	// end inline asm
	// begin inline asm
	shfl.sync.down.b32 %r94, %r95, %r96, %r97, %r98;
	// end inline asm
	mov.b64 	%rd150, {%r89, %r94};
	setp.gt.s32 	%p62, %r78, 30;
	mov.f32 	%f236, %f234;
	mov.u64 	%rd344, %rd342;
	@%p62 bra 	$L__BB21_169;
	setp.lt.f32 	%p63, %f234, %f143;
	mov.f32 	%f236, %f143;
	mov.u64 	%rd344, %rd150;
	@%p63 bra 	$L__BB21_169;
	setp.gt.f32 	%p64, %f234, %f143;
	mov.f32 	%f236, %f234;
	mov.u64 	%rd344, %rd342;
	@%p64 bra 	$L__BB21_169;
	setp.lt.s64 	%p65, %rd342, %rd150;
	selp.f32 	%f236, %f234, %f143, %p65;
	min.s64 	%rd344, %rd342, %rd150;
$L__BB21_169:
	mov.b32 	%r100, %f236;
	mov.b32 	%r116, 2;
	mov.b32 	%r117, 31;
	mov.b32 	%r118, -1;
	// begin inline asm
	shfl.sync.down.b32 %r99, %r100, %r116, %r117, %r118;
	// end inline asm
	mov.b32 	%f146, %r99;
	// begin inline asm
	shfl.sync.down.b32 %r104, %r105, %r116, %r117, %r118;
	// end inline asm
	mov.b64 	{%r110, %r115}, %rd344;
	// begin inline asm
	shfl.sync.down.b32 %r109, %r110, %r116, %r117, %r118;
	// end inline asm
	// begin inline asm
	shfl.sync.down.b32 %r114, %r115, %r116, %r117, %r118;
	// end inline asm
	mov.b64 	%rd153, {%r109, %r114};
	setp.gt.s32 	%p66, %r78, 29;
	mov.f32 	%f237, %f236;
	mov.u64 	%rd345, %rd344;
	@%p66 bra 	$L__BB21_173;
	setp.lt.f32 	%p67, %f236, %f146;
	mov.f32 	%f237, %f146;
	mov.u64 	%rd345, %rd153;
	@%p67 bra 	$L__BB21_173;
	setp.gt.f32 	%p68, %f236, %f146;
	mov.f32 	%f237, %f236;
	mov.u64 	%rd345, %rd344;
	@%p68 bra 	$L__BB21_173;
	setp.lt.s64 	%p69, %rd344, %rd153;
	selp.f32 	%f237, %f236, %f146, %p69;
	min.s64 	%rd345, %rd344, %rd153;
$L__BB21_173:
	mov.b32 	%r120, %f237;
	mov.b32 	%r136, 4;
	mov.b32 	%r137, 31;
	mov.b32 	%r138, -1;
	// begin inline asm
	shfl.sync.down.b32 %r119, %r120, %r136, %r137, %r138;
	// end inline asm
	mov.b32 	%f149, %r119;
	// begin inline asm
	shfl.sync.down.b32 %r124, %r125, %r136, %r137, %r138;
	// end inline asm
	mov.b64 	{%r130, %r135}, %rd345;
	// begin inline asm
	shfl.sync.down.b32 %r129, %r130, %r136, %r137, %r138;
	// end inline asm
	// begin inline asm
	shfl.sync.down.b32 %r134, %r135, %r136, %r137, %r138;
	// end inline asm
	mov.b64 	%rd156, {%r129, %r134};
	setp.gt.s32 	%p70, %r78, 27;
	mov.f32 	%f238, %f237;
	mov.u64 	%rd346, %rd345;
	@%p70 bra 	$L__BB21_177;
	setp.lt.f32 	%p71, %f237, %f149;
	mov.f32 	%f238, %f149;
	mov.u64 	%rd346, %rd156;
	@%p71 bra 	$L__BB21_177;
	setp.gt.f32 	%p72, %f237, %f149;
	mov.f32 	%f238, %f237;
	mov.u64 	%rd346, %rd345;
	@%p72 bra 	$L__BB21_177;
	setp.lt.s64 	%p73, %rd345, %rd156;
	selp.f32 	%f238, %f237, %f149, %p73;
	min.s64 	%rd346, %rd345, %rd156;
$L__BB21_177:
	mov.b32 	%r140, %f238;
	mov.b32 	%r156, 8;
	mov.b32 	%r157, 31;
	mov.b32 	%r158, -1;
	// begin inline asm
	shfl.sync.down.b32 %r139, %r140, %r156, %r157, %r158;
	// end inline asm
	mov.b32 	%f152, %r139;
	// begin inline asm
	shfl.sync.down.b32 %r144, %r145, %r156, %r157, %r158;
	// end inline asm
	mov.b64 	{%r150, %r155}, %rd346;
	// begin inline asm
	shfl.sync.down.b32 %r149, %r150, %r156, %r157, %r158;
	// end inline asm
	// begin inline asm
	shfl.sync.down.b32 %r154, %r155, %r156, %r157, %r158;
	// end inline asm
	mov.b64 	%rd159, {%r149, %r154};
	setp.gt.s32 	%p74, %r78, 23;
	mov.f32 	%f239, %f238;
	mov.u64 	%rd347, %rd346;
	@%p74 bra 	$L__BB21_181;
	setp.lt.f32 	%p75, %f238, %f152;
	mov.f32 	%f239, %f152;
	mov.u64 	%rd347, %rd159;
	@%p75 bra 	$L__BB21_181;
	setp.gt.f32 	%p76, %f238, %f152;
	mov.f32 	%f239, %f238;
	mov.u64 	%rd347, %rd346;
	@%p76 bra 	$L__BB21_181;
	setp.lt.s64 	%p77, %rd346, %rd159;
	selp.f32 	%f239, %f238, %f152, %p77;
	min.s64 	%rd347, %rd346, %rd159;
$L__BB21_181:
	mov.b32 	%r160, %f239;
	mov.b32 	%r176, 16;
	mov.b32 	%r177, 31;
	mov.b32 	%r178, -1;
	// begin inline asm
	shfl.sync.down.b32 %r159, %r160, %r176, %r177, %r178;
	// end inline asm
	mov.b32 	%f155, %r159;
	// begin inline asm
	shfl.sync.down.b32 %r164, %r165, %r176, %r177, %r178;
	// end inline asm
	mov.b64 	{%r170, %r175}, %rd347;
	// begin inline asm
	shfl.sync.down.b32 %r169, %r170, %r176, %r177, %r178;
	// end inline asm
	// begin inline asm
	shfl.sync.down.b32 %r174, %r175, %r176, %r177, %r178;
	// end inline asm
	mov.b64 	%rd162, {%r169, %r174};
	setp.gt.s32 	%p78, %r78, 15;
	mov.f32 	%f247, %f239;
	mov.u64 	%rd355, %rd347;
	@%p78 bra 	$L__BB21_185;
	setp.lt.f32 	%p79, %f239, %f155;
	mov.f32 	%f247, %f155;
	mov.u64 	%rd355, %rd162;
	@%p79 bra 	$L__BB21_185;
	setp.gt.f32 	%p80, %f239, %f155;
	mov.f32 	%f247, %f239;
	mov.u64 	%rd355, %rd347;
	@%p80 bra 	$L__BB21_185;
	setp.lt.s64 	%p81, %rd347, %rd162;
	selp.f32 	%f247, %f239, %f155, %p81;
	min.s64 	%rd355, %rd347, %rd162;
$L__BB21_185:
	setp.ne.s32 	%p82, %r78, 0;
	@%p82 bra 	$L__BB21_187;
	shr.u32 	%r179, %r16, 1;
	and.b32  	%r180, %r179, 496;
	mov.u32 	%r181, _ZN6thrust24THRUST_300001_SM_1000_NS8cuda_cub4core6detail5shmemE;
	add.s32 	%r182, %r181, %r180;
	st.shared.f32 	[%r182+8], %f247;
	st.shared.u64 	[%r182+16], %rd355;
$L__BB21_187:
	bar.sync 	0;
	setp.ne.s32 	%p83, %r16, 0;
	@%p83 bra 	$L__BB21_209;
	ld.shared.f32 	%f158, [_ZN6thrust24THRUST_300001_SM_1000_NS8cuda_cub4core6detail5shmemE+24];
	ld.shared.u64 	%rd165, [_ZN6thrust24THRUST_300001_SM_1000_NS8cuda_cub4core6detail5shmemE+32];
	setp.lt.f32 	%p84, %f247, %f158;
	mov.f32 	%f241, %f158;
	mov.u64 	%rd349, %rd165;
	@%p84 bra 	$L__BB21_191;
	setp.lt.f32 	%p85, %f158, %f247;
	mov.f32 	%f241, %f247;
	mov.u64 	%rd349, %rd355;
	@%p85 bra 	$L__BB21_191;
	setp.lt.s64 	%p86, %rd355, %rd165;
	selp.f32 	%f241, %f247, %f158, %p86;
	min.s64 	%rd349, %rd355, %rd165;
$L__BB21_191:
	ld.shared.f32 	%f161, [_ZN6thrust24THRUST_300001_SM_1000_NS8cuda_cub4core6detail5shmemE+40];
	ld.shared.u64 	%rd168, [_ZN6thrust24THRUST_300001_SM_1000_NS8cuda_cub4core6detail5shmemE+48];
	setp.lt.f32 	%p87, %f241, %f161;
	mov.f32 	%f242, %f161;
	mov.u64 	%rd350, %rd168;
	@%p87 bra 	$L__BB21_194;
	setp.lt.f32 	%p88, %f161, %f241;
	mov.f32 	%f242, %f241;
	mov.u64 	%rd350, %rd349;
	@%p88 bra 	$L__BB21_194;
	setp.lt.s64 	%p89, %rd349, %rd168;
	selp.f32 	%f242, %f241, %f161, %p89;
	min.s64 	%rd350, %rd349, %rd168;
$L__BB21_194:
	ld.shared.f32 	%f164, [_ZN6thrust24THRUST_300001_SM_1000_NS8cuda_cub4core6detail5shmemE+56];
	ld.shared.u64 	%rd171, [_ZN6thrust24THRUST_300001_SM_1000_NS8cuda_cub4core6detail5shmemE+64];
	setp.lt.f32 	%p90, %f242, %f164;
	mov.f32 	%f243, %f164;
	mov.u64 	%rd351, %rd171;
	@%p90 bra 	$L__BB21_197;
	setp.lt.f32 	%p91, %f164, %f242;
	mov.f32 	%f243, %f242;
	mov.u64 	%rd351, %rd350;
	@%p91 bra 	$L__BB21_197;
	setp.lt.s64 	%p92, %rd350, %rd171;
	selp.f32 	%f243, %f242, %f164, %p92;
	min.s64 	%rd351, %rd350, %rd171;
$L__BB21_197:
	ld.shared.f32 	%f167, [_ZN6thrust24THRUST_300001_SM_1000_NS8cuda_cub4core6detail5shmemE+72];
	ld.shared.u64 	%rd174, [_ZN6thrust24THRUST_300001_SM_1000_NS8cuda_cub4core6detail5shmemE+80];
	setp.lt.f32 	%p93, %f243, %f167;
	mov.f32 	%f244, %f167;
	mov.u64 	%rd352, %rd174;
	@%p93 bra 	$L__BB21_200;
	setp.lt.f32 	%p94, %f167, %f243;
	mov.f32 	%f244, %f243;
	mov.u64 	%rd352, %rd351;
	@%p94 bra 	$L__BB21_200;
	setp.lt.s64 	%p95, %rd351, %rd174;
	selp.f32 	%f244, %f243, %f167, %p95;
	min.s64 	%rd352, %rd351, %rd174;
$L__BB21_200:
	ld.shared.f32 	%f170, [_ZN6thrust24THRUST_300001_SM_1000_NS8cuda_cub4core6detail5shmemE+88];
	ld.shared.u64 	%rd177, [_ZN6thrust24THRUST_300001_SM_1000_NS8cuda_cub4core6detail5shmemE+96];
	setp.lt.f32 	%p96, %f244, %f170;
	mov.f32 	%f245, %f170;
	mov.u64 	%rd353, %rd177;
	@%p96 bra 	$L__BB21_203;
	setp.lt.f32 	%p97, %f170, %f244;
	mov.f32 	%f245, %f244;
	mov.u64 	%rd353, %rd352;
	@%p97 bra 	$L__BB21_203;
	setp.lt.s64 	%p98, %rd352, %rd177;
	selp.f32 	%f245, %f244, %f170, %p98;
	min.s64 	%rd353, %rd352, %rd177;
$L__BB21_203:
	ld.shared.f32 	%f173, [_ZN6thrust24THRUST_300001_SM_1000_NS8cuda_cub4core6detail5shmemE+104];
	ld.shared.u64 	%rd180, [_ZN6thrust24THRUST_300001_SM_1000_NS8cuda_cub4core6detail5shmemE+112];
	setp.lt.f32 	%p99, %f245, %f173;
	mov.f32 	%f246, %f173;
	mov.u64 	%rd354, %rd180;
	@%p99 bra 	$L__BB21_206;
	setp.lt.f32 	%p100, %f173, %f245;
	mov.f32 	%f246, %f245;
	mov.u64 	%rd354, %rd353;
	@%p100 bra 	$L__BB21_206;
	setp.lt.s64 	%p101, %rd353, %rd180;
	selp.f32 	%f246, %f245, %f173, %p101;
	min.s64 	%rd354, %rd353, %rd180;
$L__BB21_206:
	ld.shared.f32 	%f176, [_ZN6thrust24THRUST_300001_SM_1000_NS8cuda_cub4core6detail5shmemE+120];
	ld.shared.u64 	%rd183, [_ZN6thrust24THRUST_300001_SM_1000_NS8cuda_cub4core6detail5shmemE+128];
	setp.lt.f32 	%p102, %f246, %f176;
	mov.f32 	%f247, %f176;
	mov.u64 	%rd355, %rd183;
	@%p102 bra 	$L__BB21_209;
	setp.lt.f32 	%p103, %f176, %f246;
	mov.f32 	%f247, %f246;
	mov.u64 	%rd355, %rd354;
	@%p103 bra 	$L__BB21_209;
	setp.lt.s64 	%p104, %rd354, %rd183;
	selp.f32 	%f247, %f246, %f176, %p104;
	min.s64 	%rd355, %rd354, %rd183;
$L__BB21_209:
	mov.u32 	%r418, %tid.x;
	setp.ne.s32 	%p221, %r418, 0;
	@%p221 bra 	$L__BB21_211;
	cvta.to.global.u64 	%rd287, %rd187;
	st.global.f32 	[%rd287], %f247;
	st.global.u64 	[%rd287+8], %rd355;
$L__BB21_211:
	ret;

}
	// .globl	_ZN6thrust24THRUST_300001_SM_1000_NS8cuda_cub4core6detail13_kernel_agentINS1_8__reduce11ReduceAgentINS0_12zip_iteratorIN4cuda3std3__45tupleIJPKfNS0_17counting_iteratorIlNS0_11use_defaultESF_SF_EEEEEEEPNSB_IJflEEESJ_lNS1_9__extrema9arg_max_fIflNSA_4lessIfEEEEEEJSI_SK_lSP_EEEvDpT0_
.visible .entry _ZN6thrust24THRUST_300001_SM_1000_NS8cuda_cub4core6detail13_kernel_agentINS1_8__reduce11ReduceAgentINS0_12zip_iteratorIN4cuda3std3__45tupleIJPKfNS0_17counting_iteratorIlNS0_11use_defaultESF_SF_EEEEEEEPNSB_IJflEEESJ_lNS1_9__extrema9arg_max_fIflNSA_4lessIfEEEEEEJSI_SK_lSP_EEEvDpT0_(
	.param .align 8 .b8 _ZN6thrust24THRUST_300001_SM_1000_NS8cuda_cub4core6detail13_kernel_agentINS1_8__reduce11ReduceAgentINS0_12zip_iteratorIN4cuda3std3__45tupleIJPKfNS0_17counting_iteratorIlNS0_11use_defaultESF_SF_EEEEEEEPNSB_IJflEEESJ_lNS1_9__extrema9arg_max_fIflNSA_4lessIfEEEEEEJSI_SK_lSP_EEEvDpT0__param_0[16],
	.param .u64 .ptr .align 1 _ZN6thrust24THRUST_300001_SM_1000_NS8cuda_cub4core6detail13_kernel_agentINS1_8__reduce11ReduceAgentINS0_12zip_iteratorIN4cuda3std3__45tupleIJPKfNS0_17counting_iteratorIlNS0_11use_defaultESF_SF_EEEEEEEPNSB_IJflEEESJ_lNS1_9__extrema9arg_max_fIflNSA_4lessIfEEEEEEJSI_SK_lSP_EEEvDpT0__param_1,
	.param .u64 _ZN6thrust24THRUST_300001_SM_1000_NS8cuda_cub4core6detail13_kernel_agentINS1_8__reduce11ReduceAgentINS0_12zip_iteratorIN4cuda3std3__45tupleIJPKfNS0_17counting_iteratorIlNS0_11use_defaultESF_SF_EEEEEEEPNSB_IJflEEESJ_lNS1_9__extrema9arg_max_fIflNSA_4lessIfEEEEEEJSI_SK_lSP_EEEvDpT0__param_2,
	.param .align 1 .b8 _ZN6thrust24THRUST_300001_SM_1000_NS8cuda_cub4core6detail13_kernel_agentINS1_8__reduce11ReduceAgentINS0_12zip_iteratorIN4cuda3std3__45tupleIJPKfNS0_17counting_iteratorIlNS0_11use_defaultESF_SF_EEEEEEEPNSB_IJflEEESJ_lNS1_9__extrema9arg_max_fIflNSA_4lessIfEEEEEEJSI_SK_lSP_EEEvDpT0__param_3[1]
)
.maxntid 256
{
	.reg .pred 	%p<213>;
	.reg .b32 	%r<391>;
	.reg .b32 	%f<242>;
	.reg .b64 	%rd<307>;

	ld.param.u64 	%rd192, [_ZN6thrust24THRUST_300001_SM_1000_NS8cuda_cub4core6detail13_kernel_agentINS1_8__reduce11ReduceAgentINS0_12zip_iteratorIN4cuda3std3__45tupleIJPKfNS0_17counting_iteratorIlNS0_11use_defaultESF_SF_EEEEEEEPNSB_IJflEEESJ_lNS1_9__extrema9arg_max_fIflNSA_4lessIfEEEEEEJSI_SK_lSP_EEEvDpT0__param_0+8];
	ld.param.u64 	%rd191, [_ZN6thrust24THRUST_300001_SM_1000_NS8cuda_cub4core6detail13_kernel_agentINS1_8__reduce11ReduceAgentINS0_12zip_iteratorIN4cuda3std3__45tupleIJPKfNS0_17counting_iteratorIlNS0_11use_defaultESF_SF_EEEEEEEPNSB_IJflEEESJ_lNS1_9__extrema9arg_max_fIflNSA_4lessIfEEEEEEJSI_SK_lSP_EEEvDpT0__param_0];
	ld.param.u64 	%rd194, [_ZN6thrust24THRUST_300001_SM_1000_NS8cuda_cub4core6detail13_kernel_agentINS1_8__reduce11ReduceAgentINS0_12zip_iteratorIN4cuda3std3__45tupleIJPKfNS0_17counting_iteratorIlNS0_11use_defaultESF_SF_EEEEEEEPNSB_IJflEEESJ_lNS1_9__extrema9arg_max_fIflNSA_4lessIfEEEEEEJSI_SK_lSP_EEEvDpT0__param_2];
	setp.eq.s64 	%p1, %rd194, 0;
	@%p1 bra 	$L__BB22_206;
	cvta.to.global.u64 	%rd1, %rd191;
	setp.gt.s64 	%p2, %rd194, 1279;
	@%p2 bra 	$L__BB22_122;
	cvt.u32.u64 	%r1, %rd194;
	mov.u32 	%r2, %tid.x;
	setp.ge.s32 	%p96, %r2, %r1;
	mov.f32 	%f188, 0f00000000;
	mov.b64 	%rd249, 0;
	mov.u32 	%r385, %r2;
	@%p96 bra 	$L__BB22_4;
	cvt.u64.u32 	%rd225, %r2;
	mul.wide.u32 	%rd226, %r2, 4;
	add.s64 	%rd227, %rd1, %rd226;
	add.s64 	%rd249, %rd192, %rd225;
	ld.global.f32 	%f188, [%rd227];
	add.s32 	%r385, %r2, 256;
$L__BB22_4:
	setp.ge.s32 	%p97, %r385, %r1;
	@%p97 bra 	$L__BB22_26;
	not.b32 	%r154, %r385;
	add.s32 	%r5, %r154, %r1;
	and.b32  	%r155, %r5, 768;
	setp.eq.s32 	%p98, %r155, 768;
	@%p98 bra 	$L__BB22_11;
	cvt.u64.u32 	%rd229, %r385;
	add.s64 	%rd240, %rd192, %rd229;
	mul.wide.u32 	%rd230, %r385, 4;
	add.s64 	%rd239, %rd1, %rd230;
	shr.u32 	%r156, %r5, 8;
	add.s32 	%r157, %r156, 1;
	and.b32  	%r158, %r157, 3;
	neg.s32 	%r383, %r158;
$L__BB22_7:
	.pragma "nounroll";
	mov.u64 	%rd9, %rd249;
	mov.f32 	%f3, %f188;
	ld.global.f32 	%f4, [%rd239];
	setp.lt.f32 	%p99, %f3, %f4;
	mov.u64 	%rd249, %rd240;
	mov.f32 	%f188, %f4;
	@%p99 bra 	$L__BB22_10;
	setp.lt.f32 	%p100, %f4, %f3;
	mov.u64 	%rd249, %rd9;
	mov.f32 	%f188, %f3;
	@%p100 bra 	$L__BB22_10;
	setp.lt.s64 	%p101, %rd9, %rd240;
	min.s64 	%rd249, %rd9, %rd240;
	selp.f32 	%f188, %f3, %f4, %p101;
$L__BB22_10:
	add.s32 	%r385, %r385, 256;
	add.s64 	%rd240, %rd240, 256;
	add.s64 	%rd239, %rd239, 1024;
	add.s32 	%r383, %r383, 1;
	setp.ne.s32 	%p102, %r383, 0;
	@%p102 bra 	$L__BB22_7;
$L__BB22_11:
	setp.lt.u32 	%p103, %r5, 768;
	@%p103 bra 	$L__BB22_26;
	add.s32 	%r386, %r385, 512;
$L__BB22_13:
	mov.u32 	%r13, %r386;
	add.s32 	%r159, %r13, -512;
	cvt.s64.s32 	%rd231, %r159;
	mul.wide.s32 	%rd232, %r159, 4;
	add.s64 	%rd17, %rd1, %rd232;
	add.s64 	%rd18, %rd192, %rd231;
	ld.global.f32 	%f10, [%rd17];
	setp.lt.f32 	%p104, %f188, %f10;
	mov.u64 	%rd246, %rd18;
	mov.f32 	%f185, %f10;
	@%p104 bra 	$L__BB22_16;
	setp.lt.f32 	%p105, %f10, %f188;
	mov.u64 	%rd246, %rd249;
	mov.f32 	%f185, %f188;
	@%p105 bra 	$L__BB22_16;
	setp.lt.s64 	%p106, %rd249, %rd18;
	min.s64 	%rd246, %rd249, %rd18;
	selp.f32 	%f185, %f188, %f10, %p106;
$L__BB22_16:
	add.s32 	%r160, %r13, -256;
	cvt.s64.s32 	%rd233, %r160;
	add.s64 	%rd21, %rd192, %rd233;
	ld.global.f32 	%f13, [%rd17+1024];
	setp.lt.f32 	%p107, %f185, %f13;
	mov.u64 	%rd247, %rd21;
	mov.f32 	%f186, %f13;
	@%p107 bra 	$L__BB22_19;
	setp.lt.f32 	%p108, %f13, %f185;
	mov.u64 	%rd247, %rd246;
	mov.f32 	%f186, %f185;
	@%p108 bra 	$L__BB22_19;
	setp.lt.s64 	%p109, %rd246, %rd21;
	min.s64 	%rd247, %rd246, %rd21;
	selp.f32 	%f186, %f185, %f13, %p109;
$L__BB22_19:
	cvt.s64.s32 	%rd234, %r13;
	add.s64 	%rd24, %rd192, %rd234;
	ld.global.f32 	%f16, [%rd17+2048];
	setp.lt.f32 	%p110, %f186, %f16;
	mov.u64 	%rd248, %rd24;
	mov.f32 	%f187, %f16;
	@%p110 bra 	$L__BB22_22;
	setp.lt.f32 	%p111, %f16, %f186;
	mov.u64 	%rd248, %rd247;
	mov.f32 	%f187, %f186;
	@%p111 bra 	$L__BB22_22;
	setp.lt.s64 	%p112, %rd247, %rd24;
	min.s64 	%rd248, %rd247, %rd24;
	selp.f32 	%f187, %f186, %f16, %p112;
$L__BB22_22:
	add.s32 	%r161, %r13, 256;
	cvt.s64.s32 	%rd235, %r161;
	add.s64 	%rd27, %rd192, %rd235;
	ld.global.f32 	%f19, [%rd17+3072];
	setp.lt.f32 	%p113, %f187, %f19;
	mov.u64 	%rd249, %rd27;
	mov.f32 	%f188, %f19;
	@%p113 bra 	$L__BB22_25;
	setp.lt.f32 	%p114, %f19, %f187;
	mov.u64 	%rd249, %rd248;
	mov.f32 	%f188, %f187;
	@%p114 bra 	$L__BB22_25;
	setp.lt.s64 	%p115, %rd248, %rd27;
	min.s64 	%rd249, %rd248, %rd27;
	selp.f32 	%f188, %f187, %f19, %p115;
$L__BB22_25:
	add.s32 	%r386, %r13, 1024;
	add.s32 	%r162, %r13, 512;
	setp.lt.s32 	%p116, %r162, %r1;
	@%p116 bra 	$L__BB22_13;
$L__BB22_26:
	setp.lt.s32 	%p117, %r1, 256;
	@%p117 bra 	$L__BB22_71;
	// begin inline asm
	mov.u32 %r276, %laneid;
	// end inline asm
	mov.b32 	%r278, %f188;
	mov.b32 	%r294, 1;
	mov.b32 	%r295, 31;
	mov.b32 	%r296, -1;
	// begin inline asm
	shfl.sync.down.b32 %r277, %r278, %r294, %r295, %r296;
	// end inline asm
	mov.b32 	%f23, %r277;
	// begin inline asm
	shfl.sync.down.b32 %r282, %r283, %r294, %r295, %r296;
	// end inline asm
	mov.b64 	{%r288, %r293}, %rd249;
	// begin inline asm
	shfl.sync.down.b32 %r287, %r288, %r294, %r295, %r296;
	// end inline asm
	// begin inline asm
	shfl.sync.down.b32 %r292, %r293, %r294, %r295, %r296;
	// end inline asm
	mov.b64 	%rd31, {%r287, %r292};
	setp.gt.s32 	%p169, %r276, 30;
	mov.u64 	%rd251, %rd249;
	mov.f32 	%f190, %f188;
	@%p169 bra 	$L__BB22_31;
	setp.lt.f32 	%p170, %f188, %f23;
	mov.u64 	%rd251, %rd31;
	mov.f32 	%f190, %f23;
	@%p170 bra 	$L__BB22_31;
	setp.gt.f32 	%p171, %f188, %f23;
	mov.u64 	%rd251, %rd249;
	mov.f32 	%f190, %f188;
	@%p171 bra 	$L__BB22_31;
	setp.lt.s64 	%p172, %rd249, %rd31;
	min.s64 	%rd251, %rd249, %rd31;
	selp.f32 	%f190, %f188, %f23, %p172;
$L__BB22_31:
	mov.b32 	%r298, %f190;
	mov.b32 	%r314, 2;
	mov.b32 	%r315, 31;
	mov.b32 	%r316, -1;
	// begin inline asm
	shfl.sync.down.b32 %r297, %r298, %r314, %r315, %r316;
	// end inline asm
	mov.b32 	%f26, %r297;
	// begin inline asm
	shfl.sync.down.b32 %r302, %r303, %r314, %r315, %r316;
	// end inline asm
	mov.b64 	{%r308, %r313}, %rd251;
	// begin inline asm
	shfl.sync.down.b32 %r307, %r308, %r314, %r315, %r316;
	// end inline asm
	// begin inline asm
	shfl.sync.down.b32 %r312, %r313, %r314, %r315, %r316;
	// end inline asm
	mov.b64 	%rd34, {%r307, %r312};
	setp.gt.s32 	%p173, %r276, 29;
	mov.u64 	%rd252, %rd251;
	mov.f32 	%f191, %f190;
	@%p173 bra 	$L__BB22_35;
	setp.lt.f32 	%p174, %f190, %f26;
	mov.u64 	%rd252, %rd34;
	mov.f32 	%f191, %f26;
	@%p174 bra 	$L__BB22_35;
	setp.gt.f32 	%p175, %f190, %f26;
	mov.u64 	%rd252, %rd251;
	mov.f32 	%f191, %f190;
	@%p175 bra 	$L__BB22_35;
	setp.lt.s64 	%p176, %rd251, %rd34;
	min.s64 	%rd252, %rd251, %rd34;
	selp.f32 	%f191, %f190, %f26, %p176;
$L__BB22_35:
	mov.b32 	%r318, %f191;
	mov.b32 	%r334, 4;
	mov.b32 	%r335, 31;
	mov.b32 	%r336, -1;
	// begin inline asm
	shfl.sync.down.b32 %r317, %r318, %r334, %r335, %r336;
	// end inline asm
	mov.b32 	%f29, %r317;
	// begin inline asm
	shfl.sync.down.b32 %r322, %r323, %r334, %r335, %r336;
	// end inline asm
	mov.b64 	{%r328, %r333}, %rd252;
	// begin inline asm
	shfl.sync.down.b32 %r327, %r328, %r334, %r335, %r336;
	// end inline asm
	// begin inline asm
	shfl.sync.down.b32 %r332, %r333, %r334, %r335, %r336;
	// end inline asm
	mov.b64 	%rd37, {%r327, %r332};
	setp.gt.s32 	%p177, %r276, 27;
	mov.u64 	%rd253, %rd252;
	mov.f32 	%f192, %f191;
	@%p177 bra 	$L__BB22_39;
	setp.lt.f32 	%p178, %f191, %f29;
	mov.u64 	%rd253, %rd37;
	mov.f32 	%f192, %f29;
	@%p178 bra 	$L__BB22_39;
	setp.gt.f32 	%p179, %f191, %f29;
	mov.u64 	%rd253, %rd252;
	mov.f32 	%f192, %f191;
	@%p179 bra 	$L__BB22_39;
	setp.lt.s64 	%p180, %rd252, %rd37;
	min.s64 	%rd253, %rd252, %rd37;
	selp.f32 	%f192, %f191, %f29, %p180;
$L__BB22_39:
	mov.b32 	%r338, %f192;
	mov.b32 	%r354, 8;
	mov.b32 	%r355, 31;
	mov.b32 	%r356, -1;
	// begin inline asm
	shfl.sync.down.b32 %r337, %r338, %r354, %r355, %r356;
	// end inline asm
	mov.b32 	%f32, %r337;
	// begin inline asm
	shfl.sync.down.b32 %r342, %r343, %r354, %r355, %r356;
	// end inline asm
	mov.b64 	{%r348, %r353}, %rd253;
	// begin inline asm
	shfl.sync.down.b32 %r347, %r348, %r354, %r355, %r356;
	// end inline asm
	// begin inline asm
	shfl.sync.down.b32 %r352, %r353, %r354, %r355, %r356;
	// end inline asm
	mov.b64 	%rd40, {%r347, %r352};
	setp.gt.s32 	%p181, %r276, 23;
	mov.u64 	%rd254, %rd253;
	mov.f32 	%f193, %f192;
	@%p181 bra 	$L__BB22_43;
	setp.lt.f32 	%p182, %f192, %f32;
	mov.u64 	%rd254, %rd40;
	mov.f32 	%f193, %f32;
	@%p182 bra 	$L__BB22_43;
	setp.gt.f32 	%p183, %f192, %f32;
	mov.u64 	%rd254, %rd253;
	mov.f32 	%f193, %f192;
	@%p183 bra 	$L__BB22_43;
	setp.lt.s64 	%p184, %rd253, %rd40;
	min.s64 	%rd254, %rd253, %rd40;
	selp.f32 	%f193, %f192, %f32, %p184;
$L__BB22_43:
	mov.b32 	%r358, %f193;
	mov.b32 	%r374, 16;
	mov.b32 	%r375, 31;
	mov.b32 	%r376, -1;
	// begin inline asm
	shfl.sync.down.b32 %r357, %r358, %r374, %r375, %r376;
	// end inline asm
	mov.b32 	%f35, %r357;
	// begin inline asm
	shfl.sync.down.b32 %r362, %r363, %r374, %r375, %r376;
	// end inline asm
	mov.b64 	{%r368, %r373}, %rd254;
	// begin inline asm
	shfl.sync.down.b32 %r367, %r368, %r374, %r375, %r376;
	// end inline asm
	// begin inline asm
	shfl.sync.down.b32 %r372, %r373, %r374, %r375, %r376;
	// end inline asm
	mov.b64 	%rd43, {%r367, %r372};
	setp.gt.s32 	%p185, %r276, 15;
	mov.u64 	%rd306, %rd254;
	mov.f32 	%f241, %f193;
	@%p185 bra 	$L__BB22_47;
	setp.lt.f32 	%p186, %f193, %f35;
	mov.u64 	%rd306, %rd43;
	mov.f32 	%f241, %f35;
	@%p186 bra 	$L__BB22_47;
	setp.gt.f32 	%p187, %f193, %f35;
	mov.u64 	%rd306, %rd254;
	mov.f32 	%f241, %f193;
	@%p187 bra 	$L__BB22_47;
	setp.lt.s64 	%p188, %rd254, %rd43;
	min.s64 	%rd306, %rd254, %rd43;
	selp.f32 	%f241, %f193, %f35, %p188;
$L__BB22_47:
	setp.ne.s32 	%p189, %r276, 0;
	@%p189 bra 	$L__BB22_49;
	shr.u32 	%r377, %r2, 1;
	and.b32  	%r378, %r377, 496;
	mov.u32 	%r379, _ZN6thrust24THRUST_300001_SM_1000_NS8cuda_cub4core6detail5shmemE;
	add.s32 	%r380, %r379, %r378;
	st.shared.f32 	[%r380+8], %f241;
	st.shared.u64 	[%r380+16], %rd306;
$L__BB22_49:
	bar.sync 	0;
	setp.ne.s32 	%p190, %r2, 0;
	@%p190 bra 	$L__BB22_204;
	ld.shared.f32 	%f38, [_ZN6thrust24THRUST_300001_SM_1000_NS8cuda_cub4core6detail5shmemE+24];
	ld.shared.u64 	%rd46, [_ZN6thrust24THRUST_300001_SM_1000_NS8cuda_cub4core6detail5shmemE+32];
	setp.lt.f32 	%p191, %f241, %f38;
	mov.u64 	%rd256, %rd46;
	mov.f32 	%f195, %f38;
	@%p191 bra 	$L__BB22_53;
	setp.lt.f32 	%p192, %f38, %f241;
	mov.u64 	%rd256, %rd306;
	mov.f32 	%f195, %f241;
	@%p192 bra 	$L__BB22_53;
	setp.lt.s64 	%p193, %rd306, %rd46;
	min.s64 	%rd256, %rd306, %rd46;
	selp.f32 	%f195, %f241, %f38, %p193;
$L__BB22_53:
	ld.shared.f32 	%f41, [_ZN6thrust24THRUST_300001_SM_1000_NS8cuda_cub4core6detail5shmemE+40];
	ld.shared.u64 	%rd49, [_ZN6thrust24THRUST_300001_SM_1000_NS8cuda_cub4core6detail5shmemE+48];
	setp.lt.f32 	%p194, %f195, %f41;
	mov.u64 	%rd257, %rd49;
	mov.f32 	%f196, %f41;
	@%p194 bra 	$L__BB22_56;
	setp.lt.f32 	%p195, %f41, %f195;
	mov.u64 	%rd257, %rd256;
	mov.f32 	%f196, %f195;
	@%p195 bra 	$L__BB22_56;
	setp.lt.s64 	%p196, %rd256, %rd49;
	min.s64 	%rd257, %rd256, %rd49;
	selp.f32 	%f196, %f195, %f41, %p196;
$L__BB22_56:
	ld.shared.f32 	%f44, [_ZN6thrust24THRUST_300001_SM_1000_NS8cuda_cub4core6detail5shmemE+56];
	ld.shared.u64 	%rd52, [_ZN6thrust24THRUST_300001_SM_1000_NS8cuda_cub4core6detail5shmemE+64];
	setp.lt.f32 	%p197, %f196, %f44;
	mov.u64 	%rd258, %rd52;
	mov.f32 	%f197, %f44;
	@%p197 bra 	$L__BB22_59;
	setp.lt.f32 	%p198, %f44, %f196;
	mov.u64 	%rd258, %rd257;
	mov.f32 	%f197, %f196;
	@%p198 bra 	$L__BB22_59;
	setp.lt.s64 	%p199, %rd257, %rd52;
	min.s64 	%rd258, %rd257, %rd52;
	selp.f32 	%f197, %f196, %f44, %p199;
$L__BB22_59:
	ld.shared.f32 	%f47, [_ZN6thrust24THRUST_300001_SM_1000_NS8cuda_cub4core6detail5shmemE+72];
	ld.shared.u64 	%rd55, [_ZN6thrust24THRUST_300001_SM_1000_NS8cuda_cub4core6detail5shmemE+80];
	setp.lt.f32 	%p200, %f197, %f47;
	mov.u64 	%rd259, %rd55;
	mov.f32 	%f198, %f47;
	@%p200 bra 	$L__BB22_62;
	setp.lt.f32 	%p201, %f47, %f197;
	mov.u64 	%rd259, %rd258;
	mov.f32 	%f198, %f197;
	@%p201 bra 	$L__BB22_62;
	setp.lt.s64 	%p202, %rd258, %rd55;
	min.s64 	%rd259, %rd258, %rd55;
	selp.f32 	%f198, %f197, %f47, %p202;
$L__BB22_62:
	ld.shared.f32 	%f50, [_ZN6thrust24THRUST_300001_SM_1000_NS8cuda_cub4core6detail5shmemE+88];
	ld.shared.u64 	%rd58, [_ZN6thrust24THRUST_300001_SM_1000_NS8cuda_cub4core6detail5shmemE+96];
	setp.lt.f32 	%p203, %f198, %f50;
	mov.u64 	%rd260, %rd58;
	mov.f32 	%f199, %f50;
	@%p203 bra 	$L__BB22_65;
	setp.lt.f32 	%p204, %f50, %f198;
	mov.u64 	%rd260, %rd259;
	mov.f32 	%f199, %f198;
	@%p204 bra 	$L__BB22_65;
	setp.lt.s64 	%p205, %rd259, %rd58;
	min.s64 	%rd260, %rd259, %rd58;
	selp.f32 	%f199, %f198, %f50, %p205;
$L__BB22_65:
	ld.shared.f32 	%f53, [_ZN6thrust24THRUST_300001_SM_1000_NS8cuda_cub4core6detail5shmemE+104];
	ld.shared.u64 	%rd61, [_ZN6thrust24THRUST_300001_SM_1000_NS8cuda_cub4core6detail5shmemE+112];
	setp.lt.f32 	%p206, %f199, %f53;
	mov.u64 	%rd261, %rd61;
	mov.f32 	%f200, %f53;
	@%p206 bra 	$L__BB22_68;
	setp.lt.f32 	%p207, %f53, %f199;
	mov.u64 	%rd261, %rd260;
	mov.f32 	%f200, %f199;
	@%p207 bra 	$L__BB22_68;
	setp.lt.s64 	%p208, %rd260, %rd61;
	min.s64 	%rd261, %rd260, %rd61;
	selp.f32 	%f200, %f199, %f53, %p208;
$L__BB22_68:
	ld.shared.f32 	%f56, [_ZN6thrust24THRUST_300001_SM_1000_NS8cuda_cub4core6detail5shmemE+120];
	ld.shared.u64 	%rd64, [_ZN6thrust24THRUST_300001_SM_1000_NS8cuda_cub4core6detail5shmemE+128];
	setp.lt.f32 	%p209, %f200, %f56;
	mov.f32 	%f241, %f56;
	mov.u64 	%rd306, %rd64;
	@%p209 bra 	$L__BB22_204;
	setp.lt.f32 	%p210, %f56, %f200;
	mov.f32 	%f241, %f200;
	mov.u64 	%rd306, %rd261;
	@%p210 bra 	$L__BB22_204;
	setp.lt.s64 	%p211, %rd261, %rd64;
	min.s64 	%rd306, %rd261, %rd64;
	selp.f32 	%f241, %f200, %f56, %p211;
	bra.uni 	$L__BB22_204;
$L__BB22_71:
	// begin inline asm
	mov.u32 %r163, %laneid;
	// end inline asm
	and.b32  	%r184, %r2, 992;
	add.s32 	%r185, %r184, 32;
	setp.gt.s32 	%p118, %r185, %r1;
	not.b32 	%r186, %r184;
	add.s32 	%r187, %r1, %r186;
	selp.b32 	%r182, %r187, 31, %p118;
	mov.b32 	%r165, %f188;
	mov.b32 	%r181, 1;
	mov.b32 	%r183, -1;
	// begin inline asm
	shfl.sync.down.b32 %r164, %r165, %r181, %r182, %r183;
	// end inline asm
	mov.b32 	%f58, %r164;
	// begin inline asm
	shfl.sync.down.b32 %r169, %r170, %r181, %r182, %r183;
	// end inline asm
	mov.b64 	{%r175, %r180}, %rd249;
	// begin inline asm
	shfl.sync.down.b32 %r174, %r175, %r181, %r182, %r183;
	// end inline asm
	// begin inline asm
	shfl.sync.down.b32 %r179, %r180, %r181, %r182, %r183;
	// end inline asm
	mov.b64 	%rd66, {%r174, %r179};
	setp.ge.s32 	%p119, %r163, %r182;
	mov.u64 	%rd262, %rd249;
	mov.f32 	%f201, %f188;
	@%p119 bra 	$L__BB22_75;
	setp.lt.f32 	%p120, %f188, %f58;
	mov.u64 	%rd262, %rd66;
	mov.f32 	%f201, %f58;
	@%p120 bra 	$L__BB22_75;
	setp.gt.f32 	%p121, %f188, %f58;
	mov.u64 	%rd262, %rd249;
	mov.f32 	%f201, %f188;
	@%p121 bra 	$L__BB22_75;
	setp.lt.s64 	%p122, %rd249, %rd66;
	min.s64 	%rd262, %rd249, %rd66;
	selp.f32 	%f201, %f188, %f58, %p122;
$L__BB22_75:
	mov.b32 	%r189, %f201;
	mov.b32 	%r205, 2;
	mov.b32 	%r207, -1;
	// begin inline asm
	shfl.sync.down.b32 %r188, %r189, %r205, %r182, %r207;
	// end inline asm
	mov.b32 	%f61, %r188;
	// begin inline asm
	shfl.sync.down.b32 %r193, %r194, %r205, %r182, %r207;
	// end inline asm
	mov.b64 	{%r199, %r204}, %rd262;
	// begin inline asm
	shfl.sync.down.b32 %r198, %r199, %r205, %r182, %r207;
	// end inline asm
	// begin inline asm
	shfl.sync.down.b32 %r203, %r204, %r205, %r182, %r207;
	// end inline asm
	mov.b64 	%rd69, {%r198, %r203};
	add.s32 	%r208, %r163, 2;
	setp.gt.s32 	%p123, %r208, %r182;
	mov.f32 	%f202, %f201;
	mov.u64 	%rd263, %rd262;
	@%p123 bra 	$L__BB22_79;
	setp.lt.f32 	%p124, %f201, %f61;
	mov.f32 	%f202, %f61;
	mov.u64 	%rd263, %rd69;
	@%p124 bra 	$L__BB22_79;
	setp.gt.f32 	%p125, %f201, %f61;
	mov.f32 	%f202, %f201;
	mov.u64 	%rd263, %rd262;
	@%p125 bra 	$L__BB22_79;
	setp.lt.s64 	%p126, %rd262, %rd69;
	selp.f32 	%f202, %f201, %f61, %p126;
	min.s64 	%rd263, %rd262, %rd69;
$L__BB22_79:
	mov.b32 	%r210, %f202;
	mov.b32 	%r226, 4;
	mov.b32 	%r228, -1;
	// begin inline asm
	shfl.sync.down.b32 %r209, %r210, %r226, %r182, %r228;
	// end inline asm
	mov.b32 	%f64, %r209;
	// begin inline asm
	shfl.sync.down.b32 %r214, %r215, %r226, %r182, %r228;
	// end inline asm
	mov.b64 	{%r220, %r225}, %rd263;
	// begin inline asm
	shfl.sync.down.b32 %r219, %r220, %r226, %r182, %r228;
	// end inline asm
	// begin inline asm
	shfl.sync.down.b32 %r224, %r225, %r226, %r182, %r228;
	// end inline asm
	mov.b64 	%rd72, {%r219, %r224};
	add.s32 	%r229, %r163, 4;
	setp.gt.s32 	%p127, %r229, %r182;
	mov.f32 	%f203, %f202;
	mov.u64 	%rd264, %rd263;
	@%p127 bra 	$L__BB22_83;
	setp.lt.f32 	%p128, %f202, %f64;
	mov.f32 	%f203, %f64;
	mov.u64 	%rd264, %rd72;
	@%p128 bra 	$L__BB22_83;
	setp.gt.f32 	%p129, %f202, %f64;
	mov.f32 	%f203, %f202;
	mov.u64 	%rd264, %rd263;
	@%p129 bra 	$L__BB22_83;
	setp.lt.s64 	%p130, %rd263, %rd72;
	selp.f32 	%f203, %f202, %f64, %p130;
	min.s64 	%rd264, %rd263, %rd72;
$L__BB22_83:
	mov.b32 	%r231, %f203;
	mov.b32 	%r247, 8;
	mov.b32 	%r249, -1;
	// begin inline asm
	shfl.sync.down.b32 %r230, %r231, %r247, %r182, %r249;
	// end inline asm
	mov.b32 	%f67, %r230;
	// begin inline asm
	shfl.sync.down.b32 %r235, %r236, %r247, %r182, %r249;
	// end inline asm
	mov.b64 	{%r241, %r246}, %rd264;
	// begin inline asm
	shfl.sync.down.b32 %r240, %r241, %r247, %r182, %r249;
	// end inline asm
	// begin inline asm
	shfl.sync.down.b32 %r245, %r246, %r247, %r182, %r249;
	// end inline asm
	mov.b64 	%rd75, {%r240, %r245};
	add.s32 	%r250, %r163, 8;
	setp.gt.s32 	%p131, %r250, %r182;
	mov.f32 	%f204, %f203;
	mov.u64 	%rd265, %rd264;
	@%p131 bra 	$L__BB22_87;
	setp.lt.f32 	%p132, %f203, %f67;
	mov.f32 	%f204, %f67;
	mov.u64 	%rd265, %rd75;
	@%p132 bra 	$L__BB22_87;
	setp.gt.f32 	%p133, %f203, %f67;
	mov.f32 	%f204, %f203;
	mov.u64 	%rd265, %rd264;
	@%p133 bra 	$L__BB22_87;
	setp.lt.s64 	%p134, %rd264, %rd75;
	selp.f32 	%f204, %f203, %f67, %p134;
	min.s64 	%rd265, %rd264, %rd75;
$L__BB22_87:
	mov.b32 	%r252, %f204;
	mov.b32 	%r268, 16;
	mov.b32 	%r270, -1;
	// begin inline asm
	shfl.sync.down.b32 %r251, %r252, %r268, %r182, %r270;
	// end inline asm
	mov.b32 	%f70, %r251;
	// begin inline asm
	shfl.sync.down.b32 %r256, %r257, %r268, %r182, %r270;
	// end inline asm
	mov.b64 	{%r262, %r267}, %rd265;
	// begin inline asm
	shfl.sync.down.b32 %r261, %r262, %r268, %r182, %r270;
	// end inline asm
	// begin inline asm
	shfl.sync.down.b32 %r266, %r267, %r268, %r182, %r270;
	// end inline asm
	mov.b64 	%rd78, {%r261, %r266};
	add.s32 	%r271, %r163, 16;
	setp.gt.s32 	%p135, %r271, %r182;
	mov.f32 	%f241, %f204;
	mov.u64 	%rd306, %rd265;
	@%p135 bra 	$L__BB22_91;
	setp.lt.f32 	%p136, %f204, %f70;
	mov.f32 	%f241, %f70;
	mov.u64 	%rd306, %rd78;
	@%p136 bra 	$L__BB22_91;
	setp.gt.f32 	%p137, %f204, %f70;
	mov.f32 	%f241, %f204;
	mov.u64 	%rd306, %rd265;
	@%p137 bra 	$L__BB22_91;
	setp.lt.s64 	%p138, %rd265, %rd78;
	selp.f32 	%f241, %f204, %f70, %p138;
	min.s64 	%rd306, %rd265, %rd78;
$L__BB22_91:
	setp.ne.s32 	%p139, %r163, 0;
	@%p139 bra 	$L__BB22_93;
	shr.u32 	%r272, %r2, 1;
	and.b32  	%r273, %r272, 496;
	mov.u32 	%r274, _ZN6thrust24THRUST_300001_SM_1000_NS8cuda_cub4core6detail5shmemE;
	add.s32 	%r275, %r274, %r273;
	st.shared.f32 	[%r275+8], %f241;
	st.shared.u64 	[%r275+16], %rd306;
$L__BB22_93:
	bar.sync 	0;
	setp.ne.s32 	%p140, %r2, 0;
	@%p140 bra 	$L__BB22_204;
	setp.lt.s32 	%p141, %r1, 33;
	mov.f32 	%f206, %f241;
	mov.u64 	%rd267, %rd306;
	@%p141 bra 	$L__BB22_98;
	ld.shared.f32 	%f73, [_ZN6thrust24THRUST_300001_SM_1000_NS8cuda_cub4core6detail5shmemE+24];
	ld.shared.u64 	%rd81, [_ZN6thrust24THRUST_300001_SM_1000_NS8cuda_cub4core6detail5shmemE+32];
	setp.lt.f32 	%p142, %f241, %f73;
	mov.f32 	%f206, %f73;
	mov.u64 	%rd267, %rd81;
	@%p142 bra 	$L__BB22_98;
	setp.lt.f32 	%p143, %f73, %f241;
	mov.f32 	%f206, %f241;
	mov.u64 	%rd267, %rd306;
	@%p143 bra 	$L__BB22_98;
	setp.lt.s64 	%p144, %rd306, %rd81;
	selp.f32 	%f206, %f241, %f73, %p144;
	min.s64 	%rd267, %rd306, %rd81;
$L__BB22_98:
	setp.lt.s32 	%p145, %r1, 65;
	mov.f32 	%f207, %f206;
	mov.u64 	%rd268, %rd267;
	@%p145 bra 	$L__BB22_102;
	ld.shared.f32 	%f76, [_ZN6thrust24THRUST_300001_SM_1000_NS8cuda_cub4core6detail5shmemE+40];
	ld.shared.u64 	%rd84, [_ZN6thrust24THRUST_300001_SM_1000_NS8cuda_cub4core6detail5shmemE+48];
	setp.lt.f32 	%p146, %f206, %f76;
	mov.f32 	%f207, %f76;
	mov.u64 	%rd268, %rd84;
	@%p146 bra 	$L__BB22_102;
	setp.lt.f32 	%p147, %f76, %f206;
	mov.f32 	%f207, %f206;
	mov.u64 	%rd268, %rd267;
	@%p147 bra 	$L__BB22_102;
	setp.lt.s64 	%p148, %rd267, %rd84;
	selp.f32 	%f207, %f206, %f76, %p148;
	min.s64 	%rd268, %rd267, %rd84;
$L__BB22_102:
	setp.lt.s32 	%p149, %r1, 97;
	mov.f32 	%f208, %f207;
	mov.u64 	%rd269, %rd268;
	@%p149 bra 	$L__BB22_106;
	ld.shared.f32 	%f79, [_ZN6thrust24THRUST_300001_SM_1000_NS8cuda_cub4core6detail5shmemE+56];
	ld.shared.u64 	%rd87, [_ZN6thrust24THRUST_300001_SM_1000_NS8cuda_cub4core6detail5shmemE+64];
	setp.lt.f32 	%p150, %f207, %f79;
	mov.f32 	%f208, %f79;
	mov.u64 	%rd269, %rd87;
	@%p150 bra 	$L__BB22_106;
	setp.lt.f32 	%p151, %f79, %f207;
	mov.f32 	%f208, %f207;
	mov.u64 	%rd269, %rd268;
	@%p151 bra 	$L__BB22_106;
	setp.lt.s64 	%p152, %rd268, %rd87;
	selp.f32 	%f208, %f207, %f79, %p152;
	min.s64 	%rd269, %rd268, %rd87;
$L__BB22_106:
	setp.lt.s32 	%p153, %r1, 129;
	mov.f32 	%f209, %f208;
	mov.u64 	%rd270, %rd269;
	@%p153 bra 	$L__BB22_110;
	ld.shared.f32 	%f82, [_ZN6thrust24THRUST_300001_SM_1000_NS8cuda_cub4core6detail5shmemE+72];
	ld.shared.u64 	%rd90, [_ZN6thrust24THRUST_300001_SM_1000_NS8cuda_cub4core6detail5shmemE+80];
	setp.lt.f32 	%p154, %f208, %f82;
	mov.f32 	%f209, %f82;
	mov.u64 	%rd270, %rd90;
	@%p154 bra 	$L__BB22_110;
	setp.lt.f32 	%p155, %f82, %f208;
	mov.f32 	%f209, %f208;
	mov.u64 	%rd270, %rd269;
	@%p155 bra 	$L__BB22_110;
	setp.lt.s64 	%p156, %rd269, %rd90;
	selp.f32 	%f209, %f208, %f82, %p156;
	min.s64 	%rd270, %rd269, %rd90;
$L__BB22_110:
	setp.lt.s32 	%p157, %r1, 161;
	mov.f32 	%f210, %f209;
	mov.u64 	%rd271, %rd270;
	@%p157 bra 	$L__BB22_114;
	ld.shared.f32 	%f85, [_ZN6thrust24THRUST_300001_SM_1000_NS8cuda_cub4core6detail5shmemE+88];
	ld.shared.u64 	%rd93, [_ZN6thrust24THRUST_300001_SM_1000_NS8cuda_cub4core6detail5shmemE+96];
	setp.lt.f32 	%p158, %f209, %f85;
	mov.f32 	%f210, %f85;
	mov.u64 	%rd271, %rd93;
	@%p158 bra 	$L__BB22_114;
	setp.lt.f32 	%p159, %f85, %f209;
	mov.f32 	%f210, %f209;
	mov.u64 	%rd271, %rd270;
	@%p159 bra 	$L__BB22_114;
	setp.lt.s64 	%p160, %rd270, %rd93;
	selp.f32 	%f210, %f209, %f85, %p160;
	min.s64 	%rd271, %rd270, %rd93;
$L__BB22_114:
	setp.lt.s32 	%p161, %r1, 193;
	mov.f32 	%f211, %f210;
	mov.u64 	%rd272, %rd271;
	@%p161 bra 	$L__BB22_118;
	ld.shared.f32 	%f88, [_ZN6thrust24THRUST_300001_SM_1000_NS8cuda_cub4core6detail5shmemE+104];
	ld.shared.u64 	%rd96, [_ZN6thrust24THRUST_300001_SM_1000_NS8cuda_cub4core6detail5shmemE+112];
	setp.lt.f32 	%p162, %f210, %f88;
	mov.f32 	%f211, %f88;
	mov.u64 	%rd272, %rd96;
	@%p162 bra 	$L__BB22_118;
	setp.lt.f32 	%p163, %f88, %f210;
	mov.f32 	%f211, %f210;
	mov.u64 	%rd272, %rd271;
	@%p163 bra 	$L__BB22_118;
	setp.lt.s64 	%p164, %rd271, %rd96;
	selp.f32 	%f211, %f210, %f88, %p164;
	min.s64 	%rd272, %rd271, %rd96;
$L__BB22_118:
	setp.lt.s32 	%p165, %r1, 225;
	mov.f32 	%f241, %f211;
	mov.u64 	%rd306, %rd272;
	@%p165 bra 	$L__BB22_204;
	ld.shared.f32 	%f91, [_ZN6thrust24THRUST_300001_SM_1000_NS8cuda_cub4core6detail5shmemE+120];
	ld.shared.u64 	%rd99, [_ZN6thrust24THRUST_300001_SM_1000_NS8cuda_cub4core6detail5shmemE+128];
	setp.lt.f32 	%p166, %f211, %f91;
	mov.f32 	%f241, %f91;
	mov.u64 	%rd306, %rd99;
	@%p166 bra 	$L__BB22_204;
	setp.lt.f32 	%p167, %f91, %f211;
	mov.f32 	%f241, %f211;
	mov.u64 	%rd306, %rd272;
	@%p167 bra 	$L__BB22_204;
	setp.lt.s64 	%p168, %rd272, %rd99;
	selp.f32 	%f241, %f211, %f91, %p168;
	min.s64 	%rd306, %rd272, %rd99;
	bra.uni 	$L__BB22_204;
$L__BB22_122:
	mov.u32 	%r18, %tid.x;
	cvt.u64.u32 	%rd101, %r18;
	mul.wide.u32 	%rd195, %r18, 4;
	add.s64 	%rd102, %rd1, %rd195;
	ld.global.f32 	%f170, [%rd102];
	add.s32 	%r31, %r18, 256;
	cvt.u64.u32 	%rd196, %r31;
	ld.global.f32 	%f171, [%rd102+1024];
	add.s32 	%r32, %r18, 512;
	cvt.u64.u32 	%rd197, %r32;
	ld.global.f32 	%f172, [%rd102+2048];
	add.s32 	%r33, %r18, 768;
	cvt.u64.u32 	%rd198, %r33;
	ld.global.f32 	%f173, [%rd102+3072];
	or.b32  	%r34, %r18, 1024;
	cvt.u64.u32 	%rd103, %r34;
	add.s64 	%rd293, %rd192, %rd103;
	ld.global.f32 	%f228, [%rd102+4096];
	setp.geu.f32 	%p3, %f170, %f171;
	selp.f32 	%f174, %f170, %f171, %p3;
	selp.b64 	%rd199, %rd101, %rd196, %p3;
	setp.geu.f32 	%p4, %f174, %f172;
	selp.f32 	%f175, %f174, %f172, %p4;
	selp.b64 	%rd200, %rd199, %rd197, %p4;
	setp.geu.f32 	%p5, %f175, %f173;
	selp.f32 	%f94, %f175, %f173, %p5;
	selp.b64 	%rd105, %rd200, %rd198, %p5;
	setp.lt.f32 	%p6, %f94, %f228;
	@%p6 bra 	$L__BB22_124;
	setp.lt.f32 	%p7, %f228, %f94;
	setp.lt.u64 	%p8, %rd105, %rd103;
	or.pred  	%p9, %p7, %p8;
	selp.f32 	%f228, %f94, %f228, %p9;
	add.s64 	%rd201, %rd192, %rd105;
	selp.b64 	%rd293, %rd201, %rd293, %p9;
$L__BB22_124:
	setp.lt.u64 	%p10, %rd194, 2560;
	mov.b64 	%rd282, 1280;
	@%p10 bra 	$L__BB22_137;
	mov.b64 	%rd274, 1280;
	mov.f32 	%f213, %f228;
$L__BB22_126:
	add.s64 	%rd204, %rd274, %rd101;
	shl.b64 	%rd205, %rd274, 2;
	add.s64 	%rd206, %rd102, %rd205;
	add.s64 	%rd110, %rd204, %rd192;
	ld.global.f32 	%f214, [%rd206];
	ld.global.f32 	%f215, [%rd206+1024];
	add.s64 	%rd278, %rd110, 512;
	ld.global.f32 	%f216, [%rd206+2048];
	add.s64 	%rd279, %rd110, 768;
	ld.global.f32 	%f217, [%rd206+3072];
	ld.global.f32 	%f228, [%rd206+4096];
	setp.lt.f32 	%p11, %f213, %f214;
	mov.u64 	%rd276, %rd110;
	@%p11 bra 	$L__BB22_128;
	setp.lt.f32 	%p12, %f214, %f213;
	setp.lt.s64 	%p13, %rd293, %rd110;
	or.pred  	%p14, %p12, %p13;
	selp.f32 	%f214, %f213, %f214, %p14;
	selp.b64 	%rd276, %rd293, %rd110, %p14;
$L__BB22_128:
	add.s64 	%rd277, %rd110, 256;
	setp.lt.f32 	%p15, %f214, %f215;
	@%p15 bra 	$L__BB22_130;
	setp.lt.f32 	%p16, %f215, %f214;
	setp.lt.s64 	%p17, %rd276, %rd277;
	or.pred  	%p18, %p16, %p17;
	selp.f32 	%f215, %f214, %f215, %p18;
	selp.b64 	%rd277, %rd276, %rd277, %p18;
$L__BB22_130:
	setp.lt.f32 	%p19, %f215, %f216;
	@%p19 bra 	$L__BB22_132;
	setp.lt.f32 	%p20, %f216, %f215;
	setp.lt.s64 	%p21, %rd277, %rd278;
	or.pred  	%p22, %p20, %p21;
	selp.f32 	%f216, %f215, %f216, %p22;
	selp.b64 	%rd278, %rd277, %rd278, %p22;
$L__BB22_132:
	setp.lt.f32 	%p23, %f216, %f217;
	@%p23 bra 	$L__BB22_134;
	setp.lt.f32 	%p24, %f217, %f216;
	setp.lt.s64 	%p25, %rd278, %rd279;
	or.pred  	%p26, %p24, %p25;
	selp.f32 	%f217, %f216, %f217, %p26;
	selp.b64 	%rd279, %rd278, %rd279, %p26;
$L__BB22_134:
	add.s64 	%rd210, %rd204, %rd192;
	add.s64 	%rd293, %rd210, 1024;
	setp.lt.f32 	%p27, %f217, %f228;
	@%p27 bra 	$L__BB22_136;
	setp.lt.f32 	%p28, %f228, %f217;
	setp.lt.s64 	%p29, %rd279, %rd293;
	or.pred  	%p30, %p28, %p29;
	selp.f32 	%f228, %f217, %f228, %p30;
	selp.b64 	%rd293, %rd279, %rd293, %p30;
$L__BB22_136:
	add.s64 	%rd282, %rd274, 1280;
	add.s64 	%rd211, %rd274, 2560;
	setp.le.s64 	%p31, %rd211, %rd194;
	mov.u64 	%rd274, %rd282;
	mov.f32 	%f213, %f228;
	@%p31 bra 	$L__BB22_126;
$L__BB22_137:
	setp.le.s64 	%p32, %rd194, %rd282;
	@%p32 bra 	$L__BB22_160;
	cvt.u32.u64 	%r35, %rd282;
	cvt.u32.u64 	%r36, %rd194;
	sub.s32 	%r19, %r36, %r35;
	setp.ge.s32 	%p33, %r18, %r19;
	@%p33 bra 	$L__BB22_160;
	cvta.to.global.u64 	%rd128, %rd191;
	not.b32 	%r38, %r18;
	add.s32 	%r39, %r38, %r36;
	sub.s32 	%r20, %r39, %r35;
	and.b32  	%r41, %r20, 768;
	setp.eq.s32 	%p34, %r41, 768;
	mov.u32 	%r389, %r18;
	@%p34 bra 	$L__BB22_145;
	add.s64 	%rd213, %rd282, %rd101;
	add.s64 	%rd284, %rd213, %rd192;
	shl.b64 	%rd214, %rd213, 2;
	add.s64 	%rd283, %rd128, %rd214;
	shr.u32 	%r42, %r20, 8;
	add.s32 	%r43, %r42, 1;
	and.b32  	%r44, %r43, 3;
	neg.s32 	%r387, %r44;
	mov.u32 	%r389, %r18;
$L__BB22_141:
	.pragma "nounroll";
	mov.u64 	%rd133, %rd293;
	mov.f32 	%f114, %f228;
	ld.global.f32 	%f115, [%rd283];
	setp.lt.f32 	%p35, %f114, %f115;
	mov.f32 	%f228, %f115;
	mov.u64 	%rd293, %rd284;
	@%p35 bra 	$L__BB22_144;
	setp.lt.f32 	%p36, %f115, %f114;
	mov.f32 	%f228, %f114;
	mov.u64 	%rd293, %rd133;
	@%p36 bra 	$L__BB22_144;
	setp.lt.s64 	%p37, %rd133, %rd284;
	selp.f32 	%f228, %f114, %f115, %p37;
	min.s64 	%rd293, %rd133, %rd284;
$L__BB22_144:
	add.s32 	%r389, %r389, 256;
	add.s64 	%rd284, %rd284, 256;
	add.s64 	%rd283, %rd283, 1024;
	add.s32 	%r387, %r387, 1;
	setp.ne.s32 	%p38, %r387, 0;
	@%p38 bra 	$L__BB22_141;
$L__BB22_145:
	setp.lt.u32 	%p39, %r20, 768;
	@%p39 bra 	$L__BB22_160;
	add.s32 	%r390, %r389, 512;
$L__BB22_147:
	mov.u32 	%r28, %r390;
	add.s32 	%r45, %r28, -512;
	cvt.u64.u32 	%rd215, %r45;
	add.s64 	%rd216, %rd282, %rd215;
	shl.b64 	%rd217, %rd216, 2;
	add.s64 	%rd141, %rd128, %rd217;
	add.s64 	%rd142, %rd216, %rd192;
	ld.global.f32 	%f121, [%rd141];
	setp.lt.f32 	%p40, %f228, %f121;
	mov.f32 	%f225, %f121;
	mov.u64 	%rd290, %rd142;
	@%p40 bra 	$L__BB22_150;
	setp.lt.f32 	%p41, %f121, %f228;
	mov.f32 	%f225, %f228;
	mov.u64 	%rd290, %rd293;
	@%p41 bra 	$L__BB22_150;
	setp.lt.s64 	%p42, %rd293, %rd142;
	selp.f32 	%f225, %f228, %f121, %p42;
	min.s64 	%rd290, %rd293, %rd142;
$L__BB22_150:
	add.s32 	%r46, %r28, -256;
	cvt.u64.u32 	%rd218, %r46;
	add.s64 	%rd219, %rd282, %rd218;
	add.s64 	%rd145, %rd219, %rd192;
	ld.global.f32 	%f124, [%rd141+1024];
	setp.lt.f32 	%p43, %f225, %f124;
	mov.f32 	%f226, %f124;
	mov.u64 	%rd291, %rd145;
	@%p43 bra 	$L__BB22_153;
	setp.lt.f32 	%p44, %f124, %f225;
	mov.f32 	%f226, %f225;
	mov.u64 	%rd291, %rd290;
	@%p44 bra 	$L__BB22_153;
	setp.lt.s64 	%p45, %rd290, %rd145;
	selp.f32 	%f226, %f225, %f124, %p45;
	min.s64 	%rd291, %rd290, %rd145;
$L__BB22_153:
	cvt.u64.u32 	%rd220, %r28;
	add.s64 	%rd221, %rd282, %rd220;
	add.s64 	%rd148, %rd221, %rd192;
	ld.global.f32 	%f127, [%rd141+2048];
	setp.lt.f32 	%p46, %f226, %f127;
	mov.f32 	%f227, %f127;
	mov.u64 	%rd292, %rd148;
	@%p46 bra 	$L__BB22_156;
	setp.lt.f32 	%p47, %f127, %f226;
	mov.f32 	%f227, %f226;
	mov.u64 	%rd292, %rd291;
	@%p47 bra 	$L__BB22_156;
	setp.lt.s64 	%p48, %rd291, %rd148;
	selp.f32 	%f227, %f226, %f127, %p48;
	min.s64 	%rd292, %rd291, %rd148;
$L__BB22_156:
	add.s32 	%r47, %r28, 256;
	cvt.u64.u32 	%rd222, %r47;
	add.s64 	%rd223, %rd282, %rd222;
	add.s64 	%rd151, %rd223, %rd192;
	ld.global.f32 	%f130, [%rd141+3072];
	setp.lt.f32 	%p49, %f227, %f130;
	mov.f32 	%f228, %f130;
	mov.u64 	%rd293, %rd151;
	@%p49 bra 	$L__BB22_159;
	setp.lt.f32 	%p50, %f130, %f227;
	mov.f32 	%f228, %f227;
	mov.u64 	%rd293, %rd292;
	@%p50 bra 	$L__BB22_159;
	setp.lt.s64 	%p51, %rd292, %rd151;
	selp.f32 	%f228, %f227, %f130, %p51;
	min.s64 	%rd293, %rd292, %rd151;
$L__BB22_159:
	add.s32 	%r390, %r28, 1024;
	add.s32 	%r48, %r28, 512;
	setp.lt.s32 	%p52, %r48, %r19;
	@%p52 bra 	$L__BB22_147;
$L__BB22_160:
	// begin inline asm
	mov.u32 %r49, %laneid;
	// end inline asm
	mov.b32 	%r51, %f228;
	mov.b32 	%r67, 1;
	mov.b32 	%r68, 31;
	mov.b32 	%r69, -1;
	// begin inline asm
	shfl.sync.down.b32 %r50, %r51, %r67, %r68, %r69;
	// end inline asm
	mov.b32 	%f134, %r50;
	// begin inline asm
	shfl.sync.down.b32 %r55, %r56, %r67, %r68, %r69;
	// end inline asm
	mov.b64 	{%r61, %r66}, %rd293;
	// begin inline asm
	shfl.sync.down.b32 %r60, %r61, %r67, %r68, %r69;
	// end inline asm
	// begin inline asm
	shfl.sync.down.b32 %r65, %r66, %r67, %r68, %r69;
	// end inline asm
	mov.b64 	%rd155, {%r60, %r65};
	setp.gt.s32 	%p53, %r49, 30;
	mov.f32 	%f230, %f228;
	mov.u64 	%rd295, %rd293;
	@%p53 bra 	$L__BB22_164;
	setp.lt.f32 	%p54, %f228, %f134;
	mov.f32 	%f230, %f134;
	mov.u64 	%rd295, %rd155;
	@%p54 bra 	$L__BB22_164;
	setp.gt.f32 	%p55, %f228, %f134;
	mov.f32 	%f230, %f228;
	mov.u64 	%rd295, %rd293;
	@%p55 bra 	$L__BB22_164;
	setp.lt.s64 	%p56, %rd293, %rd155;
	selp.f32 	%f230, %f228, %f134, %p56;
	min.s64 	%rd295, %rd293, %rd155;
$L__BB22_164:
	mov.b32 	%r71, %f230;
	mov.b32 	%r87, 2;
	mov.b32 	%r88, 31;
	mov.b32 	%r89, -1;
	// begin inline asm
	shfl.sync.down.b32 %r70, %r71, %r87, %r88, %r89;
	// end inline asm
	mov.b32 	%f137, %r70;
	// begin inline asm
	shfl.sync.down.b32 %r75, %r76, %r87, %r88, %r89;
	// end inline asm
	mov.b64 	{%r81, %r86}, %rd295;
	// begin inline asm
	shfl.sync.down.b32 %r80, %r81, %r87, %r88, %r89;
	// end inline asm
	// begin inline asm
	shfl.sync.down.b32 %r85, %r86, %r87, %r88, %r89;
	// end inline asm
	mov.b64 	%rd158, {%r80, %r85};
	setp.gt.s32 	%p57, %r49, 29;
	mov.f32 	%f231, %f230;
	mov.u64 	%rd296, %rd295;
	@%p57 bra 	$L__BB22_168;
	setp.lt.f32 	%p58, %f230, %f137;
	mov.f32 	%f231, %f137;
	mov.u64 	%rd296, %rd158;
	@%p58 bra 	$L__BB22_168;
	setp.gt.f32 	%p59, %f230, %f137;
	mov.f32 	%f231, %f230;
	mov.u64 	%rd296, %rd295;
	@%p59 bra 	$L__BB22_168;
	setp.lt.s64 	%p60, %rd295, %rd158;
	selp.f32 	%f231, %f230, %f137, %p60;
	min.s64 	%rd296, %rd295, %rd158;
$L__BB22_168:
	mov.b32 	%r91, %f231;
	mov.b32 	%r107, 4;
	mov.b32 	%r108, 31;
	mov.b32 	%r109, -1;
	// begin inline asm
	shfl.sync.down.b32 %r90, %r91, %r107, %r108, %r109;
	// end inline asm
	mov.b32 	%f140, %r90;
	// begin inline asm
	shfl.sync.down.b32 %r95, %r96, %r107, %r108, %r109;
	// end inline asm
	mov.b64 	{%r101, %r106}, %rd296;
	// begin inline asm
	shfl.sync.down.b32 %r100, %r101, %r107, %r108, %r109;
	// end inline asm
	// begin inline asm
	shfl.sync.down.b32 %r105, %r106, %r107, %r108, %r109;
	// end inline asm
	mov.b64 	%rd161, {%r100, %r105};
	setp.gt.s32 	%p61, %r49, 27;
	mov.f32 	%f232, %f231;
	mov.u64 	%rd297, %rd296;
	@%p61 bra 	$L__BB22_172;
	setp.lt.f32 	%p62, %f231, %f140;
	mov.f32 	%f232, %f140;
	mov.u64 	%rd297, %rd161;
	@%p62 bra 	$L__BB22_172;
	setp.gt.f32 	%p63, %f231, %f140;
	mov.f32 	%f232, %f231;
	mov.u64 	%rd297, %rd296;
	@%p63 bra 	$L__BB22_172;
	setp.lt.s64 	%p64, %rd296, %rd161;
	selp.f32 	%f232, %f231, %f140, %p64;
	min.s64 	%rd297, %rd296, %rd161;
$L__BB22_172:
	mov.b32 	%r111, %f232;
	mov.b32 	%r127, 8;
	mov.b32 	%r128, 31;
	mov.b32 	%r129, -1;
	// begin inline asm
	shfl.sync.down.b32 %r110, %r111, %r127, %r128, %r129;
	// end inline asm
	mov.b32 	%f143, %r110;
	// begin inline asm
	shfl.sync.down.b32 %r115, %r116, %r127, %r128, %r129;
	// end inline asm
	mov.b64 	{%r121, %r126}, %rd297;
	// begin inline asm
	shfl.sync.down.b32 %r120, %r121, %r127, %r128, %r129;
	// end inline asm
	// begin inline asm
	shfl.sync.down.b32 %r125, %r126, %r127, %r128, %r129;
	// end inline asm
	mov.b64 	%rd164, {%r120, %r125};
	setp.gt.s32 	%p65, %r49, 23;
	mov.f32 	%f233, %f232;
	mov.u64 	%rd298, %rd297;
	@%p65 bra 	$L__BB22_176;
	setp.lt.f32 	%p66, %f232, %f143;
	mov.f32 	%f233, %f143;
	mov.u64 	%rd298, %rd164;
	@%p66 bra 	$L__BB22_176;
	setp.gt.f32 	%p67, %f232, %f143;
	mov.f32 	%f233, %f232;
	mov.u64 	%rd298, %rd297;
	@%p67 bra 	$L__BB22_176;
	setp.lt.s64 	%p68, %rd297, %rd164;
	selp.f32 	%f233, %f232, %f143, %p68;
	min.s64 	%rd298, %rd297, %rd164;
$L__BB22_176:
	mov.b32 	%r131, %f233;
	mov.b32 	%r147, 16;
	mov.b32 	%r148, 31;
	mov.b32 	%r149, -1;
	// begin inline asm
	shfl.sync.down.b32 %r130, %r131, %r147, %r148, %r149;
	// end inline asm
	mov.b32 	%f146, %r130;
	// begin inline asm
	shfl.sync.down.b32 %r135, %r136, %r147, %r148, %r149;
	// end inline asm
	mov.b64 	{%r141, %r146}, %rd298;
	// begin inline asm
	shfl.sync.down.b32 %r140, %r141, %r147, %r148, %r149;
	// end inline asm
	// begin inline asm
	shfl.sync.down.b32 %r145, %r146, %r147, %r148, %r149;
	// end inline asm
	mov.b64 	%rd167, {%r140, %r145};
	setp.gt.s32 	%p69, %r49, 15;
	mov.f32 	%f241, %f233;
	mov.u64 	%rd306, %rd298;
	@%p69 bra 	$L__BB22_180;
	setp.lt.f32 	%p70, %f233, %f146;
	mov.f32 	%f241, %f146;
	mov.u64 	%rd306, %rd167;
	@%p70 bra 	$L__BB22_180;
	setp.gt.f32 	%p71, %f233, %f146;
	mov.f32 	%f241, %f233;
	mov.u64 	%rd306, %rd298;
	@%p71 bra 	$L__BB22_180;
	setp.lt.s64 	%p72, %rd298, %rd167;
	selp.f32 	%f241, %f233, %f146, %p72;
	min.s64 	%rd306, %rd298, %rd167;
$L__BB22_180:
	setp.ne.s32 	%p73, %r49, 0;
	@%p73 bra 	$L__BB22_182;
	shr.u32 	%r150, %r18, 1;
	and.b32  	%r151, %r150, 496;
	mov.u32 	%r152, _ZN6thrust24THRUST_300001_SM_1000_NS8cuda_cub4core6detail5shmemE;
	add.s32 	%r153, %r152, %r151;
	st.shared.f32 	[%r153+8], %f241;
	st.shared.u64 	[%r153+16], %rd306;
$L__BB22_182:
	bar.sync 	0;
	setp.ne.s32 	%p74, %r18, 0;
	@%p74 bra 	$L__BB22_204;
	ld.shared.f32 	%f149, [_ZN6thrust24THRUST_300001_SM_1000_NS8cuda_cub4core6detail5shmemE+24];
	ld.shared.u64 	%rd170, [_ZN6thrust24THRUST_300001_SM_1000_NS8cuda_cub4core6detail5shmemE+32];
	setp.lt.f32 	%p75, %f241, %f149;
	mov.f32 	%f235, %f149;
	mov.u64 	%rd300, %rd170;
	@%p75 bra 	$L__BB22_186;
	setp.lt.f32 	%p76, %f149, %f241;
	mov.f32 	%f235, %f241;
	mov.u64 	%rd300, %rd306;
	@%p76 bra 	$L__BB22_186;
	setp.lt.s64 	%p77, %rd306, %rd170;
	selp.f32 	%f235, %f241, %f149, %p77;
	min.s64 	%rd300, %rd306, %rd170;
$L__BB22_186:
	ld.shared.f32 	%f152, [_ZN6thrust24THRUST_300001_SM_1000_NS8cuda_cub4core6detail5shmemE+40];
	ld.shared.u64 	%rd173, [_ZN6thrust24THRUST_300001_SM_1000_NS8cuda_cub4core6detail5shmemE+48];
	setp.lt.f32 	%p78, %f235, %f152;
	mov.f32 	%f236, %f152;
	mov.u64 	%rd301, %rd173;
	@%p78 bra 	$L__BB22_189;
	setp.lt.f32 	%p79, %f152, %f235;
	mov.f32 	%f236, %f235;
	mov.u64 	%rd301, %rd300;
	@%p79 bra 	$L__BB22_189;
	setp.lt.s64 	%p80, %rd300, %rd173;
	selp.f32 	%f236, %f235, %f152, %p80;
	min.s64 	%rd301, %rd300, %rd173;
$L__BB22_189:
	ld.shared.f32 	%f155, [_ZN6thrust24THRUST_300001_SM_1000_NS8cuda_cub4core6detail5shmemE+56];
	ld.shared.u64 	%rd176, [_ZN6thrust24THRUST_300001_SM_1000_NS8cuda_cub4core6detail5shmemE+64];
	setp.lt.f32 	%p81, %f236, %f155;
	mov.f32 	%f237, %f155;
	mov.u64 	%rd302, %rd176;
	@%p81 bra 	$L__BB22_192;
	setp.lt.f32 	%p82, %f155, %f236;
	mov.f32 	%f237, %f236;
	mov.u64 	%rd302, %rd301;
	@%p82 bra 	$L__BB22_192;
	setp.lt.s64 	%p83, %rd301, %rd176;
	selp.f32 	%f237, %f236, %f155, %p83;
	min.s64 	%rd302, %rd301, %rd176;
$L__BB22_192:
	ld.shared.f32 	%f158, [_ZN6thrust24THRUST_300001_SM_1000_NS8cuda_cub4core6detail5shmemE+72];
	ld.shared.u64 	%rd179, [_ZN6thrust24THRUST_300001_SM_1000_NS8cuda_cub4core6detail5shmemE+80];
	setp.lt.f32 	%p84, %f237, %f158;
	mov.f32 	%f238, %f158;
	mov.u64 	%rd303, %rd179;
	@%p84 bra 	$L__BB22_195;
	setp.lt.f32 	%p85, %f158, %f237;
	mov.f32 	%f238, %f237;
	mov.u64 	%rd303, %rd302;
	@%p85 bra 	$L__BB22_195;
	setp.lt.s64 	%p86, %rd302, %rd179;
	selp.f32 	%f238, %f237, %f158, %p86;
	min.s64 	%rd303, %rd302, %rd179;
$L__BB22_195:
	ld.shared.f32 	%f161, [_ZN6thrust24THRUST_300001_SM_1000_NS8cuda_cub4core6detail5shmemE+88];
	ld.shared.u64 	%rd182, [_ZN6thrust24THRUST_300001_SM_1000_NS8cuda_cub4core6detail5shmemE+96];
	setp.lt.f32 	%p87, %f238, %f161;
	mov.f32 	%f239, %f161;
	mov.u64 	%rd304, %rd182;
	@%p87 bra 	$L__BB22_198;
	setp.lt.f32 	%p88, %f161, %f238;
	mov.f32 	%f239, %f238;
	mov.u64 	%rd304, %rd303;
	@%p88 bra 	$L__BB22_198;
	setp.lt.s64 	%p89, %rd303, %rd182;
	selp.f32 	%f239, %f238, %f161, %p89;
	min.s64 	%rd304, %rd303, %rd182;
$L__BB22_198:
	ld.shared.f32 	%f164, [_ZN6thrust24THRUST_300001_SM_1000_NS8cuda_cub4core6detail5shmemE+104];
	ld.shared.u64 	%rd185, [_ZN6thrust24THRUST_300001_SM_1000_NS8cuda_cub4core6detail5shmemE+112];
	setp.lt.f32 	%p90, %f239, %f164;
	mov.f32 	%f240, %f164;
	mov.u64 	%rd305, %rd185;
	@%p90 bra 	$L__BB22_201;
	setp.lt.f32 	%p91, %f164, %f239;
	mov.f32 	%f240, %f239;
	mov.u64 	%rd305, %rd304;
	@%p91 bra 	$L__BB22_201;
	setp.lt.s64 	%p92, %rd304, %rd185;
	selp.f32 	%f240, %f239, %f164, %p92;
	min.s64 	%rd305, %rd304, %rd185;
$L__BB22_201:
	ld.shared.f32 	%f167, [_ZN6thrust24THRUST_300001_SM_1000_NS8cuda_cub4core6detail5shmemE+120];
	ld.shared.u64 	%rd188, [_ZN6thrust24THRUST_300001_SM_1000_NS8cuda_cub4core6detail5shmemE+128];
	setp.lt.f32 	%p93, %f240, %f167;
	mov.f32 	%f241, %f167;
	mov.u64 	%rd306, %rd188;
	@%p93 bra 	$L__BB22_204;
	setp.lt.f32 	%p94, %f167, %f240;
	mov.f32 	%f241, %f240;
	mov.u64 	%rd306, %rd305;
	@%p94 bra 	$L__BB22_204;
	setp.lt.s64 	%p95, %rd305, %rd188;
	selp.f32 	%f241, %f240, %f167, %p95;
	min.s64 	%rd306, %rd305, %rd188;
$L__BB22_204:
	mov.u32 	%r381, %tid.x;
	setp.ne.s32 	%p212, %r381, 0;
	@%p212 bra 	$L__BB22_206;
	ld.param.u64 	%rd237, [_ZN6thrust24THRUST_300001_SM_1000_NS8cuda_cub4core6detail13_kernel_agentINS1_8__reduce11ReduceAgentINS0_12zip_iteratorIN4cuda3std3__45tupleIJPKfNS0_17counting_iteratorIlNS0_11use_defaultESF_SF_EEEEEEEPNSB_IJflEEESJ_lNS1_9__extrema9arg_max_fIflNSA_4lessIfEEEEEEJSI_SK_lSP_EEEvDpT0__param_1];
	cvta.to.global.u64 	%rd236, %rd237;
	st.global.f32 	[%rd236], %f241;
	st.global.u64 	[%rd236+8], %rd306;
$L__BB22_206:
	ret;

}
	// .globl	_ZN6thrust24THRUST_300001_SM_1000_NS8cuda_cub4core6detail13_kernel_agentINS1_8__reduce11ReduceAgentINS0_12zip_iteratorIN4cuda3std3__45tupleIJPKfNS0_17counting_iteratorIlNS0_11use_defaultESF_SF_EEEEEEEPNSB_IJflEEESJ_lNS1_9__extrema9arg_max_fIflNSA_4lessIfEEEEEEJSI_SK_lN3cub18CUB_300001_SM_100013GridEvenShareIlEENSS_9GridQueueIyEESP_EEEvDpT0_
.visible .entry _ZN6thrust24THRUST_300001_SM_1000_NS8cuda_cub4core6detail13_kernel_agentINS1_8__reduce11ReduceAgentINS0_12zip_iteratorIN4cuda3std3__45tupleIJPKfNS0_17counting_iteratorIlNS0_11use_defaultESF_SF_EEEEEEEPNSB_IJflEEESJ_lNS1_9__extrema9arg_max_fIflNSA_4lessIfEEEEEEJSI_SK_lN3cub18CUB_300001_SM_100013GridEvenShareIlEENSS_9GridQueueIyEESP_EEEvDpT0_(
	.param .align 8 .b8 _ZN6thrust24THRUST_300001_SM_1000_NS8cuda_cub4core6detail13_kernel_agentINS1_8__reduce11ReduceAgentINS0_12zip_iteratorIN4cuda3std3__45tupleIJPKfNS0_17counting_iteratorIlNS0_11use_defaultESF_SF_EEEEEEEPNSB_IJflEEESJ_lNS1_9__extrema9arg_max_fIflNSA_4lessIfEEEEEEJSI_SK_lN3cub18CUB_300001_SM_100013GridEvenShareIlEENSS_9GridQueueIyEESP_EEEvDpT0__param_0[16],
	.param .u64 .ptr .align 1 _ZN6thrust24THRUST_300001_SM_1000_NS8cuda_cub4core6detail13_kernel_agentINS1_8__reduce11ReduceAgentINS0_12zip_iteratorIN4cuda3std3__45tupleIJPKfNS0_17counting_iteratorIlNS0_11use_defaultESF_SF_EEEEEEEPNSB_IJflEEESJ_lNS1_9__extrema9arg_max_fIflNSA_4lessIfEEEEEEJSI_SK_lN3cub18CUB_300001_SM_100013GridEvenShareIlEENSS_9GridQueueIyEESP_EEEvDpT0__param_1,
	.param .u64 _ZN6thrust24THRUST_300001_SM_1000_NS8cuda_cub4core6detail13_kernel_agentINS1_8__reduce11ReduceAgentINS0_12zip_iteratorIN4cuda3std3__45tupleIJPKfNS0_17counting_iteratorIlNS0_11use_defaultESF_SF_EEEEEEEPNSB_IJflEEESJ_lNS1_9__extrema9arg_max_fIflNSA_4lessIfEEEEEEJSI_SK_lN3cub18CUB_300001_SM_100013GridEvenShareIlEENSS_9GridQueueIyEESP_EEEvDpT0__param_2,
	.param .align 8 .b8 _ZN6thrust24THRUST_300001_SM_1000_NS8cuda_cub4core6detail13_kernel_agentINS1_8__reduce11ReduceAgentINS0_12zip_iteratorIN4cuda3std3__45tupleIJPKfNS0_17counting_iteratorIlNS0_11use_defaultESF_SF_EEEEEEEPNSB_IJflEEESJ_lNS1_9__extrema9arg_max_fIflNSA_4lessIfEEEEEEJSI_SK_lN3cub18CUB_300001_SM_100013GridEvenShareIlEENSS_9GridQueueIyEESP_EEEvDpT0__param_3[72],
	.param .align 8 .b8 _ZN6thrust24THRUST_300001_SM_1000_NS8cuda_cub4core6detail13_kernel_agentINS1_8__reduce11ReduceAgentINS0_12zip_iteratorIN4cuda3std3__45tupleIJPKfNS0_17counting_iteratorIlNS0_11use_defaultESF_SF_EEEEEEEPNSB_IJflEEESJ_lNS1_9__extrema9arg_max_fIflNSA_4lessIfEEEEEEJSI_SK_lN3cub18CUB_300001_SM_100013GridEvenShareIlEENSS_9GridQueueIyEESP_EEEvDpT0__param_4[8],
	.param .align 1 .b8 _ZN6thrust24THRUST_300001_SM_1000_NS8cuda_cub4core6detail13_kernel_agentINS1_8__reduce11ReduceAgentINS0_12zip_iteratorIN4cuda3std3__45tupleIJPKfNS0_17counting_iteratorIlNS0_11use_defaultESF_SF_EEEEEEEPNSB_IJflEEESJ_lNS1_9__extrema9arg_max_fIflNSA_4lessIfEEEEEEJSI_SK_lN3cub18CUB_300001_SM_100013GridEvenShareIlEENSS_9GridQueueIyEESP_EEEvDpT0__param_5[1]
)
.maxntid 256
{
	.reg .pred 	%p<215>;
	.reg .b32 	%r<399>;
	.reg .b32 	%f<242>;
	.reg .b64 	%rd<324>;

	ld.param.u64 	%rd196, [_ZN6thrust24THRUST_300001_SM_1000_NS8cuda_cub4core6detail13_kernel_agentINS1_8__reduce11ReduceAgentINS0_12zip_iteratorIN4cuda3std3__45tupleIJPKfNS0_17counting_iteratorIlNS0_11use_defaultESF_SF_EEEEEEEPNSB_IJflEEESJ_lNS1_9__extrema9arg_max_fIflNSA_4lessIfEEEEEEJSI_SK_lN3cub18CUB_300001_SM_100013GridEvenShareIlEENSS_9GridQueueIyEESP_EEEvDpT0__param_0+8];
	ld.param.u64 	%rd195, [_ZN6thrust24THRUST_300001_SM_1000_NS8cuda_cub4core6detail13_kernel_agentINS1_8__reduce11ReduceAgentINS0_12zip_iteratorIN4cuda3std3__45tupleIJPKfNS0_17counting_iteratorIlNS0_11use_defaultESF_SF_EEEEEEEPNSB_IJflEEESJ_lNS1_9__extrema9arg_max_fIflNSA_4lessIfEEEEEEJSI_SK_lN3cub18CUB_300001_SM_100013GridEvenShareIlEENSS_9GridQueueIyEESP_EEEvDpT0__param_0];
	ld.param.u64 	%rd199, [_ZN6thrust24THRUST_300001_SM_1000_NS8cuda_cub4core6detail13_kernel_agentINS1_8__reduce11ReduceAgentINS0_12zip_iteratorIN4cuda3std3__45tupleIJPKfNS0_17counting_iteratorIlNS0_11use_defaultESF_SF_EEEEEEEPNSB_IJflEEESJ_lNS1_9__extrema9arg_max_fIflNSA_4lessIfEEEEEEJSI_SK_lN3cub18CUB_300001_SM_100013GridEvenShareIlEENSS_9GridQueueIyEESP_EEEvDpT0__param_4];
	ld.param.u64 	%rd198, [_ZN6thrust24THRUST_300001_SM_1000_NS8cuda_cub4core6detail13_kernel_agentINS1_8__reduce11ReduceAgentINS0_12zip_iteratorIN4cuda3std3__45tupleIJPKfNS0_17counting_iteratorIlNS0_11use_defaultESF_SF_EEEEEEEPNSB_IJflEEESJ_lNS1_9__extrema9arg_max_fIflNSA_4lessIfEEEEEEJSI_SK_lN3cub18CUB_300001_SM_100013GridEvenShareIlEENSS_9GridQueueIyEESP_EEEvDpT0__param_2];
	cvta.to.global.u64 	%rd1, %rd199;
	cvta.to.global.u64 	%rd2, %rd195;
	mov.u32 	%r1, %ctaid.x;
	mul.lo.s32 	%r33, %r1, 1280;
	cvt.u64.u32 	%rd4, %r33;
	mov.u32 	%r34, %nctaid.x;
	mul.lo.s32 	%r35, %r34, 1280;
	cvt.u64.u32 	%rd5, %r35;
	add.s64 	%rd200, %rd4, 1280;
	setp.le.s64 	%p1, %rd200, %rd198;
	@%p1 bra 	$L__BB23_121;
	cvt.u32.u64 	%r159, %rd4;
	cvt.u32.u64 	%r2, %rd198;
	sub.s32 	%r3, %r2, %r159;
	mov.u32 	%r4, %tid.x;
	setp.ge.s32 	%p98, %r4, %r3;
	mov.f32 	%f188, 0f00000000;
	mov.b64 	%rd266, 0;
	mov.u32 	%r393, %r4;
	@%p98 bra 	$L__BB23_3;
	cvt.u64.u32 	%rd234, %r4;
	add.s64 	%rd235, %rd4, %rd234;
	shl.b64 	%rd236, %rd235, 2;
	add.s64 	%rd237, %rd2, %rd236;
	add.s64 	%rd266, %rd196, %rd235;
	ld.global.f32 	%f188, [%rd237];
	add.s32 	%r393, %r4, 256;
$L__BB23_3:
	setp.ge.s32 	%p99, %r393, %r3;
	@%p99 bra 	$L__BB23_25;
	not.b32 	%r161, %r393;
	add.s32 	%r162, %r161, %r2;
	sub.s32 	%r7, %r162, %r159;
	and.b32  	%r163, %r7, 768;
	setp.eq.s32 	%p100, %r163, 768;
	@%p100 bra 	$L__BB23_10;
	cvt.u64.u32 	%rd239, %r393;
	add.s64 	%rd240, %rd239, %rd4;
	add.s64 	%rd257, %rd240, %rd196;
	shl.b64 	%rd241, %rd240, 2;
	add.s64 	%rd256, %rd2, %rd241;
	shr.u32 	%r164, %r7, 8;
	add.s32 	%r165, %r164, 1;
	and.b32  	%r166, %r165, 3;
	neg.s32 	%r391, %r166;
$L__BB23_6:
	.pragma "nounroll";
	mov.u64 	%rd12, %rd266;
	mov.f32 	%f3, %f188;
	ld.global.f32 	%f4, [%rd256];
	setp.lt.f32 	%p101, %f3, %f4;
	mov.u64 	%rd266, %rd257;
	mov.f32 	%f188, %f4;
	@%p101 bra 	$L__BB23_9;
	setp.lt.f32 	%p102, %f4, %f3;
	mov.u64 	%rd266, %rd12;
	mov.f32 	%f188, %f3;
	@%p102 bra 	$L__BB23_9;
	setp.lt.s64 	%p103, %rd12, %rd257;
	min.s64 	%rd266, %rd12, %rd257;
	selp.f32 	%f188, %f3, %f4, %p103;
$L__BB23_9:
	add.s32 	%r393, %r393, 256;
	add.s64 	%rd257, %rd257, 256;
	add.s64 	%rd256, %rd256, 1024;
	add.s32 	%r391, %r391, 1;
	setp.ne.s32 	%p104, %r391, 0;
	@%p104 bra 	$L__BB23_6;
$L__BB23_10:
	setp.lt.u32 	%p105, %r7, 768;
	@%p105 bra 	$L__BB23_25;
	add.s32 	%r394, %r393, 512;
$L__BB23_12:
	mov.u32 	%r15, %r394;
	add.s32 	%r167, %r15, -512;
	cvt.s64.s32 	%rd242, %r167;
	add.s64 	%rd243, %rd242, %rd4;
	shl.b64 	%rd244, %rd243, 2;
	add.s64 	%rd20, %rd2, %rd244;
	add.s64 	%rd21, %rd243, %rd196;
	ld.global.f32 	%f10, [%rd20];
	setp.lt.f32 	%p106, %f188, %f10;
	mov.u64 	%rd263, %rd21;
	mov.f32 	%f185, %f10;
	@%p106 bra 	$L__BB23_15;
	setp.lt.f32 	%p107, %f10, %f188;
	mov.u64 	%rd263, %rd266;
	mov.f32 	%f185, %f188;
	@%p107 bra 	$L__BB23_15;
	setp.lt.s64 	%p108, %rd266, %rd21;
	min.s64 	%rd263, %rd266, %rd21;
	selp.f32 	%f185, %f188, %f10, %p108;
$L__BB23_15:
	add.s32 	%r168, %r15, -256;
	cvt.s64.s32 	%rd245, %r168;
	add.s64 	%rd246, %rd245, %rd4;
	add.s64 	%rd24, %rd246, %rd196;
	ld.global.f32 	%f13, [%rd20+1024];
	setp.lt.f32 	%p109, %f185, %f13;
	mov.u64 	%rd264, %rd24;
	mov.f32 	%f186, %f13;
	@%p109 bra 	$L__BB23_18;
	setp.lt.f32 	%p110, %f13, %f185;
	mov.u64 	%rd264, %rd263;
	mov.f32 	%f186, %f185;
	@%p110 bra 	$L__BB23_18;
	setp.lt.s64 	%p111, %rd263, %rd24;
	min.s64 	%rd264, %rd263, %rd24;
	selp.f32 	%f186, %f185, %f13, %p111;
$L__BB23_18:
	cvt.s64.s32 	%rd247, %r15;
	add.s64 	%rd248, %rd247, %rd4;
	add.s64 	%rd27, %rd248, %rd196;
	ld.global.f32 	%f16, [%rd20+2048];
	setp.lt.f32 	%p112, %f186, %f16;
	mov.u64 	%rd265, %rd27;
	mov.f32 	%f187, %f16;
	@%p112 bra 	$L__BB23_21;
	setp.lt.f32 	%p113, %f16, %f186;
	mov.u64 	%rd265, %rd264;
	mov.f32 	%f187, %f186;
	@%p113 bra 	$L__BB23_21;
	setp.lt.s64 	%p114, %rd264, %rd27;
	min.s64 	%rd265, %rd264, %rd27;
	selp.f32 	%f187, %f186, %f16, %p114;
$L__BB23_21:
	add.s32 	%r169, %r15, 256;
	cvt.s64.s32 	%rd249, %r169;
	add.s64 	%rd250, %rd249, %rd4;
	add.s64 	%rd30, %rd250, %rd196;
	ld.global.f32 	%f19, [%rd20+3072];
	setp.lt.f32 	%p115, %f187, %f19;
	mov.u64 	%rd266, %rd30;
	mov.f32 	%f188, %f19;
	@%p115 bra 	$L__BB23_24;
	setp.lt.f32 	%p116, %f19, %f187;
	mov.u64 	%rd266, %rd265;
	mov.f32 	%f188, %f187;
	@%p116 bra 	$L__BB23_24;
	setp.lt.s64 	%p117, %rd265, %rd30;
	min.s64 	%rd266, %rd265, %rd30;
	selp.f32 	%f188, %f187, %f19, %p117;
$L__BB23_24:
	add.s32 	%r394, %r15, 1024;
	add.s32 	%r170, %r15, 512;
	setp.lt.s32 	%p118, %r170, %r3;
	@%p118 bra 	$L__BB23_12;
$L__BB23_25:
	setp.lt.s32 	%p119, %r3, 256;
	@%p119 bra 	$L__BB23_70;
	// begin inline asm
	mov.u32 %r284, %laneid;
	// end inline asm
	mov.b32 	%r286, %f188;
	mov.b32 	%r302, 1;
	mov.b32 	%r303, 31;
	mov.b32 	%r304, -1;
	// begin inline asm
	shfl.sync.down.b32 %r285, %r286, %r302, %r303, %r304;
	// end inline asm
	mov.b32 	%f23, %r285;
	// begin inline asm
	shfl.sync.down.b32 %r290, %r291, %r302, %r303, %r304;
	// end inline asm
	mov.b64 	{%r296, %r301}, %rd266;
	// begin inline asm
	shfl.sync.down.b32 %r295, %r296, %r302, %r303, %r304;
	// end inline asm
	// begin inline asm
	shfl.sync.down.b32 %r300, %r301, %r302, %r303, %r304;
	// end inline asm
	mov.b64 	%rd34, {%r295, %r300};
	setp.gt.s32 	%p171, %r284, 30;
	mov.u64 	%rd268, %rd266;
	mov.f32 	%f190, %f188;
	@%p171 bra 	$L__BB23_30;
	setp.lt.f32 	%p172, %f188, %f23;
	mov.u64 	%rd268, %rd34;
	mov.f32 	%f190, %f23;
	@%p172 bra 	$L__BB23_30;
	setp.gt.f32 	%p173, %f188, %f23;
	mov.u64 	%rd268, %rd266;
	mov.f32 	%f190, %f188;
	@%p173 bra 	$L__BB23_30;
	setp.lt.s64 	%p174, %rd266, %rd34;
	min.s64 	%rd268, %rd266, %rd34;
	selp.f32 	%f190, %f188, %f23, %p174;
$L__BB23_30:
	mov.b32 	%r306, %f190;
	mov.b32 	%r322, 2;
	mov.b32 	%r323, 31;
	mov.b32 	%r324, -1;
	// begin inline asm
	shfl.sync.down.b32 %r305, %r306, %r322, %r323, %r324;
	// end inline asm
	mov.b32 	%f26, %r305;
	// begin inline asm
	shfl.sync.down.b32 %r310, %r311, %r322, %r323, %r324;
	// end inline asm
	mov.b64 	{%r316, %r321}, %rd268;
	// begin inline asm
	shfl.sync.down.b32 %r315, %r316, %r322, %r323, %r324;
	// end inline asm
	// begin inline asm
	shfl.sync.down.b32 %r320, %r321, %r322, %r323, %r324;
	// end inline asm
	mov.b64 	%rd37, {%r315, %r320};
	setp.gt.s32 	%p175, %r284, 29;
	mov.u64 	%rd269, %rd268;
	mov.f32 	%f191, %f190;
	@%p175 bra 	$L__BB23_34;
	setp.lt.f32 	%p176, %f190, %f26;
	mov.u64 	%rd269, %rd37;
	mov.f32 	%f191, %f26;
	@%p176 bra 	$L__BB23_34;
	setp.gt.f32 	%p177, %f190, %f26;
	mov.u64 	%rd269, %rd268;
	mov.f32 	%f191, %f190;
	@%p177 bra 	$L__BB23_34;
	setp.lt.s64 	%p178, %rd268, %rd37;
	min.s64 	%rd269, %rd268, %rd37;
	selp.f32 	%f191, %f190, %f26, %p178;
$L__BB23_34:
	mov.b32 	%r326, %f191;
	mov.b32 	%r342, 4;
	mov.b32 	%r343, 31;
	mov.b32 	%r344, -1;
	// begin inline asm
	shfl.sync.down.b32 %r325, %r326, %r342, %r343, %r344;
	// end inline asm
	mov.b32 	%f29, %r325;
	// begin inline asm
	shfl.sync.down.b32 %r330, %r331, %r342, %r343, %r344;
	// end inline asm
	mov.b64 	{%r336, %r341}, %rd269;
	// begin inline asm
	shfl.sync.down.b32 %r335, %r336, %r342, %r343, %r344;
	// end inline asm
	// begin inline asm
	shfl.sync.down.b32 %r340, %r341, %r342, %r343, %r344;
	// end inline asm
	mov.b64 	%rd40, {%r335, %r340};
	setp.gt.s32 	%p179, %r284, 27;
	mov.u64 	%rd270, %rd269;
	mov.f32 	%f192, %f191;
	@%p179 bra 	$L__BB23_38;
	setp.lt.f32 	%p180, %f191, %f29;
	mov.u64 	%rd270, %rd40;
	mov.f32 	%f192, %f29;
	@%p180 bra 	$L__BB23_38;
	setp.gt.f32 	%p181, %f191, %f29;
	mov.u64 	%rd270, %rd269;
	mov.f32 	%f192, %f191;
	@%p181 bra 	$L__BB23_38;
	setp.lt.s64 	%p182, %rd269, %rd40;
	min.s64 	%rd270, %rd269, %rd40;
	selp.f32 	%f192, %f191, %f29, %p182;
$L__BB23_38:
	mov.b32 	%r346, %f192;
	mov.b32 	%r362, 8;
	mov.b32 	%r363, 31;
	mov.b32 	%r364, -1;
	// begin inline asm
	shfl.sync.down.b32 %r345, %r346, %r362, %r363, %r364;
	// end inline asm
	mov.b32 	%f32, %r345;
	// begin inline asm
	shfl.sync.down.b32 %r350, %r351, %r362, %r363, %r364;
	// end inline asm
	mov.b64 	{%r356, %r361}, %rd270;
	// begin inline asm
	shfl.sync.down.b32 %r355, %r356, %r362, %r363, %r364;
	// end inline asm
	// begin inline asm
	shfl.sync.down.b32 %r360, %r361, %r362, %r363, %r364;
	// end inline asm
	mov.b64 	%rd43, {%r355, %r360};
	setp.gt.s32 	%p183, %r284, 23;
	mov.u64 	%rd271, %rd270;
	mov.f32 	%f193, %f192;
	@%p183 bra 	$L__BB23_42;
	setp.lt.f32 	%p184, %f192, %f32;
	mov.u64 	%rd271, %rd43;
	mov.f32 	%f193, %f32;
	@%p184 bra 	$L__BB23_42;
	setp.gt.f32 	%p185, %f192, %f32;
	mov.u64 	%rd271, %rd270;
	mov.f32 	%f193, %f192;
	@%p185 bra 	$L__BB23_42;
	setp.lt.s64 	%p186, %rd270, %rd43;
	min.s64 	%rd271, %rd270, %rd43;
	selp.f32 	%f193, %f192, %f32, %p186;
$L__BB23_42:
	mov.b32 	%r366, %f193;
	mov.b32 	%r382, 16;
	mov.b32 	%r383, 31;
	mov.b32 	%r384, -1;
	// begin inline asm
	shfl.sync.down.b32 %r365, %r366, %r382, %r383, %r384;
	// end inline asm
	mov.b32 	%f35, %r365;
	// begin inline asm
	shfl.sync.down.b32 %r370, %r371, %r382, %r383, %r384;
	// end inline asm
	mov.b64 	{%r376, %r381}, %rd271;
	// begin inline asm
	shfl.sync.down.b32 %r375, %r376, %r382, %r383, %r384;
	// end inline asm
	// begin inline asm
	shfl.sync.down.b32 %r380, %r381, %r382, %r383, %r384;
	// end inline asm
	mov.b64 	%rd46, {%r375, %r380};
	setp.gt.s32 	%p187, %r284, 15;
	mov.u64 	%rd323, %rd271;
	mov.f32 	%f241, %f193;
	@%p187 bra 	$L__BB23_46;
	setp.lt.f32 	%p188, %f193, %f35;
	mov.u64 	%rd323, %rd46;
	mov.f32 	%f241, %f35;
	@%p188 bra 	$L__BB23_46;
	setp.gt.f32 	%p189, %f193, %f35;
	mov.u64 	%rd323, %rd271;
	mov.f32 	%f241, %f193;
	@%p189 bra 	$L__BB23_46;
	setp.lt.s64 	%p190, %rd271, %rd46;
	min.s64 	%rd323, %rd271, %rd46;
	selp.f32 	%f241, %f193, %f35, %p190;
$L__BB23_46:
	setp.ne.s32 	%p191, %r284, 0;
	@%p191 bra 	$L__BB23_48;
	shr.u32 	%r385, %r4, 1;
	and.b32  	%r386, %r385, 496;
	mov.u32 	%r387, _ZN6thrust24THRUST_300001_SM_1000_NS8cuda_cub4core6detail5shmemE;
	add.s32 	%r388, %r387, %r386;
	st.shared.f32 	[%r388+8], %f241;
	st.shared.u64 	[%r388+16], %rd323;
$L__BB23_48:
	bar.sync 	0;
	setp.ne.s32 	%p192, %r4, 0;
	@%p192 bra 	$L__BB23_208;
	ld.shared.f32 	%f38, [_ZN6thrust24THRUST_300001_SM_1000_NS8cuda_cub4core6detail5shmemE+24];
	ld.shared.u64 	%rd49, [_ZN6thrust24THRUST_300001_SM_1000_NS8cuda_cub4core6detail5shmemE+32];
	setp.lt.f32 	%p193, %f241, %f38;
	mov.u64 	%rd273, %rd49;
	mov.f32 	%f195, %f38;
	@%p193 bra 	$L__BB23_52;
	setp.lt.f32 	%p194, %f38, %f241;
	mov.u64 	%rd273, %rd323;
	mov.f32 	%f195, %f241;
	@%p194 bra 	$L__BB23_52;
	setp.lt.s64 	%p195, %rd323, %rd49;
	min.s64 	%rd273, %rd323, %rd49;
	selp.f32 	%f195, %f241, %f38, %p195;
$L__BB23_52:
	ld.shared.f32 	%f41, [_ZN6thrust24THRUST_300001_SM_1000_NS8cuda_cub4core6detail5shmemE+40];
	ld.shared.u64 	%rd52, [_ZN6thrust24THRUST_300001_SM_1000_NS8cuda_cub4core6detail5shmemE+48];
	setp.lt.f32 	%p196, %f195, %f41;
	mov.u64 	%rd274, %rd52;
	mov.f32 	%f196, %f41;
	@%p196 bra 	$L__BB23_55;
	setp.lt.f32 	%p197, %f41, %f195;
	mov.u64 	%rd274, %rd273;
	mov.f32 	%f196, %f195;
	@%p197 bra 	$L__BB23_55;
	setp.lt.s64 	%p198, %rd273, %rd52;
	min.s64 	%rd274, %rd273, %rd52;
	selp.f32 	%f196, %f195, %f41, %p198;
$L__BB23_55:
	ld.shared.f32 	%f44, [_ZN6thrust24THRUST_300001_SM_1000_NS8cuda_cub4core6detail5shmemE+56];
	ld.shared.u64 	%rd55, [_ZN6thrust24THRUST_300001_SM_1000_NS8cuda_cub4core6detail5shmemE+64];
	setp.lt.f32 	%p199, %f196, %f44;
	mov.u64 	%rd275, %rd55;
	mov.f32 	%f197, %f44;
	@%p199 bra 	$L__BB23_58;
	setp.lt.f32 	%p200, %f44, %f196;
	mov.u64 	%rd275, %rd274;
	mov.f32 	%f197, %f196;
	@%p200 bra 	$L__BB23_58;
	setp.lt.s64 	%p201, %rd274, %rd55;
	min.s64 	%rd275, %rd274, %rd55;
	selp.f32 	%f197, %f196, %f44, %p201;
$L__BB23_58:
	ld.shared.f32 	%f47, [_ZN6thrust24THRUST_300001_SM_1000_NS8cuda_cub4core6detail5shmemE+72];
	ld.shared.u64 	%rd58, [_ZN6thrust24THRUST_300001_SM_1000_NS8cuda_cub4core6detail5shmemE+80];
	setp.lt.f32 	%p202, %f197, %f47;
	mov.u64 	%rd276, %rd58;
	mov.f32 	%f198, %f47;
	@%p202 bra 	$L__BB23_61;
	setp.lt.f32 	%p203, %f47, %f197;
	mov.u64 	%rd276, %rd275;
	mov.f32 	%f198, %f197;
	@%p203 bra 	$L__BB23_61;
	setp.lt.s64 	%p204, %rd275, %rd58;
	min.s64 	%rd276, %rd275, %rd58;
	selp.f32 	%f198, %f197, %f47, %p204;
$L__BB23_61:
	ld.shared.f32 	%f50, [_ZN6thrust24THRUST_300001_SM_1000_NS8cuda_cub4core6detail5shmemE+88];
	ld.shared.u64 	%rd61, [_ZN6thrust24THRUST_300001_SM_1000_NS8cuda_cub4core6detail5shmemE+96];
	setp.lt.f32 	%p205, %f198, %f50;
	mov.u64 	%rd277, %rd61;
	mov.f32 	%f199, %f50;
	@%p205 bra 	$L__BB23_64;
	setp.lt.f32 	%p206, %f50, %f198;
	mov.u64 	%rd277, %rd276;
	mov.f32 	%f199, %f198;
	@%p206 bra 	$L__BB23_64;
	setp.lt.s64 	%p207, %rd276, %rd61;
	min.s64 	%rd277, %rd276, %rd61;
	selp.f32 	%f199, %f198, %f50, %p207;
$L__BB23_64:
	ld.shared.f32 	%f53, [_ZN6thrust24THRUST_300001_SM_1000_NS8cuda_cub4core6detail5shmemE+104];
	ld.shared.u64 	%rd64, [_ZN6thrust24THRUST_300001_SM_1000_NS8cuda_cub4core6detail5shmemE+112];
	setp.lt.f32 	%p208, %f199, %f53;
	mov.u64 	%rd278, %rd64;
	mov.f32 	%f200, %f53;
	@%p208 bra 	$L__BB23_67;
	setp.lt.f32 	%p209, %f53, %f199;
	mov.u64 	%rd278, %rd277;
	mov.f32 	%f200, %f199;
	@%p209 bra 	$L__BB23_67;
	setp.lt.s64 	%p210, %rd277, %rd64;
	min.s64 	%rd278, %rd277, %rd64;
	selp.f32 	%f200, %f199, %f53, %p210;
$L__BB23_67:
	ld.shared.f32 	%f56, [_ZN6thrust24THRUST_300001_SM_1000_NS8cuda_cub4core6detail5shmemE+120];
	ld.shared.u64 	%rd67, [_ZN6thrust24THRUST_300001_SM_1000_NS8cuda_cub4core6detail5shmemE+128];
	setp.lt.f32 	%p211, %f200, %f56;
	mov.f32 	%f241, %f56;
	mov.u64 	%rd323, %rd67;
	@%p211 bra 	$L__BB23_208;
	setp.lt.f32 	%p212, %f56, %f200;
	mov.f32 	%f241, %f200;
	mov.u64 	%rd323, %rd278;
	@%p212 bra 	$L__BB23_208;
	setp.lt.s64 	%p213, %rd278, %rd67;
	min.s64 	%rd323, %rd278, %rd67;
	selp.f32 	%f241, %f200, %f56, %p213;
	bra.uni 	$L__BB23_208;
$L__BB23_70:
	// begin inline asm
	mov.u32 %r171, %laneid;
	// end inline asm
	and.b32  	%r192, %r4, 992;
	add.s32 	%r193, %r192, 32;
	setp.gt.s32 	%p120, %r193, %r3;
	not.b32 	%r194, %r192;
	add.s32 	%r195, %r3, %r194;
	selp.b32 	%r190, %r195, 31, %p120;
	mov.b32 	%r173, %f188;
	mov.b32 	%r189, 1;
	mov.b32 	%r191, -1;
	// begin inline asm
	shfl.sync.down.b32 %r172, %r173, %r189, %r190, %r191;
	// end inline asm
	mov.b32 	%f58, %r172;
	// begin inline asm
	shfl.sync.down.b32 %r177, %r178, %r189, %r190, %r191;
	// end inline asm
	mov.b64 	{%r183, %r188}, %rd266;
	// begin inline asm
	shfl.sync.down.b32 %r182, %r183, %r189, %r190, %r191;
	// end inline asm
	// begin inline asm
	shfl.sync.down.b32 %r187, %r188, %r189, %r190, %r191;
	// end inline asm
	mov.b64 	%rd69, {%r182, %r187};
	setp.ge.s32 	%p121, %r171, %r190;
	mov.f32 	%f201, %f188;
	mov.u64 	%rd279, %rd266;
	@%p121 bra 	$L__BB23_74;
	setp.lt.f32 	%p122, %f188, %f58;
	mov.f32 	%f201, %f58;
	mov.u64 	%rd279, %rd69;
	@%p122 bra 	$L__BB23_74;
	setp.gt.f32 	%p123, %f188, %f58;
	mov.f32 	%f201, %f188;
	mov.u64 	%rd279, %rd266;
	@%p123 bra 	$L__BB23_74;
	setp.lt.s64 	%p124, %rd266, %rd69;
	selp.f32 	%f201, %f188, %f58, %p124;
	min.s64 	%rd279, %rd266, %rd69;
$L__BB23_74:
	mov.b32 	%r197, %f201;
	mov.b32 	%r213, 2;
	mov.b32 	%r215, -1;
	// begin inline asm
	shfl.sync.down.b32 %r196, %r197, %r213, %r190, %r215;
	// end inline asm
	mov.b32 	%f61, %r196;
	// begin inline asm
	shfl.sync.down.b32 %r201, %r202, %r213, %r190, %r215;
	// end inline asm
	mov.b64 	{%r207, %r212}, %rd279;
	// begin inline asm
	shfl.sync.down.b32 %r206, %r207, %r213, %r190, %r215;
	// end inline asm
	// begin inline asm
	shfl.sync.down.b32 %r211, %r212, %r213, %r190, %r215;
	// end inline asm
	mov.b64 	%rd72, {%r206, %r211};
	add.s32 	%r216, %r171, 2;
	setp.gt.s32 	%p125, %r216, %r190;
	mov.f32 	%f202, %f201;
	mov.u64 	%rd280, %rd279;
	@%p125 bra 	$L__BB23_78;
	setp.lt.f32 	%p126, %f201, %f61;
	mov.f32 	%f202, %f61;
	mov.u64 	%rd280, %rd72;
	@%p126 bra 	$L__BB23_78;
	setp.gt.f32 	%p127, %f201, %f61;
	mov.f32 	%f202, %f201;
	mov.u64 	%rd280, %rd279;
	@%p127 bra 	$L__BB23_78;
	setp.lt.s64 	%p128, %rd279, %rd72;
	selp.f32 	%f202, %f201, %f61, %p128;
	min.s64 	%rd280, %rd279, %rd72;
$L__BB23_78:
	mov.b32 	%r218, %f202;
	mov.b32 	%r234, 4;
	mov.b32 	%r236, -1;
	// begin inline asm
	shfl.sync.down.b32 %r217, %r218, %r234, %r190, %r236;
	// end inline asm
	mov.b32 	%f64, %r217;
	// begin inline asm
	shfl.sync.down.b32 %r222, %r223, %r234, %r190, %r236;
	// end inline asm
	mov.b64 	{%r228, %r233}, %rd280;
	// begin inline asm
	shfl.sync.down.b32 %r227, %r228, %r234, %r190, %r236;
	// end inline asm
	// begin inline asm
	shfl.sync.down.b32 %r232, %r233, %r234, %r190, %r236;
	// end inline asm
	mov.b64 	%rd75, {%r227, %r232};
	add.s32 	%r237, %r171, 4;
	setp.gt.s32 	%p129, %r237, %r190;
	mov.f32 	%f203, %f202;
	mov.u64 	%rd281, %rd280;
	@%p129 bra 	$L__BB23_82;
	setp.lt.f32 	%p130, %f202, %f64;
	mov.f32 	%f203, %f64;
	mov.u64 	%rd281, %rd75;
	@%p130 bra 	$L__BB23_82;
	setp.gt.f32 	%p131, %f202, %f64;
	mov.f32 	%f203, %f202;
	mov.u64 	%rd281, %rd280;
	@%p131 bra 	$L__BB23_82;
	setp.lt.s64 	%p132, %rd280, %rd75;
	selp.f32 	%f203, %f202, %f64, %p132;
	min.s64 	%rd281, %rd280, %rd75;
$L__BB23_82:
	mov.b32 	%r239, %f203;
	mov.b32 	%r255, 8;
	mov.b32 	%r257, -1;
	// begin inline asm
	shfl.sync.down.b32 %r238, %r239, %r255, %r190, %r257;
	// end inline asm
	mov.b32 	%f67, %r238;
	// begin inline asm
	shfl.sync.down.b32 %r243, %r244, %r255, %r190, %r257;
	// end inline asm
	mov.b64 	{%r249, %r254}, %rd281;
	// begin inline asm
	shfl.sync.down.b32 %r248, %r249, %r255, %r190, %r257;
	// end inline asm
	// begin inline asm
	shfl.sync.down.b32 %r253, %r254, %r255, %r190, %r257;
	// end inline asm
	mov.b64 	%rd78, {%r248, %r253};
	add.s32 	%r258, %r171, 8;
	setp.gt.s32 	%p133, %r258, %r190;
	mov.f32 	%f204, %f203;
	mov.u64 	%rd282, %rd281;
	@%p133 bra 	$L__BB23_86;
	setp.lt.f32 	%p134, %f203, %f67;
	mov.f32 	%f204, %f67;
	mov.u64 	%rd282, %rd78;
	@%p134 bra 	$L__BB23_86;
	setp.gt.f32 	%p135, %f203, %f67;
	mov.f32 	%f204, %f203;
	mov.u64 	%rd282, %rd281;
	@%p135 bra 	$L__BB23_86;
	setp.lt.s64 	%p136, %rd281, %rd78;
	selp.f32 	%f204, %f203, %f67, %p136;
	min.s64 	%rd282, %rd281, %rd78;
$L__BB23_86:
	mov.b32 	%r260, %f204;
	mov.b32 	%r276, 16;
	mov.b32 	%r278, -1;
	// begin inline asm
	shfl.sync.down.b32 %r259, %r260, %r276, %r190, %r278;
	// end inline asm
	mov.b32 	%f70, %r259;
	// begin inline asm
	shfl.sync.down.b32 %r264, %r265, %r276, %r190, %r278;
	// end inline asm
	mov.b64 	{%r270, %r275}, %rd282;
	// begin inline asm
	shfl.sync.down.b32 %r269, %r270, %r276, %r190, %r278;
	// end inline asm
	// begin inline asm
	shfl.sync.down.b32 %r274, %r275, %r276, %r190, %r278;
	// end inline asm
	mov.b64 	%rd81, {%r269, %r274};
	add.s32 	%r279, %r171, 16;
	setp.gt.s32 	%p137, %r279, %r190;
	mov.f32 	%f241, %f204;
	mov.u64 	%rd323, %rd282;
	@%p137 bra 	$L__BB23_90;
	setp.lt.f32 	%p138, %f204, %f70;
	mov.f32 	%f241, %f70;
	mov.u64 	%rd323, %rd81;
	@%p138 bra 	$L__BB23_90;
	setp.gt.f32 	%p139, %f204, %f70;
	mov.f32 	%f241, %f204;
	mov.u64 	%rd323, %rd282;
	@%p139 bra 	$L__BB23_90;
	setp.lt.s64 	%p140, %rd282, %rd81;
	selp.f32 	%f241, %f204, %f70, %p140;
	min.s64 	%rd323, %rd282, %rd81;
$L__BB23_90:
	setp.ne.s32 	%p141, %r171, 0;
	@%p141 bra 	$L__BB23_92;
	shr.u32 	%r280, %r4, 1;
	and.b32  	%r281, %r280, 496;
	mov.u32 	%r282, _ZN6thrust24THRUST_300001_SM_1000_NS8cuda_cub4core6detail5shmemE;
	add.s32 	%r283, %r282, %r281;
	st.shared.f32 	[%r283+8], %f241;
	st.shared.u64 	[%r283+16], %rd323;
$L__BB23_92:
	bar.sync 	0;
	setp.ne.s32 	%p142, %r4, 0;
	@%p142 bra 	$L__BB23_208;
	setp.lt.s32 	%p143, %r3, 33;
	mov.f32 	%f206, %f241;
	mov.u64 	%rd284, %rd323;
	@%p143 bra 	$L__BB23_97;
	ld.shared.f32 	%f73, [_ZN6thrust24THRUST_300001_SM_1000_NS8cuda_cub4core6detail5shmemE+24];
	ld.shared.u64 	%rd84, [_ZN6thrust24THRUST_300001_SM_1000_NS8cuda_cub4core6detail5shmemE+32];
	setp.lt.f32 	%p144, %f241, %f73;
	mov.f32 	%f206, %f73;
	mov.u64 	%rd284, %rd84;
	@%p144 bra 	$L__BB23_97;
	setp.lt.f32 	%p145, %f73, %f241;
	mov.f32 	%f206, %f241;
	mov.u64 	%rd284, %rd323;
	@%p145 bra 	$L__BB23_97;
	setp.lt.s64 	%p146, %rd323, %rd84;
	selp.f32 	%f206, %f241, %f73, %p146;
	min.s64 	%rd284, %rd323, %rd84;
$L__BB23_97:
	setp.lt.s32 	%p147, %r3, 65;
	mov.f32 	%f207, %f206;
	mov.u64 	%rd285, %rd284;
	@%p147 bra 	$L__BB23_101;
	ld.shared.f32 	%f76, [_ZN6thrust24THRUST_300001_SM_1000_NS8cuda_cub4core6detail5shmemE+40];
	ld.shared.u64 	%rd87, [_ZN6thrust24THRUST_300001_SM_1000_NS8cuda_cub4core6detail5shmemE+48];
	setp.lt.f32 	%p148, %f206, %f76;
	mov.f32 	%f207, %f76;
	mov.u64 	%rd285, %rd87;
	@%p148 bra 	$L__BB23_101;
	setp.lt.f32 	%p149, %f76, %f206;
	mov.f32 	%f207, %f206;
	mov.u64 	%rd285, %rd284;
	@%p149 bra 	$L__BB23_101;
	setp.lt.s64 	%p150, %rd284, %rd87;
	selp.f32 	%f207, %f206, %f76, %p150;
	min.s64 	%rd285, %rd284, %rd87;
$L__BB23_101:
	setp.lt.s32 	%p151, %r3, 97;
	mov.f32 	%f208, %f207;
	mov.u64 	%rd286, %rd285;
	@%p151 bra 	$L__BB23_105;
	ld.shared.f32 	%f79, [_ZN6thrust24THRUST_300001_SM_1000_NS8cuda_cub4core6detail5shmemE+56];
	ld.shared.u64 	%rd90, [_ZN6thrust24THRUST_300001_SM_1000_NS8cuda_cub4core6detail5shmemE+64];
	setp.lt.f32 	%p152, %f207, %f79;
	mov.f32 	%f208, %f79;
	mov.u64 	%rd286, %rd90;
	@%p152 bra 	$L__BB23_105;
	setp.lt.f32 	%p153, %f79, %f207;
	mov.f32 	%f208, %f207;
	mov.u64 	%rd286, %rd285;
	@%p153 bra 	$L__BB23_105;
	setp.lt.s64 	%p154, %rd285, %rd90;
	selp.f32 	%f208, %f207, %f79, %p154;
	min.s64 	%rd286, %rd285, %rd90;
$L__BB23_105:
	setp.lt.s32 	%p155, %r3, 129;
	mov.f32 	%f209, %f208;
	mov.u64 	%rd287, %rd286;
	@%p155 bra 	$L__BB23_109;
	ld.shared.f32 	%f82, [_ZN6thrust24THRUST_300001_SM_1000_NS8cuda_cub4core6detail5shmemE+72];
	ld.shared.u64 	%rd93, [_ZN6thrust24THRUST_300001_SM_1000_NS8cuda_cub4core6detail5shmemE+80];
	setp.lt.f32 	%p156, %f208, %f82;
	mov.f32 	%f209, %f82;
	mov.u64 	%rd287, %rd93;
	@%p156 bra 	$L__BB23_109;
	setp.lt.f32 	%p157, %f82, %f208;
	mov.f32 	%f209, %f208;
	mov.u64 	%rd287, %rd286;
	@%p157 bra 	$L__BB23_109;
	setp.lt.s64 	%p158, %rd286, %rd93;
	selp.f32 	%f209, %f208, %f82, %p158;
	min.s64 	%rd287, %rd286, %rd93;
$L__BB23_109:
	setp.lt.s32 	%p159, %r3, 161;
	mov.f32 	%f210, %f209;
	mov.u64 	%rd288, %rd287;
	@%p159 bra 	$L__BB23_113;
	ld.shared.f32 	%f85, [_ZN6thrust24THRUST_300001_SM_1000_NS8cuda_cub4core6detail5shmemE+88];
	ld.shared.u64 	%rd96, [_ZN6thrust24THRUST_300001_SM_1000_NS8cuda_cub4core6detail5shmemE+96];
	setp.lt.f32 	%p160, %f209, %f85;
	mov.f32 	%f210, %f85;
	mov.u64 	%rd288, %rd96;
	@%p160 bra 	$L__BB23_113;
	setp.lt.f32 	%p161, %f85, %f209;
	mov.f32 	%f210, %f209;
	mov.u64 	%rd288, %rd287;
	@%p161 bra 	$L__BB23_113;
	setp.lt.s64 	%p162, %rd287, %rd96;
	selp.f32 	%f210, %f209, %f85, %p162;
	min.s64 	%rd288, %rd287, %rd96;
$L__BB23_113:
	setp.lt.s32 	%p163, %r3, 193;
	mov.f32 	%f211, %f210;
	mov.u64 	%rd289, %rd288;
	@%p163 bra 	$L__BB23_117;
	ld.shared.f32 	%f88, [_ZN6thrust24THRUST_300001_SM_1000_NS8cuda_cub4core6detail5shmemE+104];
	ld.shared.u64 	%rd99, [_ZN6thrust24THRUST_300001_SM_1000_NS8cuda_cub4core6detail5shmemE+112];
	setp.lt.f32 	%p164, %f210, %f88;
	mov.f32 	%f211, %f88;
	mov.u64 	%rd289, %rd99;
	@%p164 bra 	$L__BB23_117;
	setp.lt.f32 	%p165, %f88, %f210;
	mov.f32 	%f211, %f210;
	mov.u64 	%rd289, %rd288;
	@%p165 bra 	$L__BB23_117;
	setp.lt.s64 	%p166, %rd288, %rd99;
	selp.f32 	%f211, %f210, %f88, %p166;
	min.s64 	%rd289, %rd288, %rd99;
$L__BB23_117:
	setp.lt.s32 	%p167, %r3, 225;
	mov.f32 	%f241, %f211;
	mov.u64 	%rd323, %rd289;
	@%p167 bra 	$L__BB23_208;
	ld.shared.f32 	%f91, [_ZN6thrust24THRUST_300001_SM_1000_NS8cuda_cub4core6detail5shmemE+120];
	ld.shared.u64 	%rd102, [_ZN6thrust24THRUST_300001_SM_1000_NS8cuda_cub4core6detail5shmemE+128];
	setp.lt.f32 	%p168, %f211, %f91;
	mov.f32 	%f241, %f91;
	mov.u64 	%rd323, %rd102;
	@%p168 bra 	$L__BB23_208;
	setp.lt.f32 	%p169, %f91, %f211;
	mov.f32 	%f241, %f211;
	mov.u64 	%rd323, %rd289;
	@%p169 bra 	$L__BB23_208;
	setp.lt.s64 	%p170, %rd289, %rd102;
	selp.f32 	%f241, %f211, %f91, %p170;
	min.s64 	%rd323, %rd289, %rd102;
	bra.uni 	$L__BB23_208;
$L__BB23_121:
	mov.u32 	%r20, %tid.x;
	add.s64 	%rd104, %rd196, %rd4;
	cvt.u64.u32 	%rd105, %r20;
	add.s64 	%rd201, %rd105, %rd4;
	cvta.to.global.u64 	%rd202, %rd195;
	shl.b64 	%rd203, %rd201, 2;
	add.s64 	%rd204, %rd202, %rd203;
	ld.global.f32 	%f170, [%rd204];
	add.s32 	%r36, %r20, 256;
	cvt.u64.u32 	%rd205, %r36;
	ld.global.f32 	%f171, [%rd204+1024];
	add.s32 	%r37, %r20, 512;
	cvt.u64.u32 	%rd206, %r37;
	ld.global.f32 	%f172, [%rd204+2048];
	add.s32 	%r38, %r20, 768;
	cvt.u64.u32 	%rd207, %r38;
	ld.global.f32 	%f173, [%rd204+3072];
	or.b32  	%r39, %r20, 1024;
	cvt.u64.u32 	%rd106, %r39;
	add.s64 	%rd311, %rd104, %rd106;
	ld.global.f32 	%f229, [%rd204+4096];
	setp.geu.f32 	%p2, %f170, %f171;
	selp.f32 	%f174, %f170, %f171, %p2;
	selp.b64 	%rd208, %rd105, %rd205, %p2;
	setp.geu.f32 	%p3, %f174, %f172;
	selp.f32 	%f175, %f174, %f172, %p3;
	selp.b64 	%rd209, %rd208, %rd206, %p3;
	setp.geu.f32 	%p4, %f175, %f173;
	selp.f32 	%f94, %f175, %f173, %p4;
	selp.b64 	%rd108, %rd209, %rd207, %p4;
	setp.lt.f32 	%p5, %f94, %f229;
	@%p5 bra 	$L__BB23_123;
	setp.lt.f32 	%p6, %f229, %f94;
	setp.lt.u64 	%p7, %rd108, %rd106;
	or.pred  	%p8, %p6, %p7;
	selp.f32 	%f229, %f94, %f229, %p8;
	add.s64 	%rd210, %rd104, %rd108;
	selp.b64 	%rd311, %rd210, %rd311, %p8;
$L__BB23_123:
	setp.le.u64 	%p9, %rd198, %rd5;
	@%p9 bra 	$L__BB23_164;
	setp.ne.s32 	%p10, %r20, 0;
	@%p10 bra 	$L__BB23_126;
	atom.global.add.u64 	%rd211, [%rd1+8], 1280;
	add.s64 	%rd212, %rd211, %rd5;
	st.shared.u64 	[_ZN6thrust24THRUST_300001_SM_1000_NS8cuda_cub4core6detail5shmemE+152], %rd212;
$L__BB23_126:
	bar.sync 	0;
	ld.shared.u64 	%rd299, [_ZN6thrust24THRUST_300001_SM_1000_NS8cuda_cub4core6detail5shmemE+152];
	add.s64 	%rd213, %rd299, 1280;
	setp.gt.s64 	%p11, %rd213, %rd198;
	@%p11 bra 	$L__BB23_141;
	mov.f32 	%f213, %f229;
	mov.u64 	%rd292, %rd311;
$L__BB23_128:
	add.s64 	%rd214, %rd299, %rd105;
	cvta.to.global.u64 	%rd215, %rd195;
	shl.b64 	%rd216, %rd214, 2;
	add.s64 	%rd217, %rd215, %rd216;
	add.s64 	%rd293, %rd214, %rd196;
	ld.global.f32 	%f214, [%rd217];
	add.s64 	%rd294, %rd293, 256;
	ld.global.f32 	%f215, [%rd217+1024];
	add.s64 	%rd295, %rd293, 512;
	ld.global.f32 	%f216, [%rd217+2048];
	add.s64 	%rd296, %rd293, 768;
	ld.global.f32 	%f217, [%rd217+3072];
	add.s64 	%rd311, %rd293, 1024;
	ld.global.f32 	%f229, [%rd217+4096];
	setp.lt.f32 	%p12, %f213, %f214;
	@%p12 bra 	$L__BB23_130;
	setp.lt.f32 	%p13, %f214, %f213;
	setp.lt.s64 	%p14, %rd292, %rd293;
	or.pred  	%p15, %p13, %p14;
	selp.f32 	%f214, %f213, %f214, %p15;
	selp.b64 	%rd293, %rd292, %rd293, %p15;
$L__BB23_130:
	setp.lt.f32 	%p16, %f214, %f215;
	@%p16 bra 	$L__BB23_132;
	setp.lt.f32 	%p17, %f215, %f214;
	setp.lt.s64 	%p18, %rd293, %rd294;
	or.pred  	%p19, %p17, %p18;
	selp.f32 	%f215, %f214, %f215, %p19;
	selp.b64 	%rd294, %rd293, %rd294, %p19;
$L__BB23_132:
	setp.lt.f32 	%p20, %f215, %f216;
	@%p20 bra 	$L__BB23_134;
	setp.lt.f32 	%p21, %f216, %f215;
	setp.lt.s64 	%p22, %rd294, %rd295;
	or.pred  	%p23, %p21, %p22;
	selp.f32 	%f216, %f215, %f216, %p23;
	selp.b64 	%rd295, %rd294, %rd295, %p23;
$L__BB23_134:
	setp.lt.f32 	%p24, %f216, %f217;
	@%p24 bra 	$L__BB23_136;
	setp.lt.f32 	%p25, %f217, %f216;
	setp.lt.s64 	%p26, %rd295, %rd296;
	or.pred  	%p27, %p25, %p26;
	selp.f32 	%f217, %f216, %f217, %p27;
	selp.b64 	%rd296, %rd295, %rd296, %p27;
$L__BB23_136:
	setp.lt.f32 	%p28, %f217, %f229;
	@%p28 bra 	$L__BB23_138;
	setp.lt.f32 	%p29, %f229, %f217;
	setp.lt.s64 	%p30, %rd296, %rd311;
	or.pred  	%p31, %p29, %p30;
	selp.f32 	%f229, %f217, %f229, %p31;
	selp.b64 	%rd311, %rd296, %rd311, %p31;
$L__BB23_138:
	setp.ne.s32 	%p32, %r20, 0;
	bar.sync 	0;
	@%p32 bra 	$L__BB23_140;
	atom.global.add.u64 	%rd218, [%rd1+8], 1280;
	add.s64 	%rd219, %rd218, %rd5;
	st.shared.u64 	[_ZN6thrust24THRUST_300001_SM_1000_NS8cuda_cub4core6detail5shmemE+152], %rd219;
$L__BB23_140:
	bar.sync 	0;
	ld.shared.u64 	%rd299, [_ZN6thrust24THRUST_300001_SM_1000_NS8cuda_cub4core6detail5shmemE+152];
	add.s64 	%rd220, %rd299, 1280;
	setp.le.s64 	%p33, %rd220, %rd198;
	mov.f32 	%f213, %f229;
	mov.u64 	%rd292, %rd311;
	@%p33 bra 	$L__BB23_128;
$L__BB23_141:
	setp.le.s64 	%p34, %rd198, %rd299;
	@%p34 bra 	$L__BB23_164;
	cvt.u32.u64 	%r40, %rd299;
	cvt.u32.u64 	%r41, %rd198;
	sub.s32 	%r21, %r41, %r40;
	setp.ge.s32 	%p35, %r20, %r21;
	@%p35 bra 	$L__BB23_164;
	cvta.to.global.u64 	%rd132, %rd195;
	not.b32 	%r43, %r20;
	add.s32 	%r44, %r43, %r41;
	sub.s32 	%r22, %r44, %r40;
	and.b32  	%r46, %r22, 768;
	setp.eq.s32 	%p36, %r46, 768;
	mov.u32 	%r397, %r20;
	@%p36 bra 	$L__BB23_149;
	add.s64 	%rd222, %rd299, %rd105;
	add.s64 	%rd301, %rd222, %rd196;
	shl.b64 	%rd223, %rd222, 2;
	add.s64 	%rd300, %rd132, %rd223;
	shr.u32 	%r47, %r22, 8;
	add.s32 	%r48, %r47, 1;
	and.b32  	%r49, %r48, 3;
	neg.s32 	%r395, %r49;
	mov.u32 	%r397, %r20;
$L__BB23_145:
	.pragma "nounroll";
	mov.u64 	%rd137, %rd311;
	mov.f32 	%f114, %f229;
	ld.global.f32 	%f115, [%rd300];
	setp.lt.f32 	%p37, %f114, %f115;
	mov.f32 	%f229, %f115;
	mov.u64 	%rd311, %rd301;
	@%p37 bra 	$L__BB23_148;
	setp.lt.f32 	%p38, %f115, %f114;
	mov.f32 	%f229, %f114;
	mov.u64 	%rd311, %rd137;
	@%p38 bra 	$L__BB23_148;
	setp.lt.s64 	%p39, %rd137, %rd301;
	selp.f32 	%f229, %f114, %f115, %p39;
	min.s64 	%rd311, %rd137, %rd301;
$L__BB23_148:
	add.s32 	%r397, %r397, 256;
	add.s64 	%rd301, %rd301, 256;
	add.s64 	%rd300, %rd300, 1024;
	add.s32 	%r395, %r395, 1;
	setp.ne.s32 	%p40, %r395, 0;
	@%p40 bra 	$L__BB23_145;
$L__BB23_149:
	setp.lt.u32 	%p41, %r22, 768;
	@%p41 bra 	$L__BB23_164;
	add.s32 	%r398, %r397, 512;
$L__BB23_151:
	mov.u32 	%r30, %r398;
	add.s32 	%r50, %r30, -512;
	cvt.u64.u32 	%rd224, %r50;
	add.s64 	%rd225, %rd299, %rd224;
	shl.b64 	%rd226, %rd225, 2;
	add.s64 	%rd145, %rd132, %rd226;
	add.s64 	%rd146, %rd225, %rd196;
	ld.global.f32 	%f121, [%rd145];
	setp.lt.f32 	%p42, %f229, %f121;
	mov.f32 	%f225, %f121;
	mov.u64 	%rd307, %rd146;
	@%p42 bra 	$L__BB23_154;
	setp.lt.f32 	%p43, %f121, %f229;
	mov.f32 	%f225, %f229;
	mov.u64 	%rd307, %rd311;
	@%p43 bra 	$L__BB23_154;
	setp.lt.s64 	%p44, %rd311, %rd146;
	selp.f32 	%f225, %f229, %f121, %p44;
	min.s64 	%rd307, %rd311, %rd146;
$L__BB23_154:
	add.s32 	%r51, %r30, -256;
	cvt.u64.u32 	%rd227, %r51;
	add.s64 	%rd228, %rd299, %rd227;
	add.s64 	%rd149, %rd228, %rd196;
	ld.global.f32 	%f124, [%rd145+1024];
	setp.lt.f32 	%p45, %f225, %f124;
	mov.f32 	%f226, %f124;
	mov.u64 	%rd308, %rd149;
	@%p45 bra 	$L__BB23_157;
	setp.lt.f32 	%p46, %f124, %f225;
	mov.f32 	%f226, %f225;
	mov.u64 	%rd308, %rd307;
	@%p46 bra 	$L__BB23_157;
	setp.lt.s64 	%p47, %rd307, %rd149;
	selp.f32 	%f226, %f225, %f124, %p47;
	min.s64 	%rd308, %rd307, %rd149;
$L__BB23_157:
	cvt.u64.u32 	%rd229, %r30;
	add.s64 	%rd230, %rd299, %rd229;
	add.s64 	%rd152, %rd230, %rd196;
	ld.global.f32 	%f127, [%rd145+2048];
	setp.lt.f32 	%p48, %f226, %f127;
	mov.f32 	%f227, %f127;
	mov.u64 	%rd309, %rd152;
	@%p48 bra 	$L__BB23_160;
	setp.lt.f32 	%p49, %f127, %f226;
	mov.f32 	%f227, %f226;
	mov.u64 	%rd309, %rd308;
	@%p49 bra 	$L__BB23_160;
	setp.lt.s64 	%p50, %rd308, %rd152;
	selp.f32 	%f227, %f226, %f127, %p50;
	min.s64 	%rd309, %rd308, %rd152;
$L__BB23_160:
	add.s32 	%r52, %r30, 256;
	cvt.u64.u32 	%rd231, %r52;
	add.s64 	%rd232, %rd299, %rd231;
	add.s64 	%rd155, %rd232, %rd196;
	ld.global.f32 	%f130, [%rd145+3072];
	setp.lt.f32 	%p51, %f227, %f130;
	mov.f32 	%f229, %f130;
	mov.u64 	%rd311, %rd155;
	@%p51 bra 	$L__BB23_163;
	setp.lt.f32 	%p52, %f130, %f227;
	mov.f32 	%f229, %f227;
	mov.u64 	%rd311, %rd309;
	@%p52 bra 	$L__BB23_163;
	setp.lt.s64 	%p53, %rd309, %rd155;
	selp.f32 	%f229, %f227, %f130, %p53;
	min.s64 	%rd311, %rd309, %rd155;
$L__BB23_163:
	add.s32 	%r398, %r30, 1024;
	add.s32 	%r53, %r30, 512;
	setp.lt.s32 	%p54, %r53, %r21;
	@%p54 bra 	$L__BB23_151;
$L__BB23_164:
	// begin inline asm
	mov.u32 %r54, %laneid;
	// end inline asm
	mov.b32 	%r56, %f229;
	mov.b32 	%r72, 1;
	mov.b32 	%r73, 31;
	mov.b32 	%r74, -1;
	// begin inline asm
	shfl.sync.down.b32 %r55, %r56, %r72, %r73, %r74;
	// end inline asm
	mov.b32 	%f134, %r55;
	// begin inline asm
	shfl.sync.down.b32 %r60, %r61, %r72, %r73, %r74;
	// end inline asm
	mov.b64 	{%r66, %r71}, %rd311;
	// begin inline asm
	shfl.sync.down.b32 %r65, %r66, %r72, %r73, %r74;
	// end inline asm
	// begin inline asm
	shfl.sync.down.b32 %r70, %r71, %r72, %r73, %r74;
	// end inline asm
	mov.b64 	%rd159, {%r65, %r70};
	setp.gt.s32 	%p55, %r54, 30;
	mov.f32 	%f230, %f229;
	mov.u64 	%rd312, %rd311;
	@%p55 bra 	$L__BB23_168;
	setp.lt.f32 	%p56, %f229, %f134;
	mov.f32 	%f230, %f134;
	mov.u64 	%rd312, %rd159;
	@%p56 bra 	$L__BB23_168;
	setp.gt.f32 	%p57, %f229, %f134;
	mov.f32 	%f230, %f229;
	mov.u64 	%rd312, %rd311;
	@%p57 bra 	$L__BB23_168;
	setp.lt.s64 	%p58, %rd311, %rd159;
	selp.f32 	%f230, %f229, %f134, %p58;
	min.s64 	%rd312, %rd311, %rd159;
$L__BB23_168:
	mov.b32 	%r76, %f230;
	mov.b32 	%r92, 2;
	mov.b32 	%r93, 31;
	mov.b32 	%r94, -1;
	// begin inline asm
	shfl.sync.down.b32 %r75, %r76, %r92, %r93, %r94;
	// end inline asm
	mov.b32 	%f137, %r75;
	// begin inline asm
	shfl.sync.down.b32 %r80, %r81, %r92, %r93, %r94;
	// end inline asm
	mov.b64 	{%r86, %r91}, %rd312;
	// begin inline asm
	shfl.sync.down.b32 %r85, %r86, %r92, %r93, %r94;
	// end inline asm
	// begin inline asm
	shfl.sync.down.b32 %r90, %r91, %r92, %r93, %r94;
	// end inline asm
	mov.b64 	%rd162, {%r85, %r90};
	setp.gt.s32 	%p59, %r54, 29;
	mov.f32 	%f231, %f230;
	mov.u64 	%rd313, %rd312;
	@%p59 bra 	$L__BB23_172;
	setp.lt.f32 	%p60, %f230, %f137;
	mov.f32 	%f231, %f137;
	mov.u64 	%rd313, %rd162;
	@%p60 bra 	$L__BB23_172;
	setp.gt.f32 	%p61, %f230, %f137;
	mov.f32 	%f231, %f230;
	mov.u64 	%rd313, %rd312;
	@%p61 bra 	$L__BB23_172;
	setp.lt.s64 	%p62, %rd312, %rd162;
	selp.f32 	%f231, %f230, %f137, %p62;
	min.s64 	%rd313, %rd312, %rd162;
$L__BB23_172:
	mov.b32 	%r96, %f231;
	mov.b32 	%r112, 4;
	mov.b32 	%r113, 31;
	mov.b32 	%r114, -1;
	// begin inline asm
	shfl.sync.down.b32 %r95, %r96, %r112, %r113, %r114;
	// end inline asm
	mov.b32 	%f140, %r95;
	// begin inline asm
	shfl.sync.down.b32 %r100, %r101, %r112, %r113, %r114;
	// end inline asm
	mov.b64 	{%r106, %r111}, %rd313;
	// begin inline asm
	shfl.sync.down.b32 %r105, %r106, %r112, %r113, %r114;
	// end inline asm
	// begin inline asm
	shfl.sync.down.b32 %r110, %r111, %r112, %r113, %r114;
	// end inline asm
	mov.b64 	%rd165, {%r105, %r110};
	setp.gt.s32 	%p63, %r54, 27;
	mov.f32 	%f232, %f231;
	mov.u64 	%rd314, %rd313;
	@%p63 bra 	$L__BB23_176;
	setp.lt.f32 	%p64, %f231, %f140;
	mov.f32 	%f232, %f140;
	mov.u64 	%rd314, %rd165;
	@%p64 bra 	$L__BB23_176;
	setp.gt.f32 	%p65, %f231, %f140;
	mov.f32 	%f232, %f231;
	mov.u64 	%rd314, %rd313;
	@%p65 bra 	$L__BB23_176;
	setp.lt.s64 	%p66, %rd313, %rd165;
	selp.f32 	%f232, %f231, %f140, %p66;
	min.s64 	%rd314, %rd313, %rd165;
$L__BB23_176:
	mov.b32 	%r116, %f232;
	mov.b32 	%r132, 8;
	mov.b32 	%r133, 31;
	mov.b32 	%r134, -1;
	// begin inline asm
	shfl.sync.down.b32 %r115, %r116, %r132, %r133, %r134;
	// end inline asm
	mov.b32 	%f143, %r115;
	// begin inline asm
	shfl.sync.down.b32 %r120, %r121, %r132, %r133, %r134;
	// end inline asm
	mov.b64 	{%r126, %r131}, %rd314;
	// begin inline asm
	shfl.sync.down.b32 %r125, %r126, %r132, %r133, %r134;
	// end inline asm
	// begin inline asm
	shfl.sync.down.b32 %r130, %r131, %r132, %r133, %r134;
	// end inline asm
	mov.b64 	%rd168, {%r125, %r130};
	setp.gt.s32 	%p67, %r54, 23;
	mov.f32 	%f233, %f232;
	mov.u64 	%rd315, %rd314;
	@%p67 bra 	$L__BB23_180;
	setp.lt.f32 	%p68, %f232, %f143;
	mov.f32 	%f233, %f143;
	mov.u64 	%rd315, %rd168;
	@%p68 bra 	$L__BB23_180;
	setp.gt.f32 	%p69, %f232, %f143;
	mov.f32 	%f233, %f232;
	mov.u64 	%rd315, %rd314;
	@%p69 bra 	$L__BB23_180;
	setp.lt.s64 	%p70, %rd314, %rd168;
	selp.f32 	%f233, %f232, %f143, %p70;
	min.s64 	%rd315, %rd314, %rd168;
$L__BB23_180:
	mov.b32 	%r136, %f233;
	mov.b32 	%r152, 16;
	mov.b32 	%r153, 31;
	mov.b32 	%r154, -1;
	// begin inline asm
	shfl.sync.down.b32 %r135, %r136, %r152, %r153, %r154;
	// end inline asm
	mov.b32 	%f146, %r135;
	// begin inline asm
	shfl.sync.down.b32 %r140, %r141, %r152, %r153, %r154;
	// end inline asm
	mov.b64 	{%r146, %r151}, %rd315;
	// begin inline asm
	shfl.sync.down.b32 %r145, %r146, %r152, %r153, %r154;
	// end inline asm
	// begin inline asm
	shfl.sync.down.b32 %r150, %r151, %r152, %r153, %r154;
	// end inline asm
	mov.b64 	%rd171, {%r145, %r150};
	setp.gt.s32 	%p71, %r54, 15;
	mov.f32 	%f241, %f233;
	mov.u64 	%rd323, %rd315;
	@%p71 bra 	$L__BB23_184;
	setp.lt.f32 	%p72, %f233, %f146;
	mov.f32 	%f241, %f146;
	mov.u64 	%rd323, %rd171;
	@%p72 bra 	$L__BB23_184;
	setp.gt.f32 	%p73, %f233, %f146;
	mov.f32 	%f241, %f233;
	mov.u64 	%rd323, %rd315;
	@%p73 bra 	$L__BB23_184;
	setp.lt.s64 	%p74, %rd315, %rd171;
	selp.f32 	%f241, %f233, %f146, %p74;
	min.s64 	%rd323, %rd315, %rd171;
$L__BB23_184:
	setp.ne.s32 	%p75, %r54, 0;
	@%p75 bra 	$L__BB23_186;
	shr.u32 	%r155, %r20, 1;
	and.b32  	%r156, %r155, 496;
	mov.u32 	%r157, _ZN6thrust24THRUST_300001_SM_1000_NS8cuda_cub4core6detail5shmemE;
	add.s32 	%r158, %r157, %r156;
	st.shared.f32 	[%r158+8], %f241;
	st.shared.u64 	[%r158+16], %rd323;
$L__BB23_186:
	bar.sync 	0;
	setp.ne.s32 	%p76, %r20, 0;
	@%p76 bra 	$L__BB23_208;
	ld.shared.f32 	%f149, [_ZN6thrust24THRUST_300001_SM_1000_NS8cuda_cub4core6detail5shmemE+24];
	ld.shared.u64 	%rd174, [_ZN6thrust24THRUST_300001_SM_1000_NS8cuda_cub4core6detail5shmemE+32];
	setp.lt.f32 	%p77, %f241, %f149;
	mov.f32 	%f235, %f149;
	mov.u64 	%rd317, %rd174;
	@%p77 bra 	$L__BB23_190;
	setp.lt.f32 	%p78, %f149, %f241;
	mov.f32 	%f235, %f241;
	mov.u64 	%rd317, %rd323;
	@%p78 bra 	$L__BB23_190;
	setp.lt.s64 	%p79, %rd323, %rd174;
	selp.f32 	%f235, %f241, %f149, %p79;
	min.s64 	%rd317, %rd323, %rd174;
$L__BB23_190:
	ld.shared.f32 	%f152, [_ZN6thrust24THRUST_300001_SM_1000_NS8cuda_cub4core6detail5shmemE+40];
	ld.shared.u64 	%rd177, [_ZN6thrust24THRUST_300001_SM_1000_NS8cuda_cub4core6detail5shmemE+48];
	setp.lt.f32 	%p80, %f235, %f152;
	mov.f32 	%f236, %f152;
	mov.u64 	%rd318, %rd177;
	@%p80 bra 	$L__BB23_193;
	setp.lt.f32 	%p81, %f152, %f235;
	mov.f32 	%f236, %f235;
	mov.u64 	%rd318, %rd317;
	@%p81 bra 	$L__BB23_193;
	setp.lt.s64 	%p82, %rd317, %rd177;
	selp.f32 	%f236, %f235, %f152, %p82;
	min.s64 	%rd318, %rd317, %rd177;
$L__BB23_193:
	ld.shared.f32 	%f155, [_ZN6thrust24THRUST_300001_SM_1000_NS8cuda_cub4core6detail5shmemE+56];
	ld.shared.u64 	%rd180, [_ZN6thrust24THRUST_300001_SM_1000_NS8cuda_cub4core6detail5shmemE+64];
	setp.lt.f32 	%p83, %f236, %f155;
	mov.f32 	%f237, %f155;
	mov.u64 	%rd319, %rd180;
	@%p83 bra 	$L__BB23_196;
	setp.lt.f32 	%p84, %f155, %f236;
	mov.f32 	%f237, %f236;
	mov.u64 	%rd319, %rd318;
	@%p84 bra 	$L__BB23_196;
	setp.lt.s64 	%p85, %rd318, %rd180;
	selp.f32 	%f237, %f236, %f155, %p85;
	min.s64 	%rd319, %rd318, %rd180;
$L__BB23_196:
	ld.shared.f32 	%f158, [_ZN6thrust24THRUST_300001_SM_1000_NS8cuda_cub4core6detail5shmemE+72];
	ld.shared.u64 	%rd183, [_ZN6thrust24THRUST_300001_SM_1000_NS8cuda_cub4core6detail5shmemE+80];
	setp.lt.f32 	%p86, %f237, %f158;
	mov.f32 	%f238, %f158;
	mov.u64 	%rd320, %rd183;
	@%p86 bra 	$L__BB23_199;
	setp.lt.f32 	%p87, %f158, %f237;
	mov.f32 	%f238, %f237;
	mov.u64 	%rd320, %rd319;
	@%p87 bra 	$L__BB23_199;
	setp.lt.s64 	%p88, %rd319, %rd183;
	selp.f32 	%f238, %f237, %f158, %p88;
	min.s64 	%rd320, %rd319, %rd183;
$L__BB23_199:
	ld.shared.f32 	%f161, [_ZN6thrust24THRUST_300001_SM_1000_NS8cuda_cub4core6detail5shmemE+88];
	ld.shared.u64 	%rd186, [_ZN6thrust24THRUST_300001_SM_1000_NS8cuda_cub4core6detail5shmemE+96];
	setp.lt.f32 	%p89, %f238, %f161;
	mov.f32 	%f239, %f161;
	mov.u64 	%rd321, %rd186;
	@%p89 bra 	$L__BB23_202;
	setp.lt.f32 	%p90, %f161, %f238;
	mov.f32 	%f239, %f238;
	mov.u64 	%rd321, %rd320;
	@%p90 bra 	$L__BB23_202;
	setp.lt.s64 	%p91, %rd320, %rd186;
	selp.f32 	%f239, %f238, %f161, %p91;
	min.s64 	%rd321, %rd320, %rd186;
$L__BB23_202:
	ld.shared.f32 	%f164, [_ZN6thrust24THRUST_300001_SM_1000_NS8cuda_cub4core6detail5shmemE+104];
	ld.shared.u64 	%rd189, [_ZN6thrust24THRUST_300001_SM_1000_NS8cuda_cub4core6detail5shmemE+112];
	setp.lt.f32 	%p92, %f239, %f164;
	mov.f32 	%f240, %f164;
	mov.u64 	%rd322, %rd189;
	@%p92 bra 	$L__BB23_205;
	setp.lt.f32 	%p93, %f164, %f239;
	mov.f32 	%f240, %f239;
	mov.u64 	%rd322, %rd321;
	@%p93 bra 	$L__BB23_205;
	setp.lt.s64 	%p94, %rd321, %rd189;
	selp.f32 	%f240, %f239, %f164, %p94;
	min.s64 	%rd322, %rd321, %rd189;
$L__BB23_205:
	ld.shared.f32 	%f167, [_ZN6thrust24THRUST_300001_SM_1000_NS8cuda_cub4core6detail5shmemE+120];
	ld.shared.u64 	%rd192, [_ZN6thrust24THRUST_300001_SM_1000_NS8cuda_cub4core6detail5shmemE+128];
	setp.lt.f32 	%p95, %f240, %f167;
	mov.f32 	%f241, %f167;
	mov.u64 	%rd323, %rd192;
	@%p95 bra 	$L__BB23_208;
	setp.lt.f32 	%p96, %f167, %f240;
	mov.f32 	%f241, %f240;
	mov.u64 	%rd323, %rd322;
	@%p96 bra 	$L__BB23_208;
	setp.lt.s64 	%p97, %rd322, %rd192;
	selp.f32 	%f241, %f240, %f167, %p97;
	min.s64 	%rd323, %rd322, %rd192;
$L__BB23_208:
	mov.u32 	%r389, %tid.x;
	setp.ne.s32 	%p214, %r389, 0;
	@%p214 bra 	$L__BB23_210;
	ld.param.u64 	%rd254, [_ZN6thrust24THRUST_300001_SM_1000_NS8cuda_cub4core6detail13_kernel_agentINS1_8__reduce11ReduceAgentINS0_12zip_iteratorIN4cuda3std3__45tupleIJPKfNS0_17counting_iteratorIlNS0_11use_defaultESF_SF_EEEEEEEPNSB_IJflEEESJ_lNS1_9__extrema9arg_max_fIflNSA_4lessIfEEEEEEJSI_SK_lN3cub18CUB_300001_SM_100013GridEvenShareIlEENSS_9GridQueueIyEESP_EEEvDpT0__param_1];
	cvta.to.global.u64 	%rd251, %rd254;
	mul.wide.u32 	%rd252, %r1, 16;
	add.s64 	%rd253, %rd251, %rd252;
	st.global.f32 	[%rd253], %f241;
	st.global.u64 	[%rd253+8], %rd323;
$L__BB23_210:
	ret;

}
	// .globl	_ZN6thrust24THRUST_300001_SM_1000_NS8cuda_cub4core6detail13_kernel_agentINS1_8__reduce11ReduceAgentIPN4cuda3std3__45tupleIJflEEESC_SB_lNS1_9__extrema9arg_max_fIflNS9_4lessIfEEEEEEJSC_SC_iSH_EEEvDpT0_
.visible .entry _ZN6thrust24THRUST_300001_SM_1000_NS8cuda_cub4core6detail13_kernel_agentINS1_8__reduce11ReduceAgentIPN4cuda3std3__45tupleIJflEEESC_SB_lNS1_9__extrema9arg_max_fIflNS9_4lessIfEEEEEEJSC_SC_iSH_EEEvDpT0_(
	.param .u64 .ptr .align 1 _ZN6thrust24THRUST_300001_SM_1000_NS8cuda_cub4core6detail13_kernel_agentINS1_8__reduce11ReduceAgentIPN4cuda3std3__45tupleIJflEEESC_SB_lNS1_9__extrema9arg_max_fIflNS9_4lessIfEEEEEEJSC_SC_iSH_EEEvDpT0__param_0,
	.param .u64 .ptr .align 1 _ZN6thrust24THRUST_300001_SM_1000_NS8cuda_cub4core6detail13_kernel_agentINS1_8__reduce11ReduceAgentIPN4cuda3std3__45tupleIJflEEESC_SB_lNS1_9__extrema9arg_max_fIflNS9_4lessIfEEEEEEJSC_SC_iSH_EEEvDpT0__param_1,
	.param .u32 _ZN6thrust24THRUST_300001_SM_1000_NS8cuda_cub4core6detail13_kernel_agentINS1_8__reduce11ReduceAgentIPN4cuda3std3__45tupleIJflEEESC_SB_lNS1_9__extrema9arg_max_fIflNS9_4lessIfEEEEEEJSC_SC_iSH_EEEvDpT0__param_2,
	.param .align 1 .b8 _ZN6thrust24THRUST_300001_SM_1000_NS8cuda_cub4core6detail13_kernel_agentINS1_8__reduce11ReduceAgentIPN4cuda3std3__45tupleIJflEEESC_SB_lNS1_9__extrema9arg_max_fIflNS9_4lessIfEEEEEEJSC_SC_iSH_EEEvDpT0__param_3[1]
)
.maxntid 256
{
	.reg .pred 	%p<264>;
	.reg .b32 	%r<436>;
	.reg .b32 	%f<293>;
	.reg .b64 	%rd<479>;

	ld.param.u64 	%rd236, [_ZN6thrust24THRUST_300001_SM_1000_NS8cuda_cub4core6detail13_kernel_agentINS1_8__reduce11ReduceAgentIPN4cuda3std3__45tupleIJflEEESC_SB_lNS1_9__extrema9arg_max_fIflNS9_4lessIfEEEEEEJSC_SC_iSH_EEEvDpT0__param_0];
	ld.param.u32 	%r29, [_ZN6thrust24THRUST_300001_SM_1000_NS8cuda_cub4core6detail13_kernel_agentINS1_8__reduce11ReduceAgentIPN4cuda3std3__45tupleIJflEEESC_SB_lNS1_9__extrema9arg_max_fIflNS9_4lessIfEEEEEEJSC_SC_iSH_EEEvDpT0__param_2];
	cvt.s64.s32 	%rd1, %r29;
	setp.eq.s32 	%p1, %r29, 0;
	@%p1 bra 	$L__BB24_234;
	setp.gt.s32 	%p2, %r29, 1279;
	@%p2 bra 	$L__BB24_121;
	mov.u32 	%r1, %tid.x;
	setp.ge.s32 	%p147, %r1, %r29;
	mov.f32 	%f224, 0f00000000;
	mov.b64 	%rd402, 0;
	mov.u32 	%r430, %r1;
	@%p147 bra 	$L__BB24_4;
	mul.wide.u32 	%rd366, %r1, 16;
	add.s64 	%rd363, %rd236, %rd366;
	// begin inline asm
	ld.global.nc.u64 %rd362, [%rd363];
	// end inline asm
	mov.b64 	{%r191, %r192}, %rd362;
	mov.b32 	%f224, %r191;
	add.s64 	%rd365, %rd363, 8;
	// begin inline asm
	ld.global.nc.u64 %rd402, [%rd365];
	// end inline asm
	add.s32 	%r430, %r1, 256;
$L__BB24_4:
	setp.ge.s32 	%p148, %r430, %r29;
	@%p148 bra 	$L__BB24_25;
	not.b32 	%r193, %r430;
	add.s32 	%r4, %r29, %r193;
	and.b32  	%r194, %r4, 768;
	setp.eq.s32 	%p149, %r194, 768;
	@%p149 bra 	$L__BB24_11;
	mul.wide.u32 	%rd368, %r430, 16;
	add.s64 	%rd393, %rd236, %rd368;
	shr.u32 	%r195, %r4, 8;
	add.s32 	%r196, %r195, 1;
	and.b32  	%r197, %r196, 3;
	neg.s32 	%r428, %r197;
$L__BB24_7:
	.pragma "nounroll";
	mov.u64 	%rd6, %rd402;
	mov.f32 	%f3, %f224;
	// begin inline asm
	ld.global.nc.u64 %rd369, [%rd393];
	// end inline asm
	mov.b64 	{%r198, %r199}, %rd369;
	mov.b32 	%f4, %r198;
	add.s64 	%rd372, %rd393, 8;
	// begin inline asm
	ld.global.nc.u64 %rd371, [%rd372];
	// end inline asm
	setp.lt.f32 	%p150, %f3, %f4;
	mov.u64 	%rd402, %rd371;
	mov.f32 	%f224, %f4;
	@%p150 bra 	$L__BB24_10;
	setp.lt.f32 	%p151, %f4, %f3;
	mov.u64 	%rd402, %rd6;
	mov.f32 	%f224, %f3;
	@%p151 bra 	$L__BB24_10;
	setp.lt.s64 	%p152, %rd6, %rd371;
	min.s64 	%rd402, %rd6, %rd371;
	selp.f32 	%f224, %f3, %f4, %p152;
$L__BB24_10:
	add.s32 	%r430, %r430, 256;
	add.s64 	%rd393, %rd393, 4096;
	add.s32 	%r428, %r428, 1;
	setp.ne.s32 	%p153, %r428, 0;
	@%p153 bra 	$L__BB24_7;
$L__BB24_11:
	setp.lt.u32 	%p154, %r4, 768;
	@%p154 bra 	$L__BB24_25;
$L__BB24_12:
	mul.wide.s32 	%rd377, %r430, 16;
	add.s64 	%rd374, %rd236, %rd377;
	// begin inline asm
	ld.global.nc.u64 %rd373, [%rd374];
	// end inline asm
	mov.b64 	{%r200, %r201}, %rd373;
	mov.b32 	%f10, %r200;
	add.s64 	%rd376, %rd374, 8;
	// begin inline asm
	ld.global.nc.u64 %rd375, [%rd376];
	// end inline asm
	setp.lt.f32 	%p155, %f224, %f10;
	mov.u64 	%rd399, %rd375;
	mov.f32 	%f221, %f10;
	@%p155 bra 	$L__BB24_15;
	setp.lt.f32 	%p156, %f10, %f224;
	mov.u64 	%rd399, %rd402;
	mov.f32 	%f221, %f224;
	@%p156 bra 	$L__BB24_15;
	setp.lt.s64 	%p157, %rd402, %rd375;
	min.s64 	%rd399, %rd402, %rd375;
	selp.f32 	%f221, %f224, %f10, %p157;
$L__BB24_15:
	add.s64 	%rd379, %rd374, 4096;
	// begin inline asm
	ld.global.nc.u64 %rd378, [%rd379];
	// end inline asm
	mov.b64 	{%r202, %r203}, %rd378;
	mov.b32 	%f13, %r202;
	add.s64 	%rd381, %rd374, 4104;
	// begin inline asm
	ld.global.nc.u64 %rd380, [%rd381];
	// end inline asm
	setp.lt.f32 	%p158, %f221, %f13;
	mov.u64 	%rd400, %rd380;
	mov.f32 	%f222, %f13;
	@%p158 bra 	$L__BB24_18;
	setp.lt.f32 	%p159, %f13, %f221;
	mov.u64 	%rd400, %rd399;
	mov.f32 	%f222, %f221;
	@%p159 bra 	$L__BB24_18;
	setp.lt.s64 	%p160, %rd399, %rd380;
	min.s64 	%rd400, %rd399, %rd380;
	selp.f32 	%f222, %f221, %f13, %p160;
$L__BB24_18:
	add.s64 	%rd383, %rd374, 8192;
	// begin inline asm
	ld.global.nc.u64 %rd382, [%rd383];
	// end inline asm
	mov.b64 	{%r204, %r205}, %rd382;
	mov.b32 	%f16, %r204;
	add.s64 	%rd385, %rd374, 8200;
	// begin inline asm
	ld.global.nc.u64 %rd384, [%rd385];
	// end inline asm
	setp.lt.f32 	%p161, %f222, %f16;
	mov.u64 	%rd401, %rd384;
	mov.f32 	%f223, %f16;
	@%p161 bra 	$L__BB24_21;
	setp.lt.f32 	%p162, %f16, %f222;
	mov.u64 	%rd401, %rd400;
	mov.f32 	%f223, %f222;
	@%p162 bra 	$L__BB24_21;
	setp.lt.s64 	%p163, %rd400, %rd384;
	min.s64 	%rd401, %rd400, %rd384;
	selp.f32 	%f223, %f222, %f16, %p163;
$L__BB24_21:
	add.s64 	%rd387, %rd374, 12288;
	// begin inline asm
	ld.global.nc.u64 %rd386, [%rd387];
	// end inline asm
	mov.b64 	{%r206, %r207}, %rd386;
	mov.b32 	%f19, %r206;
	add.s64 	%rd389, %rd374, 12296;
	// begin inline asm
	ld.global.nc.u64 %rd388, [%rd389];
	// end inline asm
	setp.lt.f32 	%p164, %f223, %f19;
	mov.u64 	%rd402, %rd388;
	mov.f32 	%f224, %f19;
	@%p164 bra 	$L__BB24_24;
	setp.lt.f32 	%p165, %f19, %f223;
	mov.u64 	%rd402, %rd401;
	mov.f32 	%f224, %f223;
	@%p165 bra 	$L__BB24_24;
	setp.lt.s64 	%p166, %rd401, %rd388;
	min.s64 	%rd402, %rd401, %rd388;
	selp.f32 	%f224, %f223, %f19, %p166;
$L__BB24_24:
	add.s32 	%r430, %r430, 1024;
	setp.lt.s32 	%p167, %r430, %r29;
	@%p167 bra 	$L__BB24_12;
$L__BB24_25:
	setp.lt.s32 	%p168, %r29, 256;
	@%p168 bra 	$L__BB24_70;
	// begin inline asm
	mov.u32 %r321, %laneid;
	// end inline asm
	mov.b32 	%r323, %f224;
	mov.b32 	%r339, 1;
	mov.b32 	%r340, 31;
	mov.b32 	%r341, -1;
	// begin inline asm
	shfl.sync.down.b32 %r322, %r323, %r339, %r340, %r341;
	// end inline asm
	mov.b32 	%f23, %r322;
	// begin inline asm
	shfl.sync.down.b32 %r327, %r328, %r339, %r340, %r341;
	// end inline asm
	mov.b64 	{%r333, %r338}, %rd402;
	// begin inline asm
	shfl.sync.down.b32 %r332, %r333, %r339, %r340, %r341;
	// end inline asm
	// begin inline asm
	shfl.sync.down.b32 %r337, %r338, %r339, %r340, %r341;
	// end inline asm
	mov.b64 	%rd28, {%r332, %r337};
	setp.gt.s32 	%p220, %r321, 30;
	mov.u64 	%rd404, %rd402;
	mov.f32 	%f226, %f224;
	@%p220 bra 	$L__BB24_30;
	setp.lt.f32 	%p221, %f224, %f23;
	mov.u64 	%rd404, %rd28;
	mov.f32 	%f226, %f23;
	@%p221 bra 	$L__BB24_30;
	setp.gt.f32 	%p222, %f224, %f23;
	mov.u64 	%rd404, %rd402;
	mov.f32 	%f226, %f224;
	@%p222 bra 	$L__BB24_30;
	setp.lt.s64 	%p223, %rd402, %rd28;
	min.s64 	%rd404, %rd402, %rd28;
	selp.f32 	%f226, %f224, %f23, %p223;
$L__BB24_30:
	mov.b32 	%r343, %f226;
	mov.b32 	%r359, 2;
	mov.b32 	%r360, 31;
	mov.b32 	%r361, -1;
	// begin inline asm
	shfl.sync.down.b32 %r342, %r343, %r359, %r360, %r361;
	// end inline asm
	mov.b32 	%f26, %r342;
	// begin inline asm
	shfl.sync.down.b32 %r347, %r348, %r359, %r360, %r361;
	// end inline asm
	mov.b64 	{%r353, %r358}, %rd404;
	// begin inline asm
	shfl.sync.down.b32 %r352, %r353, %r359, %r360, %r361;
	// end inline asm
	// begin inline asm
	shfl.sync.down.b32 %r357, %r358, %r359, %r360, %r361;
	// end inline asm
	mov.b64 	%rd31, {%r352, %r357};
	setp.gt.s32 	%p224, %r321, 29;
	mov.u64 	%rd405, %rd404;
	mov.f32 	%f227, %f226;
	@%p224 bra 	$L__BB24_34;
	setp.lt.f32 	%p225, %f226, %f26;
	mov.u64 	%rd405, %rd31;
	mov.f32 	%f227, %f26;
	@%p225 bra 	$L__BB24_34;
	setp.gt.f32 	%p226, %f226, %f26;
	mov.u64 	%rd405, %rd404;
	mov.f32 	%f227, %f226;
	@%p226 bra 	$L__BB24_34;
	setp.lt.s64 	%p227, %rd404, %rd31;
	min.s64 	%rd405, %rd404, %rd31;
	selp.f32 	%f227, %f226, %f26, %p227;
$L__BB24_34:
	mov.b32 	%r363, %f227;
	mov.b32 	%r379, 4;
	mov.b32 	%r380, 31;
	mov.b32 	%r381, -1;
	// begin inline asm
	shfl.sync.down.b32 %r362, %r363, %r379, %r380, %r381;
	// end inline asm
	mov.b32 	%f29, %r362;
	// begin inline asm
	shfl.sync.down.b32 %r367, %r368, %r379, %r380, %r381;
	// end inline asm
	mov.b64 	{%r373, %r378}, %rd405;
	// begin inline asm
	shfl.sync.down.b32 %r372, %r373, %r379, %r380, %r381;
	// end inline asm
	// begin inline asm
	shfl.sync.down.b32 %r377, %r378, %r379, %r380, %r381;
	// end inline asm
	mov.b64 	%rd34, {%r372, %r377};
	setp.gt.s32 	%p228, %r321, 27;
	mov.u64 	%rd406, %rd405;
	mov.f32 	%f228, %f227;
	@%p228 bra 	$L__BB24_38;
	setp.lt.f32 	%p229, %f227, %f29;
	mov.u64 	%rd406, %rd34;
	mov.f32 	%f228, %f29;
	@%p229 bra 	$L__BB24_38;
	setp.gt.f32 	%p230, %f227, %f29;
	mov.u64 	%rd406, %rd405;
	mov.f32 	%f228, %f227;
	@%p230 bra 	$L__BB24_38;
	setp.lt.s64 	%p231, %rd405, %rd34;
	min.s64 	%rd406, %rd405, %rd34;
	selp.f32 	%f228, %f227, %f29, %p231;
$L__BB24_38:
	mov.b32 	%r383, %f228;
	mov.b32 	%r399, 8;
	mov.b32 	%r400, 31;
	mov.b32 	%r401, -1;
	// begin inline asm
	shfl.sync.down.b32 %r382, %r383, %r399, %r400, %r401;
	// end inline asm
	mov.b32 	%f32, %r382;
	// begin inline asm
	shfl.sync.down.b32 %r387, %r388, %r399, %r400, %r401;
	// end inline asm
	mov.b64 	{%r393, %r398}, %rd406;
	// begin inline asm
	shfl.sync.down.b32 %r392, %r393, %r399, %r400, %r401;
	// end inline asm
	// begin inline asm
	shfl.sync.down.b32 %r397, %r398, %r399, %r400, %r401;
	// end inline asm
	mov.b64 	%rd37, {%r392, %r397};
	setp.gt.s32 	%p232, %r321, 23;
	mov.u64 	%rd407, %rd406;
	mov.f32 	%f229, %f228;
	@%p232 bra 	$L__BB24_42;
	setp.lt.f32 	%p233, %f228, %f32;
	mov.u64 	%rd407, %rd37;
	mov.f32 	%f229, %f32;
	@%p233 bra 	$L__BB24_42;
	setp.gt.f32 	%p234, %f228, %f32;
	mov.u64 	%rd407, %rd406;
	mov.f32 	%f229, %f228;
	@%p234 bra 	$L__BB24_42;
	setp.lt.s64 	%p235, %rd406, %rd37;
	min.s64 	%rd407, %rd406, %rd37;
	selp.f32 	%f229, %f228, %f32, %p235;
$L__BB24_42:
	mov.b32 	%r403, %f229;
	mov.b32 	%r419, 16;
	mov.b32 	%r420, 31;
	mov.b32 	%r421, -1;
	// begin inline asm
	shfl.sync.down.b32 %r402, %r403, %r419, %r420, %r421;
	// end inline asm
	mov.b32 	%f35, %r402;
	// begin inline asm
	shfl.sync.down.b32 %r407, %r408, %r419, %r420, %r421;
	// end inline asm
	mov.b64 	{%r413, %r418}, %rd407;
	// begin inline asm
	shfl.sync.down.b32 %r412, %r413, %r419, %r420, %r421;
	// end inline asm
	// begin inline asm
	shfl.sync.down.b32 %r417, %r418, %r419, %r420, %r421;
	// end inline asm
	mov.b64 	%rd40, {%r412, %r417};
	setp.gt.s32 	%p236, %r321, 15;
	mov.u64 	%rd478, %rd407;
	mov.f32 	%f292, %f229;
	@%p236 bra 	$L__BB24_46;
	setp.lt.f32 	%p237, %f229, %f35;
	mov.u64 	%rd478, %rd40;
	mov.f32 	%f292, %f35;
	@%p237 bra 	$L__BB24_46;
	setp.gt.f32 	%p238, %f229, %f35;
	mov.u64 	%rd478, %rd407;
	mov.f32 	%f292, %f229;
	@%p238 bra 	$L__BB24_46;
	setp.lt.s64 	%p239, %rd407, %rd40;
	min.s64 	%rd478, %rd407, %rd40;
	selp.f32 	%f292, %f229, %f35, %p239;
$L__BB24_46:
	setp.ne.s32 	%p240, %r321, 0;
	@%p240 bra 	$L__BB24_48;
	shr.u32 	%r422, %r1, 1;
	and.b32  	%r423, %r422, 496;
	mov.u32 	%r424, _ZN6thrust24THRUST_300001_SM_1000_NS8cuda_cub4core6detail5shmemE;
	add.s32 	%r425, %r424, %r423;
	st.shared.f32 	[%r425+8], %f292;
	st.shared.u64 	[%r425+16], %rd478;
$L__BB24_48:
	bar.sync 	0;
	setp.ne.s32 	%p241, %r1, 0;
	@%p241 bra 	$L__BB24_232;
	ld.shared.f32 	%f38, [_ZN6thrust24THRUST_300001_SM_1000_NS8cuda_cub4core6detail5shmemE+24];
	ld.shared.u64 	%rd43, [_ZN6thrust24THRUST_300001_SM_1000_NS8cuda_cub4core6detail5shmemE+32];
	setp.lt.f32 	%p242, %f292, %f38;
	mov.u64 	%rd409, %rd43;
	mov.f32 	%f231, %f38;
	@%p242 bra 	$L__BB24_52;
	setp.lt.f32 	%p243, %f38, %f292;
	mov.u64 	%rd409, %rd478;
	mov.f32 	%f231, %f292;
	@%p243 bra 	$L__BB24_52;
	setp.lt.s64 	%p244, %rd478, %rd43;
	min.s64 	%rd409, %rd478, %rd43;
	selp.f32 	%f231, %f292, %f38, %p244;
$L__BB24_52:
	ld.shared.f32 	%f41, [_ZN6thrust24THRUST_300001_SM_1000_NS8cuda_cub4core6detail5shmemE+40];
	ld.shared.u64 	%rd46, [_ZN6thrust24THRUST_300001_SM_1000_NS8cuda_cub4core6detail5shmemE+48];
	setp.lt.f32 	%p245, %f231, %f41;
	mov.u64 	%rd410, %rd46;
	mov.f32 	%f232, %f41;
	@%p245 bra 	$L__BB24_55;
	setp.lt.f32 	%p246, %f41, %f231;
	mov.u64 	%rd410, %rd409;
	mov.f32 	%f232, %f231;
	@%p246 bra 	$L__BB24_55;
	setp.lt.s64 	%p247, %rd409, %rd46;
	min.s64 	%rd410, %rd409, %rd46;
	selp.f32 	%f232, %f231, %f41, %p247;
$L__BB24_55:
	ld.shared.f32 	%f44, [_ZN6thrust24THRUST_300001_SM_1000_NS8cuda_cub4core6detail5shmemE+56];
	ld.shared.u64 	%rd49, [_ZN6thrust24THRUST_300001_SM_1000_NS8cuda_cub4core6detail5shmemE+64];
	setp.lt.f32 	%p248, %f232, %f44;
	mov.u64 	%rd411, %rd49;
	mov.f32 	%f233, %f44;
	@%p248 bra 	$L__BB24_58;
	setp.lt.f32 	%p249, %f44, %f232;
	mov.u64 	%rd411, %rd410;
	mov.f32 	%f233, %f232;
	@%p249 bra 	$L__BB24_58;
	setp.lt.s64 	%p250, %rd410, %rd49;
	min.s64 	%rd411, %rd410, %rd49;
	selp.f32 	%f233, %f232, %f44, %p250;
$L__BB24_58:
	ld.shared.f32 	%f47, [_ZN6thrust24THRUST_300001_SM_1000_NS8cuda_cub4core6detail5shmemE+72];
	ld.shared.u64 	%rd52, [_ZN6thrust24THRUST_300001_SM_1000_NS8cuda_cub4core6detail5shmemE+80];
	setp.lt.f32 	%p251, %f233, %f47;
	mov.u64 	%rd412, %rd52;
	mov.f32 	%f234, %f47;
	@%p251 bra 	$L__BB24_61;
	setp.lt.f32 	%p252, %f47, %f233;
	mov.u64 	%rd412, %rd411;
	mov.f32 	%f234, %f233;
	@%p252 bra 	$L__BB24_61;
	setp.lt.s64 	%p253, %rd411, %rd52;
	min.s64 	%rd412, %rd411, %rd52;
	selp.f32 	%f234, %f233, %f47, %p253;
$L__BB24_61:
	ld.shared.f32 	%f50, [_ZN6thrust24THRUST_300001_SM_1000_NS8cuda_cub4core6detail5shmemE+88];
	ld.shared.u64 	%rd55, [_ZN6thrust24THRUST_300001_SM_1000_NS8cuda_cub4core6detail5shmemE+96];
	setp.lt.f32 	%p254, %f234, %f50;
	mov.u64 	%rd413, %rd55;
	mov.f32 	%f235, %f50;
	@%p254 bra 	$L__BB24_64;
	setp.lt.f32 	%p255, %f50, %f234;
	mov.u64 	%rd413, %rd412;
	mov.f32 	%f235, %f234;
	@%p255 bra 	$L__BB24_64;
	setp.lt.s64 	%p256, %rd412, %rd55;
	min.s64 	%rd413, %rd412, %rd55;
	selp.f32 	%f235, %f234, %f50, %p256;
$L__BB24_64:
	ld.shared.f32 	%f53, [_ZN6thrust24THRUST_300001_SM_1000_NS8cuda_cub4core6detail5shmemE+104];
	ld.shared.u64 	%rd58, [_ZN6thrust24THRUST_300001_SM_1000_NS8cuda_cub4core6detail5shmemE+112];
	setp.lt.f32 	%p257, %f235, %f53;
	mov.u64 	%rd414, %rd58;
	mov.f32 	%f236, %f53;
	@%p257 bra 	$L__BB24_67;
	setp.lt.f32 	%p258, %f53, %f235;
	mov.u64 	%rd414, %rd413;
	mov.f32 	%f236, %f235;
	@%p258 bra 	$L__BB24_67;
	setp.lt.s64 	%p259, %rd413, %rd58;
	min.s64 	%rd414, %rd413, %rd58;
	selp.f32 	%f236, %f235, %f53, %p259;
$L__BB24_67:
	ld.shared.f32 	%f56, [_ZN6thrust24THRUST_300001_SM_1000_NS8cuda_cub4core6detail5shmemE+120];
	ld.shared.u64 	%rd61, [_ZN6thrust24THRUST_300001_SM_1000_NS8cuda_cub4core6detail5shmemE+128];
	setp.lt.f32 	%p260, %f236, %f56;
	mov.f32 	%f292, %f56;
	mov.u64 	%rd478, %rd61;
	@%p260 bra 	$L__BB24_232;
	setp.lt.f32 	%p261, %f56, %f236;
	mov.f32 	%f292, %f236;
	mov.u64 	%rd478, %rd414;
	@%p261 bra 	$L__BB24_232;
	setp.lt.s64 	%p262, %rd414, %rd61;
	min.s64 	%rd478, %rd414, %rd61;
	selp.f32 	%f292, %f236, %f56, %p262;
	bra.uni 	$L__BB24_232;
$L__BB24_70:
	// begin inline asm
	mov.u32 %r208, %laneid;
	// end inline asm
	and.b32  	%r229, %r1, 992;
	add.s32 	%r230, %r229, 32;
	setp.gt.s32 	%p169, %r230, %r29;
	not.b32 	%r231, %r229;
	add.s32 	%r232, %r29, %r231;
	selp.b32 	%r227, %r232, 31, %p169;
	mov.b32 	%r210, %f224;
	mov.b32 	%r226, 1;
	mov.b32 	%r228, -1;
	// begin inline asm
	shfl.sync.down.b32 %r209, %r210, %r226, %r227, %r228;
	// end inline asm
	mov.b32 	%f58, %r209;
	// begin inline asm
	shfl.sync.down.b32 %r214, %r215, %r226, %r227, %r228;
	// end inline asm
	mov.b64 	{%r220, %r225}, %rd402;
	// begin inline asm
	shfl.sync.down.b32 %r219, %r220, %r226, %r227, %r228;
	// end inline asm
	// begin inline asm
	shfl.sync.down.b32 %r224, %r225, %r226, %r227, %r228;
	// end inline asm
	mov.b64 	%rd63, {%r219, %r224};
	setp.ge.s32 	%p170, %r208, %r227;
	mov.u64 	%rd415, %rd402;
	mov.f32 	%f237, %f224;
	@%p170 bra 	$L__BB24_74;
	setp.lt.f32 	%p171, %f224, %f58;
	mov.u64 	%rd415, %rd63;
	mov.f32 	%f237, %f58;
	@%p171 bra 	$L__BB24_74;
	setp.gt.f32 	%p172, %f224, %f58;
	mov.u64 	%rd415, %rd402;
	mov.f32 	%f237, %f224;
	@%p172 bra 	$L__BB24_74;
	setp.lt.s64 	%p173, %rd402, %rd63;
	min.s64 	%rd415, %rd402, %rd63;
	selp.f32 	%f237, %f224, %f58, %p173;
$L__BB24_74:
	mov.b32 	%r234, %f237;
	mov.b32 	%r250, 2;
	mov.b32 	%r252, -1;
	// begin inline asm
	shfl.sync.down.b32 %r233, %r234, %r250, %r227, %r252;
	// end inline asm
	mov.b32 	%f61, %r233;
	// begin inline asm
	shfl.sync.down.b32 %r238, %r239, %r250, %r227, %r252;
	// end inline asm
	mov.b64 	{%r244, %r249}, %rd415;
	// begin inline asm
	shfl.sync.down.b32 %r243, %r244, %r250, %r227, %r252;
	// end inline asm
	// begin inline asm
	shfl.sync.down.b32 %r248, %r249, %r250, %r227, %r252;
	// end inline asm
	mov.b64 	%rd66, {%r243, %r248};
	add.s32 	%r253, %r208, 2;
	setp.gt.s32 	%p174, %r253, %r227;
	mov.u64 	%rd416, %rd415;
	mov.f32 	%f238, %f237;
	@%p174 bra 	$L__BB24_78;
	setp.lt.f32 	%p175, %f237, %f61;
	mov.u64 	%rd416, %rd66;
	mov.f32 	%f238, %f61;
	@%p175 bra 	$L__BB24_78;
	setp.gt.f32 	%p176, %f237, %f61;
	mov.u64 	%rd416, %rd415;
	mov.f32 	%f238, %f237;
	@%p176 bra 	$L__BB24_78;
	setp.lt.s64 	%p177, %rd415, %rd66;
	min.s64 	%rd416, %rd415, %rd66;
	selp.f32 	%f238, %f237, %f61, %p177;
$L__BB24_78:
	mov.b32 	%r255, %f238;
	mov.b32 	%r271, 4;
	mov.b32 	%r273, -1;
	// begin inline asm
	shfl.sync.down.b32 %r254, %r255, %r271, %r227, %r273;
	// end inline asm
	mov.b32 	%f64, %r254;
	// begin inline asm
	shfl.sync.down.b32 %r259, %r260, %r271, %r227, %r273;
	// end inline asm
	mov.b64 	{%r265, %r270}, %rd416;
	// begin inline asm
	shfl.sync.down.b32 %r264, %r265, %r271, %r227, %r273;
	// end inline asm
	// begin inline asm
	shfl.sync.down.b32 %r269, %r270, %r271, %r227, %r273;
	// end inline asm
	mov.b64 	%rd69, {%r264, %r269};
	add.s32 	%r274, %r208, 4;
	setp.gt.s32 	%p178, %r274, %r227;
	mov.f32 	%f239, %f238;
	mov.u64 	%rd417, %rd416;
	@%p178 bra 	$L__BB24_82;
	setp.lt.f32 	%p179, %f238, %f64;
	mov.f32 	%f239, %f64;
	mov.u64 	%rd417, %rd69;
	@%p179 bra 	$L__BB24_82;
	setp.gt.f32 	%p180, %f238, %f64;
	mov.f32 	%f239, %f238;
	mov.u64 	%rd417, %rd416;
	@%p180 bra 	$L__BB24_82;
	setp.lt.s64 	%p181, %rd416, %rd69;
	selp.f32 	%f239, %f238, %f64, %p181;
	min.s64 	%rd417, %rd416, %rd69;
$L__BB24_82:
	mov.b32 	%r276, %f239;
	mov.b32 	%r292, 8;
	mov.b32 	%r294, -1;
	// begin inline asm
	shfl.sync.down.b32 %r275, %r276, %r292, %r227, %r294;
	// end inline asm
	mov.b32 	%f67, %r275;
	// begin inline asm
	shfl.sync.down.b32 %r280, %r281, %r292, %r227, %r294;
	// end inline asm
	mov.b64 	{%r286, %r291}, %rd417;
	// begin inline asm
	shfl.sync.down.b32 %r285, %r286, %r292, %r227, %r294;
	// end inline asm
	// begin inline asm
	shfl.sync.down.b32 %r290, %r291, %r292, %r227, %r294;
	// end inline asm
	mov.b64 	%rd72, {%r285, %r290};
	add.s32 	%r295, %r208, 8;
	setp.gt.s32 	%p182, %r295, %r227;
	mov.f32 	%f240, %f239;
	mov.u64 	%rd418, %rd417;
	@%p182 bra 	$L__BB24_86;
	setp.lt.f32 	%p183, %f239, %f67;
	mov.f32 	%f240, %f67;
	mov.u64 	%rd418, %rd72;
	@%p183 bra 	$L__BB24_86;
	setp.gt.f32 	%p184, %f239, %f67;
	mov.f32 	%f240, %f239;
	mov.u64 	%rd418, %rd417;
	@%p184 bra 	$L__BB24_86;
	setp.lt.s64 	%p185, %rd417, %rd72;
	selp.f32 	%f240, %f239, %f67, %p185;
	min.s64 	%rd418, %rd417, %rd72;
$L__BB24_86:
	mov.b32 	%r297, %f240;
	mov.b32 	%r313, 16;
	mov.b32 	%r315, -1;
	// begin inline asm
	shfl.sync.down.b32 %r296, %r297, %r313, %r227, %r315;
	// end inline asm
	mov.b32 	%f70, %r296;
	// begin inline asm
	shfl.sync.down.b32 %r301, %r302, %r313, %r227, %r315;
	// end inline asm
	mov.b64 	{%r307, %r312}, %rd418;
	// begin inline asm
	shfl.sync.down.b32 %r306, %r307, %r313, %r227, %r315;
	// end inline asm
	// begin inline asm
	shfl.sync.down.b32 %r311, %r312, %r313, %r227, %r315;
	// end inline asm
	mov.b64 	%rd75, {%r306, %r311};
	add.s32 	%r316, %r208, 16;
	setp.gt.s32 	%p186, %r316, %r227;
	mov.f32 	%f292, %f240;
	mov.u64 	%rd478, %rd418;
	@%p186 bra 	$L__BB24_90;
	setp.lt.f32 	%p187, %f240, %f70;
	mov.f32 	%f292, %f70;
	mov.u64 	%rd478, %rd75;
	@%p187 bra 	$L__BB24_90;
	setp.gt.f32 	%p188, %f240, %f70;
	mov.f32 	%f292, %f240;
	mov.u64 	%rd478, %rd418;
	@%p188 bra 	$L__BB24_90;
	setp.lt.s64 	%p189, %rd418, %rd75;
	selp.f32 	%f292, %f240, %f70, %p189;
	min.s64 	%rd478, %rd418, %rd75;
$L__BB24_90:
	setp.ne.s32 	%p190, %r208, 0;
	@%p190 bra 	$L__BB24_92;
	shr.u32 	%r317, %r1, 1;
	and.b32  	%r318, %r317, 496;
	mov.u32 	%r319, _ZN6thrust24THRUST_300001_SM_1000_NS8cuda_cub4core6detail5shmemE;
	add.s32 	%r320, %r319, %r318;
	st.shared.f32 	[%r320+8], %f292;
	st.shared.u64 	[%r320+16], %rd478;
$L__BB24_92:
	bar.sync 	0;
	setp.ne.s32 	%p191, %r1, 0;
	@%p191 bra 	$L__BB24_232;
	setp.lt.s32 	%p192, %r29, 33;
	mov.f32 	%f242, %f292;
	mov.u64 	%rd420, %rd478;
	@%p192 bra 	$L__BB24_97;
	ld.shared.f32 	%f73, [_ZN6thrust24THRUST_300001_SM_1000_NS8cuda_cub4core6detail5shmemE+24];
	ld.shared.u64 	%rd78, [_ZN6thrust24THRUST_300001_SM_1000_NS8cuda_cub4core6detail5shmemE+32];
	setp.lt.f32 	%p193, %f292, %f73;
	mov.f32 	%f242, %f73;
	mov.u64 	%rd420, %rd78;
	@%p193 bra 	$L__BB24_97;
	setp.lt.f32 	%p194, %f73, %f292;
	mov.f32 	%f242, %f292;
	mov.u64 	%rd420, %rd478;
	@%p194 bra 	$L__BB24_97;
	setp.lt.s64 	%p195, %rd478, %rd78;
	selp.f32 	%f242, %f292, %f73, %p195;
	min.s64 	%rd420, %rd478, %rd78;
$L__BB24_97:
	setp.lt.s32 	%p196, %r29, 65;
	mov.f32 	%f243, %f242;
	mov.u64 	%rd421, %rd420;
	@%p196 bra 	$L__BB24_101;
	ld.shared.f32 	%f76, [_ZN6thrust24THRUST_300001_SM_1000_NS8cuda_cub4core6detail5shmemE+40];
	ld.shared.u64 	%rd81, [_ZN6thrust24THRUST_300001_SM_1000_NS8cuda_cub4core6detail5shmemE+48];
	setp.lt.f32 	%p197, %f242, %f76;
	mov.f32 	%f243, %f76;
	mov.u64 	%rd421, %rd81;
	@%p197 bra 	$L__BB24_101;
	setp.lt.f32 	%p198, %f76, %f242;
	mov.f32 	%f243, %f242;
	mov.u64 	%rd421, %rd420;
	@%p198 bra 	$L__BB24_101;
	setp.lt.s64 	%p199, %rd420, %rd81;
	selp.f32 	%f243, %f242, %f76, %p199;
	min.s64 	%rd421, %rd420, %rd81;
$L__BB24_101:
	setp.lt.s32 	%p200, %r29, 97;
	mov.f32 	%f244, %f243;
	mov.u64 	%rd422, %rd421;
	@%p200 bra 	$L__BB24_105;
	ld.shared.f32 	%f79, [_ZN6thrust24THRUST_300001_SM_1000_NS8cuda_cub4core6detail5shmemE+56];
	ld.shared.u64 	%rd84, [_ZN6thrust24THRUST_300001_SM_1000_NS8cuda_cub4core6detail5shmemE+64];
	setp.lt.f32 	%p201, %f243, %f79;
	mov.f32 	%f244, %f79;
	mov.u64 	%rd422, %rd84;
	@%p201 bra 	$L__BB24_105;
	setp.lt.f32 	%p202, %f79, %f243;
	mov.f32 	%f244, %f243;
	mov.u64 	%rd422, %rd421;
	@%p202 bra 	$L__BB24_105;
	setp.lt.s64 	%p203, %rd421, %rd84;
	selp.f32 	%f244, %f243, %f79, %p203;
	min.s64 	%rd422, %rd421, %rd84;
$L__BB24_105:
	setp.lt.s32 	%p204, %r29, 129;
	mov.f32 	%f245, %f244;
	mov.u64 	%rd423, %rd422;
	@%p204 bra 	$L__BB24_109;
	ld.shared.f32 	%f82, [_ZN6thrust24THRUST_300001_SM_1000_NS8cuda_cub4core6detail5shmemE+72];
	ld.shared.u64 	%rd87, [_ZN6thrust24THRUST_300001_SM_1000_NS8cuda_cub4core6detail5shmemE+80];
	setp.lt.f32 	%p205, %f244, %f82;
	mov.f32 	%f245, %f82;
	mov.u64 	%rd423, %rd87;
	@%p205 bra 	$L__BB24_109;
	setp.lt.f32 	%p206, %f82, %f244;
	mov.f32 	%f245, %f244;
	mov.u64 	%rd423, %rd422;
	@%p206 bra 	$L__BB24_109;
	setp.lt.s64 	%p207, %rd422, %rd87;
	selp.f32 	%f245, %f244, %f82, %p207;
	min.s64 	%rd423, %rd422, %rd87;
$L__BB24_109:
	setp.lt.s32 	%p208, %r29, 161;
	mov.f32 	%f246, %f245;
	mov.u64 	%rd424, %rd423;
	@%p208 bra 	$L__BB24_113;
	ld.shared.f32 	%f85, [_ZN6thrust24THRUST_300001_SM_1000_NS8cuda_cub4core6detail5shmemE+88];
	ld.shared.u64 	%rd90, [_ZN6thrust24THRUST_300001_SM_1000_NS8cuda_cub4core6detail5shmemE+96];
	setp.lt.f32 	%p209, %f245, %f85;
	mov.f32 	%f246, %f85;
	mov.u64 	%rd424, %rd90;
	@%p209 bra 	$L__BB24_113;
	setp.lt.f32 	%p210, %f85, %f245;
	mov.f32 	%f246, %f245;
	mov.u64 	%rd424, %rd423;
	@%p210 bra 	$L__BB24_113;
	setp.lt.s64 	%p211, %rd423, %rd90;
	selp.f32 	%f246, %f245, %f85, %p211;
	min.s64 	%rd424, %rd423, %rd90;
$L__BB24_113:
	setp.lt.s32 	%p212, %r29, 193;
	mov.f32 	%f247, %f246;
	mov.u64 	%rd425, %rd424;
	@%p212 bra 	$L__BB24_117;
	ld.shared.f32 	%f88, [_ZN6thrust24THRUST_300001_SM_1000_NS8cuda_cub4core6detail5shmemE+104];
	ld.shared.u64 	%rd93, [_ZN6thrust24THRUST_300001_SM_1000_NS8cuda_cub4core6detail5shmemE+112];
	setp.lt.f32 	%p213, %f246, %f88;
	mov.f32 	%f247, %f88;
	mov.u64 	%rd425, %rd93;
	@%p213 bra 	$L__BB24_117;
	setp.lt.f32 	%p214, %f88, %f246;
	mov.f32 	%f247, %f246;
	mov.u64 	%rd425, %rd424;
	@%p214 bra 	$L__BB24_117;
	setp.lt.s64 	%p215, %rd424, %rd93;
	selp.f32 	%f247, %f246, %f88, %p215;
	min.s64 	%rd425, %rd424, %rd93;
$L__BB24_117:
	setp.lt.s32 	%p216, %r29, 225;
	mov.f32 	%f292, %f247;
	mov.u64 	%rd478, %rd425;
	@%p216 bra 	$L__BB24_232;
	ld.shared.f32 	%f91, [_ZN6thrust24THRUST_300001_SM_1000_NS8cuda_cub4core6detail5shmemE+120];
	ld.shared.u64 	%rd96, [_ZN6thrust24THRUST_300001_SM_1000_NS8cuda_cub4core6detail5shmemE+128];
	setp.lt.f32 	%p217, %f247, %f91;
	mov.f32 	%f292, %f91;
	mov.u64 	%rd478, %rd96;
	@%p217 bra 	$L__BB24_232;
	setp.lt.f32 	%p218, %f91, %f247;
	mov.f32 	%f292, %f247;
	mov.u64 	%rd478, %rd425;
	@%p218 bra 	$L__BB24_232;
	setp.lt.s64 	%p219, %rd425, %rd96;
	selp.f32 	%f292, %f247, %f91, %p219;
	min.s64 	%rd478, %rd425, %rd96;
	bra.uni 	$L__BB24_232;
$L__BB24_121:
	mov.u32 	%r16, %tid.x;
	cvt.u64.u32 	%rd98, %r16;
	mul.wide.u32 	%rd258, %r16, 16;
	add.s64 	%rd239, %rd236, %rd258;
	// begin inline asm
	ld.global.nc.u64 %rd238, [%rd239];
	// end inline asm
	mov.b64 	{%r30, %r31}, %rd238;
	mov.b32 	%f93, %r30;
	add.s64 	%rd241, %rd239, 8;
	// begin inline asm
	ld.global.nc.u64 %rd240, [%rd241];
	// end inline asm
	add.s64 	%rd243, %rd239, 4096;
	// begin inline asm
	ld.global.nc.u64 %rd242, [%rd243];
	// end inline asm
	mov.b64 	{%r32, %r33}, %rd242;
	mov.b32 	%f248, %r32;
	add.s64 	%rd245, %rd239, 4104;
	// begin inline asm
	ld.global.nc.u64 %rd426, [%rd245];
	// end inline asm
	add.s64 	%rd247, %rd239, 8192;
	// begin inline asm
	ld.global.nc.u64 %rd246, [%rd247];
	// end inline asm
	mov.b64 	{%r34, %r35}, %rd246;
	mov.b32 	%f249, %r34;
	add.s64 	%rd249, %rd239, 8200;
	// begin inline asm
	ld.global.nc.u64 %rd427, [%rd249];
	// end inline asm
	add.s64 	%rd251, %rd239, 12288;
	// begin inline asm
	ld.global.nc.u64 %rd250, [%rd251];
	// end inline asm
	mov.b64 	{%r36, %r37}, %rd250;
	mov.b32 	%f250, %r36;
	add.s64 	%rd253, %rd239, 12296;
	// begin inline asm
	ld.global.nc.u64 %rd428, [%rd253];
	// end inline asm
	add.s64 	%rd255, %rd239, 16384;
	// begin inline asm
	ld.global.nc.u64 %rd254, [%rd255];
	// end inline asm
	mov.b64 	{%r38, %r39}, %rd254;
	mov.b32 	%f279, %r38;
	add.s64 	%rd257, %rd239, 16392;
	// begin inline asm
	ld.global.nc.u64 %rd465, [%rd257];
	// end inline asm
	setp.lt.f32 	%p3, %f93, %f248;
	@%p3 bra 	$L__BB24_123;
	setp.lt.f32 	%p4, %f248, %f93;
	setp.lt.s64 	%p5, %rd240, %rd426;
	or.pred  	%p6, %p4, %p5;
	selp.f32 	%f248, %f93, %f248, %p6;
	selp.b64 	%rd426, %rd240, %rd426, %p6;
$L__BB24_123:
	setp.lt.f32 	%p7, %f248, %f249;
	@%p7 bra 	$L__BB24_125;
	setp.lt.f32 	%p8, %f249, %f248;
	setp.lt.s64 	%p9, %rd426, %rd427;
	or.pred  	%p10, %p8, %p9;
	selp.f32 	%f249, %f248, %f249, %p10;
	selp.b64 	%rd427, %rd426, %rd427, %p10;
$L__BB24_125:
	setp.lt.f32 	%p11, %f249, %f250;
	@%p11 bra 	$L__BB24_127;
	setp.lt.f32 	%p12, %f250, %f249;
	setp.lt.s64 	%p13, %rd427, %rd428;
	or.pred  	%p14, %p12, %p13;
	selp.f32 	%f250, %f249, %f250, %p14;
	selp.b64 	%rd428, %rd427, %rd428, %p14;
$L__BB24_127:
	setp.lt.f32 	%p15, %f250, %f279;
	@%p15 bra 	$L__BB24_129;
	setp.lt.f32 	%p16, %f279, %f250;
	setp.lt.s64 	%p17, %rd428, %rd465;
	or.pred  	%p18, %p16, %p17;
	selp.f32 	%f279, %f250, %f279, %p18;
	selp.b64 	%rd465, %rd428, %rd465, %p18;
$L__BB24_129:
	setp.lt.u32 	%p19, %r29, 2560;
	mov.b64 	%rd444, 1280;
	@%p19 bra 	$L__BB24_165;
	add.s64 	%rd262, %rd1, -2560;
	mul.hi.u64 	%rd263, %rd262, -3689348814741910323;
	shr.u64 	%rd112, %rd263, 10;
	setp.lt.u64 	%p20, %rd262, 1280;
	mov.b64 	%rd444, 1280;
	@%p20 bra 	$L__BB24_153;
	add.s64 	%rd265, %rd112, 1;
	and.b64  	%rd430, %rd265, 36028797018963966;
	shl.b64 	%rd266, %rd98, 4;
	add.s64 	%rd267, %rd266, %rd236;
	add.s64 	%rd431, %rd267, 57352;
	mov.b64 	%rd444, 1280;
$L__BB24_132:
	add.s64 	%rd269, %rd431, -36872;
	// begin inline asm
	ld.global.nc.u64 %rd268, [%rd269];
	// end inline asm
	mov.b64 	{%r40, %r41}, %rd268;
	mov.b32 	%f253, %r40;
	add.s64 	%rd271, %rd431, -36864;
	// begin inline asm
	ld.global.nc.u64 %rd434, [%rd271];
	// end inline asm
	add.s64 	%rd273, %rd431, -32776;
	// begin inline asm
	ld.global.nc.u64 %rd272, [%rd273];
	// end inline asm
	mov.b64 	{%r42, %r43}, %rd272;
	mov.b32 	%f254, %r42;
	add.s64 	%rd275, %rd431, -32768;
	// begin inline asm
	ld.global.nc.u64 %rd435, [%rd275];
	// end inline asm
	add.s64 	%rd277, %rd431, -28680;
	// begin inline asm
	ld.global.nc.u64 %rd276, [%rd277];
	// end inline asm
	mov.b64 	{%r44, %r45}, %rd276;
	mov.b32 	%f255, %r44;
	add.s64 	%rd279, %rd431, -28672;
	// begin inline asm
	ld.global.nc.u64 %rd436, [%rd279];
	// end inline asm
	add.s64 	%rd281, %rd431, -24584;
	// begin inline asm
	ld.global.nc.u64 %rd280, [%rd281];
	// end inline asm
	mov.b64 	{%r46, %r47}, %rd280;
	mov.b32 	%f256, %r46;
	add.s64 	%rd283, %rd431, -24576;
	// begin inline asm
	ld.global.nc.u64 %rd437, [%rd283];
	// end inline asm
	add.s64 	%rd285, %rd431, -20488;
	// begin inline asm
	ld.global.nc.u64 %rd284, [%rd285];
	// end inline asm
	mov.b64 	{%r48, %r49}, %rd284;
	mov.b32 	%f257, %r48;
	add.s64 	%rd287, %rd431, -20480;
	// begin inline asm
	ld.global.nc.u64 %rd438, [%rd287];
	// end inline asm
	setp.lt.f32 	%p21, %f279, %f253;
	@%p21 bra 	$L__BB24_134;
	setp.lt.f32 	%p22, %f253, %f279;
	setp.lt.s64 	%p23, %rd465, %rd434;
	or.pred  	%p24, %p22, %p23;
	selp.f32 	%f253, %f279, %f253, %p24;
	selp.b64 	%rd434, %rd465, %rd434, %p24;
$L__BB24_134:
	setp.lt.f32 	%p25, %f253, %f254;
	@%p25 bra 	$L__BB24_136;
	setp.lt.f32 	%p26, %f254, %f253;
	setp.lt.s64 	%p27, %rd434, %rd435;
	or.pred  	%p28, %p26, %p27;
	selp.f32 	%f254, %f253, %f254, %p28;
	selp.b64 	%rd435, %rd434, %rd435, %p28;
$L__BB24_136:
	setp.lt.f32 	%p29, %f254, %f255;
	@%p29 bra 	$L__BB24_138;
	setp.lt.f32 	%p30, %f255, %f254;
	setp.lt.s64 	%p31, %rd435, %rd436;
	or.pred  	%p32, %p30, %p31;
	selp.f32 	%f255, %f254, %f255, %p32;
	selp.b64 	%rd436, %rd435, %rd436, %p32;
$L__BB24_138:
	setp.lt.f32 	%p33, %f255, %f256;
	@%p33 bra 	$L__BB24_140;
	setp.lt.f32 	%p34, %f256, %f255;
	setp.lt.s64 	%p35, %rd436, %rd437;
	or.pred  	%p36, %p34, %p35;
	selp.f32 	%f256, %f255, %f256, %p36;
	selp.b64 	%rd437, %rd436, %rd437, %p36;
$L__BB24_140:
	setp.lt.f32 	%p37, %f256, %f257;
	@%p37 bra 	$L__BB24_142;
	setp.lt.f32 	%p38, %f257, %f256;
	setp.lt.s64 	%p39, %rd437, %rd438;
	or.pred  	%p40, %p38, %p39;
	selp.f32 	%f257, %f256, %f257, %p40;
	selp.b64 	%rd438, %rd437, %rd438, %p40;
$L__BB24_142:
	add.s64 	%rd289, %rd431, -16392;
	// begin inline asm
	ld.global.nc.u64 %rd288, [%rd289];
	// end inline asm
	mov.b64 	{%r50, %r51}, %rd288;
	mov.b32 	%f258, %r50;
	add.s64 	%rd291, %rd431, -16384;
	// begin inline asm
	ld.global.nc.u64 %rd439, [%rd291];
	// end inline asm
	add.s64 	%rd293, %rd431, -12296;
	// begin inline asm
	ld.global.nc.u64 %rd292, [%rd293];
	// end inline asm
	mov.b64 	{%r52, %r53}, %rd292;
	mov.b32 	%f259, %r52;
	add.s64 	%rd295, %rd431, -12288;
	// begin inline asm
	ld.global.nc.u64 %rd440, [%rd295];
	// end inline asm
	add.s64 	%rd297, %rd431, -8200;
	// begin inline asm
	ld.global.nc.u64 %rd296, [%rd297];
	// end inline asm
	mov.b64 	{%r54, %r55}, %rd296;
	mov.b32 	%f260, %r54;
	add.s64 	%rd299, %rd431, -8192;
	// begin inline asm
	ld.global.nc.u64 %rd441, [%rd299];
	// end inline asm
	add.s64 	%rd301, %rd431, -4104;
	// begin inline asm
	ld.global.nc.u64 %rd300, [%rd301];
	// end inline asm
	mov.b64 	{%r56, %r57}, %rd300;
	mov.b32 	%f261, %r56;
	add.s64 	%rd303, %rd431, -4096;
	// begin inline asm
	ld.global.nc.u64 %rd442, [%rd303];
	// end inline asm
	add.s64 	%rd305, %rd431, -8;
	// begin inline asm
	ld.global.nc.u64 %rd304, [%rd305];
	// end inline asm
	mov.b64 	{%r58, %r59}, %rd304;
	mov.b32 	%f279, %r58;
	// begin inline asm
	ld.global.nc.u64 %rd465, [%rd431];
	// end inline asm
	setp.lt.f32 	%p41, %f257, %f258;
	@%p41 bra 	$L__BB24_144;
	setp.lt.f32 	%p42, %f258, %f257;
	setp.lt.s64 	%p43, %rd438, %rd439;
	or.pred  	%p44, %p42, %p43;
	selp.f32 	%f258, %f257, %f258, %p44;
	selp.b64 	%rd439, %rd438, %rd439, %p44;
$L__BB24_144:
	setp.lt.f32 	%p45, %f258, %f259;
	@%p45 bra 	$L__BB24_146;
	setp.lt.f32 	%p46, %f259, %f258;
	setp.lt.s64 	%p47, %rd439, %rd440;
	or.pred  	%p48, %p46, %p47;
	selp.f32 	%f259, %f258, %f259, %p48;
	selp.b64 	%rd440, %rd439, %rd440, %p48;
$L__BB24_146:
	setp.lt.f32 	%p49, %f259, %f260;
	@%p49 bra 	$L__BB24_148;
	setp.lt.f32 	%p50, %f260, %f259;
	setp.lt.s64 	%p51, %rd440, %rd441;
	or.pred  	%p52, %p50, %p51;
	selp.f32 	%f260, %f259, %f260, %p52;
	selp.b64 	%rd441, %rd440, %rd441, %p52;
$L__BB24_148:
	setp.lt.f32 	%p53, %f260, %f261;
	@%p53 bra 	$L__BB24_150;
	setp.lt.f32 	%p54, %f261, %f260;
	setp.lt.s64 	%p55, %rd441, %rd442;
	or.pred  	%p56, %p54, %p55;
	selp.f32 	%f261, %f260, %f261, %p56;
	selp.b64 	%rd442, %rd441, %rd442, %p56;
$L__BB24_150:
	setp.lt.f32 	%p57, %f261, %f279;
	@%p57 bra 	$L__BB24_152;
	setp.lt.f32 	%p58, %f279, %f261;
	setp.lt.s64 	%p59, %rd442, %rd465;
	or.pred  	%p60, %p58, %p59;
	selp.f32 	%f279, %f261, %f279, %p60;
	selp.b64 	%rd465, %rd442, %rd465, %p60;
$L__BB24_152:
	add.s64 	%rd444, %rd444, 2560;
	add.s64 	%rd431, %rd431, 40960;
	add.s64 	%rd430, %rd430, -2;
	setp.ne.s64 	%p61, %rd430, 0;
	@%p61 bra 	$L__BB24_132;
$L__BB24_153:
	and.b64  	%rd308, %rd112, 1;
	setp.eq.b64 	%p62, %rd308, 1;
	@%p62 bra 	$L__BB24_165;
	shl.b64 	%rd329, %rd444, 4;
	mul.wide.u32 	%rd330, %r16, 16;
	add.s64 	%rd331, %rd236, %rd330;
	add.s64 	%rd310, %rd331, %rd329;
	// begin inline asm
	ld.global.nc.u64 %rd309, [%rd310];
	// end inline asm
	mov.b64 	{%r60, %r61}, %rd309;
	mov.b32 	%f265, %r60;
	add.s64 	%rd312, %rd310, 8;
	// begin inline asm
	ld.global.nc.u64 %rd448, [%rd312];
	// end inline asm
	add.s64 	%rd314, %rd310, 4096;
	// begin inline asm
	ld.global.nc.u64 %rd313, [%rd314];
	// end inline asm
	mov.b64 	{%r62, %r63}, %rd313;
	mov.b32 	%f266, %r62;
	add.s64 	%rd316, %rd310, 4104;
	// begin inline asm
	ld.global.nc.u64 %rd449, [%rd316];
	// end inline asm
	add.s64 	%rd318, %rd310, 8192;
	// begin inline asm
	ld.global.nc.u64 %rd317, [%rd318];
	// end inline asm
	mov.b64 	{%r64, %r65}, %rd317;
	mov.b32 	%f267, %r64;
	add.s64 	%rd320, %rd310, 8200;
	// begin inline asm
	ld.global.nc.u64 %rd450, [%rd320];
	// end inline asm
	add.s64 	%rd322, %rd310, 12288;
	// begin inline asm
	ld.global.nc.u64 %rd321, [%rd322];
	// end inline asm
	mov.b64 	{%r66, %r67}, %rd321;
	mov.b32 	%f268, %r66;
	add.s64 	%rd324, %rd310, 12296;
	// begin inline asm
	ld.global.nc.u64 %rd451, [%rd324];
	// end inline asm
	add.s64 	%rd326, %rd310, 16384;
	// begin inline asm
	ld.global.nc.u64 %rd325, [%rd326];
	// end inline asm
	mov.b64 	{%r68, %r69}, %rd325;
	mov.b32 	%f269, %r68;
	add.s64 	%rd328, %rd310, 16392;
	// begin inline asm
	ld.global.nc.u64 %rd452, [%rd328];
	// end inline asm
	setp.lt.f32 	%p63, %f279, %f265;
	@%p63 bra 	$L__BB24_156;
	setp.lt.f32 	%p64, %f265, %f279;
	setp.lt.s64 	%p65, %rd465, %rd448;
	or.pred  	%p66, %p64, %p65;
	selp.f32 	%f265, %f279, %f265, %p66;
	selp.b64 	%rd448, %rd465, %rd448, %p66;
$L__BB24_156:
	setp.lt.f32 	%p67, %f265, %f266;
	@%p67 bra 	$L__BB24_158;
	setp.lt.f32 	%p68, %f266, %f265;
	setp.lt.s64 	%p69, %rd448, %rd449;
	or.pred  	%p70, %p68, %p69;
	selp.f32 	%f266, %f265, %f266, %p70;
	selp.b64 	%rd449, %rd448, %rd449, %p70;
$L__BB24_158:
	setp.lt.f32 	%p71, %f266, %f267;
	@%p71 bra 	$L__BB24_160;
	setp.lt.f32 	%p72, %f267, %f266;
	setp.lt.s64 	%p73, %rd449, %rd450;
	or.pred  	%p74, %p72, %p73;
	selp.f32 	%f267, %f266, %f267, %p74;
	selp.b64 	%rd450, %rd449, %rd450, %p74;
$L__BB24_160:
	setp.lt.f32 	%p75, %f267, %f268;
	@%p75 bra 	$L__BB24_162;
	setp.lt.f32 	%p76, %f268, %f267;
	setp.lt.s64 	%p77, %rd450, %rd451;
	or.pred  	%p78, %p76, %p77;
	selp.f32 	%f268, %f267, %f268, %p78;
	selp.b64 	%rd451, %rd450, %rd451, %p78;
$L__BB24_162:
	setp.lt.f32 	%p79, %f268, %f269;
	@%p79 bra 	$L__BB24_164;
	setp.lt.f32 	%p80, %f269, %f268;
	setp.lt.s64 	%p81, %rd451, %rd452;
	or.pred  	%p82, %p80, %p81;
	selp.f32 	%f269, %f268, %f269, %p82;
	selp.b64 	%rd452, %rd451, %rd452, %p82;
$L__BB24_164:
	add.s64 	%rd444, %rd444, 1280;
	mov.u64 	%rd465, %rd452;
	mov.f32 	%f279, %f269;
$L__BB24_165:
	cvt.s64.s32 	%rd332, %r29;
	setp.ge.s64 	%p83, %rd444, %rd332;
	@%p83 bra 	$L__BB24_188;
	cvt.u32.u64 	%r17, %rd444;
	sub.s32 	%r18, %r29, %r17;
	setp.ge.s32 	%p84, %r16, %r18;
	@%p84 bra 	$L__BB24_188;
	not.b32 	%r70, %r16;
	add.s32 	%r71, %r29, %r70;
	sub.s32 	%r19, %r71, %r17;
	and.b32  	%r72, %r19, 768;
	setp.eq.s32 	%p85, %r72, 768;
	mov.u32 	%r434, %r16;
	@%p85 bra 	$L__BB24_173;
	cvt.u64.u32 	%rd334, %r16;
	add.s64 	%rd335, %rd444, %rd334;
	shl.b64 	%rd336, %rd335, 4;
	add.s64 	%rd455, %rd236, %rd336;
	shr.u32 	%r73, %r19, 8;
	add.s32 	%r74, %r73, 1;
	and.b32  	%r75, %r74, 3;
	neg.s32 	%r432, %r75;
	mov.u32 	%r434, %r16;
$L__BB24_169:
	.pragma "nounroll";
	mov.u64 	%rd176, %rd465;
	mov.f32 	%f155, %f279;
	// begin inline asm
	ld.global.nc.u64 %rd337, [%rd455];
	// end inline asm
	mov.b64 	{%r76, %r77}, %rd337;
	mov.b32 	%f156, %r76;
	add.s64 	%rd340, %rd455, 8;
	// begin inline asm
	ld.global.nc.u64 %rd339, [%rd340];
	// end inline asm
	setp.lt.f32 	%p86, %f155, %f156;
	mov.f32 	%f279, %f156;
	mov.u64 	%rd465, %rd339;
	@%p86 bra 	$L__BB24_172;
	setp.lt.f32 	%p87, %f156, %f155;
	mov.f32 	%f279, %f155;
	mov.u64 	%rd465, %rd176;
	@%p87 bra 	$L__BB24_172;
	setp.lt.s64 	%p88, %rd176, %rd339;
	selp.f32 	%f279, %f155, %f156, %p88;
	min.s64 	%rd465, %rd176, %rd339;
$L__BB24_172:
	add.s32 	%r434, %r434, 256;
	add.s64 	%rd455, %rd455, 4096;
	add.s32 	%r432, %r432, 1;
	setp.ne.s32 	%p89, %r432, 0;
	@%p89 bra 	$L__BB24_169;
$L__BB24_173:
	setp.lt.u32 	%p90, %r19, 768;
	@%p90 bra 	$L__BB24_188;
	cvt.u64.u32 	%rd341, %r434;
	add.s64 	%rd342, %rd444, %rd341;
	shl.b64 	%rd343, %rd342, 4;
	add.s64 	%rd344, %rd343, %rd236;
	add.s64 	%rd460, %rd344, 12296;
$L__BB24_175:
	add.s64 	%rd346, %rd460, -12296;
	// begin inline asm
	ld.global.nc.u64 %rd345, [%rd346];
	// end inline asm
	mov.b64 	{%r78, %r79}, %rd345;
	mov.b32 	%f162, %r78;
	add.s64 	%rd348, %rd460, -12288;
	// begin inline asm
	ld.global.nc.u64 %rd347, [%rd348];
	// end inline asm
	setp.lt.f32 	%p91, %f279, %f162;
	mov.f32 	%f276, %f162;
	mov.u64 	%rd462, %rd347;
	@%p91 bra 	$L__BB24_178;
	setp.lt.f32 	%p92, %f162, %f279;
	mov.f32 	%f276, %f279;
	mov.u64 	%rd462, %rd465;
	@%p92 bra 	$L__BB24_178;
	setp.lt.s64 	%p93, %rd465, %rd347;
	selp.f32 	%f276, %f279, %f162, %p93;
	min.s64 	%rd462, %rd465, %rd347;
$L__BB24_178:
	add.s64 	%rd350, %rd460, -8200;
	// begin inline asm
	ld.global.nc.u64 %rd349, [%rd350];
	// end inline asm
	mov.b64 	{%r80, %r81}, %rd349;
	mov.b32 	%f165, %r80;
	add.s64 	%rd352, %rd460, -8192;
	// begin inline asm
	ld.global.nc.u64 %rd351, [%rd352];
	// end inline asm
	setp.lt.f32 	%p94, %f276, %f165;
	mov.f32 	%f277, %f165;
	mov.u64 	%rd463, %rd351;
	@%p94 bra 	$L__BB24_181;
	setp.lt.f32 	%p95, %f165, %f276;
	mov.f32 	%f277, %f276;
	mov.u64 	%rd463, %rd462;
	@%p95 bra 	$L__BB24_181;
	setp.lt.s64 	%p96, %rd462, %rd351;
	selp.f32 	%f277, %f276, %f165, %p96;
	min.s64 	%rd463, %rd462, %rd351;
$L__BB24_181:
	add.s64 	%rd354, %rd460, -4104;
	// begin inline asm
	ld.global.nc.u64 %rd353, [%rd354];
	// end inline asm
	mov.b64 	{%r82, %r83}, %rd353;
	mov.b32 	%f168, %r82;
	add.s64 	%rd356, %rd460, -4096;
	// begin inline asm
	ld.global.nc.u64 %rd355, [%rd356];
	// end inline asm
	setp.lt.f32 	%p97, %f277, %f168;
	mov.f32 	%f278, %f168;
	mov.u64 	%rd464, %rd355;
	@%p97 bra 	$L__BB24_184;
	setp.lt.f32 	%p98, %f168, %f277;
	mov.f32 	%f278, %f277;
	mov.u64 	%rd464, %rd463;
	@%p98 bra 	$L__BB24_184;
	setp.lt.s64 	%p99, %rd463, %rd355;
	selp.f32 	%f278, %f277, %f168, %p99;
	min.s64 	%rd464, %rd463, %rd355;
$L__BB24_184:
	add.s64 	%rd358, %rd460, -8;
	// begin inline asm
	ld.global.nc.u64 %rd357, [%rd358];
	// end inline asm
	mov.b64 	{%r84, %r85}, %rd357;
	mov.b32 	%f171, %r84;
	// begin inline asm
	ld.global.nc.u64 %rd359, [%rd460];
	// end inline asm
	setp.lt.f32 	%p100, %f278, %f171;
	mov.f32 	%f279, %f171;
	mov.u64 	%rd465, %rd359;
	@%p100 bra 	$L__BB24_187;
	setp.lt.f32 	%p101, %f171, %f278;
	mov.f32 	%f279, %f278;
	mov.u64 	%rd465, %rd464;
	@%p101 bra 	$L__BB24_187;
	setp.lt.s64 	%p102, %rd464, %rd359;
	selp.f32 	%f279, %f278, %f171, %p102;
	min.s64 	%rd465, %rd464, %rd359;
$L__BB24_187:
	add.s32 	%r434, %r434, 1024;
	add.s64 	%rd460, %rd460, 16384;
	setp.lt.s32 	%p103, %r434, %r18;
	@%p103 bra 	$L__BB24_175;
$L__BB24_188:
	// begin inline asm
	mov.u32 %r86, %laneid;
	// end inline asm
	mov.b32 	%r88, %f279;
	mov.b32 	%r104, 1;
	mov.b32 	%r105, 31;
	mov.b32 	%r106, -1;
	// begin inline asm
	shfl.sync.down.b32 %r87, %r88, %r104, %r105, %r106;
	// end inline asm
	mov.b32 	%f175, %r87;
	// begin inline asm
	shfl.sync.down.b32 %r92, %r93, %r104, %r105, %r106;
	// end inline asm
	mov.b64 	{%r98, %r103}, %rd465;
	// begin inline asm
	shfl.sync.down.b32 %r97, %r98, %r104, %r105, %r106;
	// end inline asm
	// begin inline asm
	shfl.sync.down.b32 %r102, %r103, %r104, %r105, %r106;
	// end inline asm
	mov.b64 	%rd200, {%r97, %r102};
	setp.gt.s32 	%p104, %r86, 30;
	mov.f32 	%f281, %f279;
	mov.u64 	%rd467, %rd465;
	@%p104 bra 	$L__BB24_192;
	setp.lt.f32 	%p105, %f279, %f175;
	mov.f32 	%f281, %f175;
	mov.u64 	%rd467, %rd200;
	@%p105 bra 	$L__BB24_192;
	setp.gt.f32 	%p106, %f279, %f175;
	mov.f32 	%f281, %f279;
	mov.u64 	%rd467, %rd465;
	@%p106 bra 	$L__BB24_192;
	setp.lt.s64 	%p107, %rd465, %rd200;
	selp.f32 	%f281, %f279, %f175, %p107;
	min.s64 	%rd467, %rd465, %rd200;
$L__BB24_192:
	mov.b32 	%r108, %f281;
	mov.b32 	%r124, 2;
	mov.b32 	%r125, 31;
	mov.b32 	%r126, -1;
	// begin inline asm
	shfl.sync.down.b32 %r107, %r108, %r124, %r125, %r126;
	// end inline asm
	mov.b32 	%f178, %r107;
	// begin inline asm
	shfl.sync.down.b32 %r112, %r113, %r124, %r125, %r126;
	// end inline asm
	mov.b64 	{%r118, %r123}, %rd467;
	// begin inline asm
	shfl.sync.down.b32 %r117, %r118, %r124, %r125, %r126;
	// end inline asm
	// begin inline asm
	shfl.sync.down.b32 %r122, %r123, %r124, %r125, %r126;
	// end inline asm
	mov.b64 	%rd203, {%r117, %r122};
	setp.gt.s32 	%p108, %r86, 29;
	mov.f32 	%f282, %f281;
	mov.u64 	%rd468, %rd467;
	@%p108 bra 	$L__BB24_196;
	setp.lt.f32 	%p109, %f281, %f178;
	mov.f32 	%f282, %f178;
	mov.u64 	%rd468, %rd203;
	@%p109 bra 	$L__BB24_196;
	setp.gt.f32 	%p110, %f281, %f178;
	mov.f32 	%f282, %f281;
	mov.u64 	%rd468, %rd467;
	@%p110 bra 	$L__BB24_196;
	setp.lt.s64 	%p111, %rd467, %rd203;
	selp.f32 	%f282, %f281, %f178, %p111;
	min.s64 	%rd468, %rd467, %rd203;
$L__BB24_196:
	mov.b32 	%r128, %f282;
	mov.b32 	%r144, 4;
	mov.b32 	%r145, 31;
	mov.b32 	%r146, -1;
	// begin inline asm
	shfl.sync.down.b32 %r127, %r128, %r144, %r145, %r146;
	// end inline asm
	mov.b32 	%f181, %r127;
	// begin inline asm
	shfl.sync.down.b32 %r132, %r133, %r144, %r145, %r146;
	// end inline asm
	mov.b64 	{%r138, %r143}, %rd468;
	// begin inline asm
	shfl.sync.down.b32 %r137, %r138, %r144, %r145, %r146;
	// end inline asm
	// begin inline asm
	shfl.sync.down.b32 %r142, %r143, %r144, %r145, %r146;
	// end inline asm
	mov.b64 	%rd206, {%r137, %r142};
	setp.gt.s32 	%p112, %r86, 27;
	mov.f32 	%f283, %f282;
	mov.u64 	%rd469, %rd468;
	@%p112 bra 	$L__BB24_200;
	setp.lt.f32 	%p113, %f282, %f181;
	mov.f32 	%f283, %f181;
	mov.u64 	%rd469, %rd206;
	@%p113 bra 	$L__BB24_200;
	setp.gt.f32 	%p114, %f282, %f181;
	mov.f32 	%f283, %f282;
	mov.u64 	%rd469, %rd468;
	@%p114 bra 	$L__BB24_200;
	setp.lt.s64 	%p115, %rd468, %rd206;
	selp.f32 	%f283, %f282, %f181, %p115;
	min.s64 	%rd469, %rd468, %rd206;
$L__BB24_200:
	mov.b32 	%r148, %f283;
	mov.b32 	%r164, 8;
	mov.b32 	%r165, 31;
	mov.b32 	%r166, -1;
	// begin inline asm
	shfl.sync.down.b32 %r147, %r148, %r164, %r165, %r166;
	// end inline asm
	mov.b32 	%f184, %r147;
	// begin inline asm
	shfl.sync.down.b32 %r152, %r153, %r164, %r165, %r166;
	// end inline asm
	mov.b64 	{%r158, %r163}, %rd469;
	// begin inline asm
	shfl.sync.down.b32 %r157, %r158, %r164, %r165, %r166;
	// end inline asm
	// begin inline asm
	shfl.sync.down.b32 %r162, %r163, %r164, %r165, %r166;
	// end inline asm
	mov.b64 	%rd209, {%r157, %r162};
	setp.gt.s32 	%p116, %r86, 23;
	mov.f32 	%f284, %f283;
	mov.u64 	%rd470, %rd469;
	@%p116 bra 	$L__BB24_204;
	setp.lt.f32 	%p117, %f283, %f184;
	mov.f32 	%f284, %f184;
	mov.u64 	%rd470, %rd209;
	@%p117 bra 	$L__BB24_204;
	setp.gt.f32 	%p118, %f283, %f184;
	mov.f32 	%f284, %f283;
	mov.u64 	%rd470, %rd469;
	@%p118 bra 	$L__BB24_204;
	setp.lt.s64 	%p119, %rd469, %rd209;
	selp.f32 	%f284, %f283, %f184, %p119;
	min.s64 	%rd470, %rd469, %rd209;
$L__BB24_204:
	mov.b32 	%r168, %f284;
	mov.b32 	%r184, 16;
	mov.b32 	%r185, 31;
	mov.b32 	%r186, -1;
	// begin inline asm
	shfl.sync.down.b32 %r167, %r168, %r184, %r185, %r186;
	// end inline asm
	mov.b32 	%f187, %r167;
	// begin inline asm
	shfl.sync.down.b32 %r172, %r173, %r184, %r185, %r186;
	// end inline asm
	mov.b64 	{%r178, %r183}, %rd470;
	// begin inline asm
	shfl.sync.down.b32 %r177, %r178, %r184, %r185, %r186;
	// end inline asm
	// begin inline asm
	shfl.sync.down.b32 %r182, %r183, %r184, %r185, %r186;
	// end inline asm
	mov.b64 	%rd212, {%r177, %r182};
	setp.gt.s32 	%p120, %r86, 15;
	mov.f32 	%f292, %f284;
	mov.u64 	%rd478, %rd470;
	@%p120 bra 	$L__BB24_208;
	setp.lt.f32 	%p121, %f284, %f187;
	mov.f32 	%f292, %f187;
	mov.u64 	%rd478, %rd212;
	@%p121 bra 	$L__BB24_208;
	setp.gt.f32 	%p122, %f284, %f187;
	mov.f32 	%f292, %f284;
	mov.u64 	%rd478, %rd470;
	@%p122 bra 	$L__BB24_208;
	setp.lt.s64 	%p123, %rd470, %rd212;
	selp.f32 	%f292, %f284, %f187, %p123;
	min.s64 	%rd478, %rd470, %rd212;
$L__BB24_208:
	setp.ne.s32 	%p124, %r86, 0;
	@%p124 bra 	$L__BB24_210;
	shr.u32 	%r187, %r16, 1;
	and.b32  	%r188, %r187, 496;
	mov.u32 	%r189, _ZN6thrust24THRUST_300001_SM_1000_NS8cuda_cub4core6detail5shmemE;
	add.s32 	%r190, %r189, %r188;
	st.shared.f32 	[%r190+8], %f292;
	st.shared.u64 	[%r190+16], %rd478;
$L__BB24_210:
	bar.sync 	0;
	setp.ne.s32 	%p125, %r16, 0;
	@%p125 bra 	$L__BB24_232;
	ld.shared.f32 	%f190, [_ZN6thrust24THRUST_300001_SM_1000_NS8cuda_cub4core6detail5shmemE+24];
	ld.shared.u64 	%rd215, [_ZN6thrust24THRUST_300001_SM_1000_NS8cuda_cub4core6detail5shmemE+32];
	setp.lt.f32 	%p126, %f292, %f190;
	mov.f32 	%f286, %f190;
	mov.u64 	%rd472, %rd215;
	@%p126 bra 	$L__BB24_214;
	setp.lt.f32 	%p127, %f190, %f292;
	mov.f32 	%f286, %f292;
	mov.u64 	%rd472, %rd478;
	@%p127 bra 	$L__BB24_214;
	setp.lt.s64 	%p128, %rd478, %rd215;
	selp.f32 	%f286, %f292, %f190, %p128;
	min.s64 	%rd472, %rd478, %rd215;
$L__BB24_214:
	ld.shared.f32 	%f193, [_ZN6thrust24THRUST_300001_SM_1000_NS8cuda_cub4core6detail5shmemE+40];
	ld.shared.u64 	%rd218, [_ZN6thrust24THRUST_300001_SM_1000_NS8cuda_cub4core6detail5shmemE+48];
	setp.lt.f32 	%p129, %f286, %f193;
	mov.f32 	%f287, %f193;
	mov.u64 	%rd473, %rd218;
	@%p129 bra 	$L__BB24_217;
	setp.lt.f32 	%p130, %f193, %f286;
	mov.f32 	%f287, %f286;
	mov.u64 	%rd473, %rd472;
	@%p130 bra 	$L__BB24_217;
	setp.lt.s64 	%p131, %rd472, %rd218;
	selp.f32 	%f287, %f286, %f193, %p131;
	min.s64 	%rd473, %rd472, %rd218;
$L__BB24_217:
	ld.shared.f32 	%f196, [_ZN6thrust24THRUST_300001_SM_1000_NS8cuda_cub4core6detail5shmemE+56];
	ld.shared.u64 	%rd221, [_ZN6thrust24THRUST_300001_SM_1000_NS8cuda_cub4core6detail5shmemE+64];
	setp.lt.f32 	%p132, %f287, %f196;
	mov.f32 	%f288, %f196;
	mov.u64 	%rd474, %rd221;
	@%p132 bra 	$L__BB24_220;
	setp.lt.f32 	%p133, %f196, %f287;
	mov.f32 	%f288, %f287;
	mov.u64 	%rd474, %rd473;
	@%p133 bra 	$L__BB24_220;
	setp.lt.s64 	%p134, %rd473, %rd221;
	selp.f32 	%f288, %f287, %f196, %p134;
	min.s64 	%rd474, %rd473, %rd221;
$L__BB24_220:
	ld.shared.f32 	%f199, [_ZN6thrust24THRUST_300001_SM_1000_NS8cuda_cub4core6detail5shmemE+72];
	ld.shared.u64 	%rd224, [_ZN6thrust24THRUST_300001_SM_1000_NS8cuda_cub4core6detail5shmemE+80];
	setp.lt.f32 	%p135, %f288, %f199;
	mov.f32 	%f289, %f199;
	mov.u64 	%rd475, %rd224;
	@%p135 bra 	$L__BB24_223;
	setp.lt.f32 	%p136, %f199, %f288;
	mov.f32 	%f289, %f288;
	mov.u64 	%rd475, %rd474;
	@%p136 bra 	$L__BB24_223;
	setp.lt.s64 	%p137, %rd474, %rd224;
	selp.f32 	%f289, %f288, %f199, %p137;
	min.s64 	%rd475, %rd474, %rd224;
$L__BB24_223:
	ld.shared.f32 	%f202, [_ZN6thrust24THRUST_300001_SM_1000_NS8cuda_cub4core6detail5shmemE+88];
	ld.shared.u64 	%rd227, [_ZN6thrust24THRUST_300001_SM_1000_NS8cuda_cub4core6detail5shmemE+96];
	setp.lt.f32 	%p138, %f289, %f202;
	mov.f32 	%f290, %f202;
	mov.u64 	%rd476, %rd227;
	@%p138 bra 	$L__BB24_226;
	setp.lt.f32 	%p139, %f202, %f289;
	mov.f32 	%f290, %f289;
	mov.u64 	%rd476, %rd475;
	@%p139 bra 	$L__BB24_226;
	setp.lt.s64 	%p140, %rd475, %rd227;
	selp.f32 	%f290, %f289, %f202, %p140;
	min.s64 	%rd476, %rd475, %rd227;
$L__BB24_226:
	ld.shared.f32 	%f205, [_ZN6thrust24THRUST_300001_SM_1000_NS8cuda_cub4core6detail5shmemE+104];
	ld.shared.u64 	%rd230, [_ZN6thrust24THRUST_300001_SM_1000_NS8cuda_cub4core6detail5shmemE+112];
	setp.lt.f32 	%p141, %f290, %f205;
	mov.f32 	%f291, %f205;
	mov.u64 	%rd477, %rd230;
	@%p141 bra 	$L__BB24_229;
	setp.lt.f32 	%p142, %f205, %f290;
	mov.f32 	%f291, %f290;
	mov.u64 	%rd477, %rd476;
	@%p142 bra 	$L__BB24_229;
	setp.lt.s64 	%p143, %rd476, %rd230;
	selp.f32 	%f291, %f290, %f205, %p143;
	min.s64 	%rd477, %rd476, %rd230;
$L__BB24_229:
	ld.shared.f32 	%f208, [_ZN6thrust24THRUST_300001_SM_1000_NS8cuda_cub4core6detail5shmemE+120];
	ld.shared.u64 	%rd233, [_ZN6thrust24THRUST_300001_SM_1000_NS8cuda_cub4core6detail5shmemE+128];
	setp.lt.f32 	%p144, %f291, %f208;
	mov.f32 	%f292, %f208;
	mov.u64 	%rd478, %rd233;
	@%p144 bra 	$L__BB24_232;
	setp.lt.f32 	%p145, %f208, %f291;
	mov.f32 	%f292, %f291;
	mov.u64 	%rd478, %rd477;
	@%p145 bra 	$L__BB24_232;
	setp.lt.s64 	%p146, %rd477, %rd233;
	selp.f32 	%f292, %f291, %f208, %p146;
	min.s64 	%rd478, %rd477, %rd233;
$L__BB24_232:
	mov.u32 	%r426, %tid.x;
	setp.ne.s32 	%p263, %r426, 0;
	@%p263 bra 	$L__BB24_234;
	ld.param.u64 	%rd391, [_ZN6thrust24THRUST_300001_SM_1000_NS8cuda_cub4core6detail13_kernel_agentINS1_8__reduce11ReduceAgentIPN4cuda3std3__45tupleIJflEEESC_SB_lNS1_9__extrema9arg_max_fIflNS9_4lessIfEEEEEEJSC_SC_iSH_EEEvDpT0__param_1];
	cvta.to.global.u64 	%rd390, %rd391;
	st.global.f32 	[%rd390], %f292;
	st.global.u64 	[%rd390+8], %rd478;
$L__BB24_234:
	ret;

}
	// .globl	_ZN3cub18CUB_300001_SM_10006detail11EmptyKernelIvEEvv
.visible .entry _ZN3cub18CUB_300001_SM_10006detail11EmptyKernelIvEEvv()
{


	ret;

}


// ===== COMPILED SASS (sm_100) =====

	.target	sm_100

	.elftype	@"ET_EXEC"


//--------------------- .note.nv.tkinfo           --------------------------
	.section	.note.nv.tkinfo,"",@"SHT_NOTE"
	.sectionflags	@"SHF_NOTE_NV_TKINFO"
	.tkinfo
        /*0018*/ 	.word	0x00000002
        /*0030*/ 	.string	""
        /*0030*/ 	.string	"ptxas"
        /*0030*/ 	.string	"Cuda compilation tools, release 13.0, V13.0.88"
        /*0030*/ 	.string	"Build cuda_13.0.r13.0/compiler.36424714_0"
        /*0030*/ 	.string	"-arch sm_100 -m 64 "



//--------------------- .note.nv.cuinfo           --------------------------
	.section	.note.nv.cuinfo,"",@"SHT_NOTE"
	.sectionflags	@"SHF_NOTE_NV_CUINFO"
        /*0018*/ 	.short	0x0002
        /*001a*/ 	.short	0x0064
        /*001c*/ 	.short	0x0082
	.zero		2


//--------------------- .nv.info                  --------------------------
	.section	.nv.info,"",@"SHT_CUDA_INFO"
	.align	4


	//----- nvinfo : EIATTR_REGCOUNT
	.align		4
        /*0000*/ 	.byte	0x04, 0x2f
        /*0002*/ 	.short	(.L_46 - .L_45)
	.align		4
.L_45:
        /*0004*/ 	.word	index@(_Z28_get_8bit_qparam_cuda_kernelPKfiiPhPf)
        /*0008*/ 	.word	0x00000017


	//----- nvinfo : EIATTR_FRAME_SIZE
	.align		4
.L_46:
        /*000c*/ 	.byte	0x04, 0x11
        /*000e*/ 	.short	(.L_48 - .L_47)
	.align		4
.L_47:
        /*0010*/ 	.word	index@($__internal_7_$__cuda_sm3x_div_rn_noftz_f32_slowpath)
        /*0014*/ 	.word	0x00000000


	//----- nvinfo : EIATTR_FRAME_SIZE
	.align		4
.L_48:
        /*0018*/ 	.byte	0x04, 0x11
        /*001a*/ 	.short	(.L_50 - .L_49)
	.align		4
.L_49:
        /*001c*/ 	.word	index@(_Z28_get_8bit_qparam_cuda_kernelPKfiiPhPf)
        /*0020*/ 	.word	0x00000000


	//----- nvinfo : EIATTR_REGCOUNT
	.align		4
.L_50:
        /*0024*/ 	.byte	0x04, 0x2f
        /*0026*/ 	.short	(.L_52 - .L_51)
	.align		4
.L_51:
        /*0028*/ 	.word	index@(_Z34_compute_8bit_quantize_cuda_kernelPKfS0_iiPh)
        /*002c*/ 	.word	0x0000001e


	//----- nvinfo : EIATTR_FRAME_SIZE
	.align		4
.L_52:
        /*0030*/ 	.byte	0x04, 0x11
        /*0032*/ 	.short	(.L_54 - .L_53)
	.align		4
.L_53:
        /*0034*/ 	.word	index@($__internal_6_$__cuda_sm3x_div_rn_noftz_f32_slowpath)
        /*0038*/ 	.word	0x00000000


	//----- nvinfo : EIATTR_FRAME_SIZE
	.align		4
.L_54:
        /*003c*/ 	.byte	0x04, 0x11
        /*003e*/ 	.short	(.L_56 - .L_55)
	.align		4
.L_55:
        /*0040*/ 	.word	index@(_Z34_compute_8bit_quantize_cuda_kernelPKfS0_iiPh)
        /*0044*/ 	.word	0x00000000


	//----- nvinfo : EIATTR_REGCOUNT
	.align		4
.L_56:
        /*0048*/ 	.byte	0x04, 0x2f
        /*004a*/ 	.short	(.L_58 - .L_57)
	.align		4
.L_57:
        /*004c*/ 	.word	index@(_Z38_float_to_fused8bitrowwise_cuda_kernelPKfiiPh)
        /*0050*/ 	.word	0x00000020


	//----- nvinfo : EIATTR_FRAME_SIZE
	.align		4
.L_58:
        /*0054*/ 	.byte	0x04, 0x11
        /*0056*/ 	.short	(.L_60 - .L_59)
	.align		4
.L_59:
        /*0058*/ 	.word	index@($__internal_5_$__cuda_sm3x_div_rn_noftz_f32_slowpath)
        /*005c*/ 	.word	0x00000000


	//----- nvinfo : EIATTR_FRAME_SIZE
	.align		4
.L_60:
        /*0060*/ 	.byte	0x04, 0x11
        /*0062*/ 	.short	(.L_62 - .L_61)
	.align		4
.L_61:
        /*0064*/ 	.word	index@(_Z38_float_to_fused8bitrowwise_cuda_kernelPKfiiPh)
        /*0068*/ 	.word	0x00000000


	//----- nvinfo : EIATTR_REGCOUNT
	.align		4
.L_62:
        /*006c*/ 	.byte	0x04, 0x2f
        /*006e*/ 	.short	(.L_64 - .L_63)
	.align		4
.L_63:
        /*0070*/ 	.word	index@(_Z38_fused8bitrowwise_to_float_cuda_kernelPKhiiPf)
        /*0074*/ 	.word	0x00000019


	//----- nvinfo : EIATTR_FRAME_SIZE
	.align		4
.L_64:
        /*0078*/ 	.byte	0x04, 0x11
        /*007a*/ 	.short	(.L_66 - .L_65)
	.align		4
.L_65:
        /*007c*/ 	.word	index@(_Z38_fused8bitrowwise_to_float_cuda_kernelPKhiiPf)
        /*0080*/ 	.word	0x00000000


	//----- nvinfo : EIATTR_REGCOUNT
	.align		4
.L_66:
        /*0084*/ 	.byte	0x04, 0x2f
        /*0086*/ 	.short	(.L_68 - .L_67)
	.align		4
.L_67:
        /*0088*/ 	.word	index@(_Z31_fake_8bit_quantize_cuda_kernelPKfiiPf)
        /*008c*/ 	.word	0x0000001d


	//----- nvinfo : EIATTR_FRAME_SIZE
	.align		4
.L_68:
        /*0090*/ 	.byte	0x04, 0x11
        /*0092*/ 	.short	(.L_70 - .L_69)
	.align		4
.L_69:
        /*0094*/ 	.word	index@($__internal_4_$__cuda_sm3x_div_rn_noftz_f32_slowpath)
        /*0098*/ 	.word	0x00000000


	//----- nvinfo : EIATTR_FRAME_SIZE
	.align		4
.L_70:
        /*009c*/ 	.byte	0x04, 0x11
        /*009e*/ 	.short	(.L_72 - .L_71)
	.align		4
.L_71:
        /*00a0*/ 	.word	index@(_Z31_fake_8bit_quantize_cuda_kernelPKfiiPf)
        /*00a4*/ 	.word	0x00000000


	//----- nvinfo : EIATTR_REGCOUNT
	.align		4
.L_72:
        /*00a8*/ 	.byte	0x04, 0x2f
        /*00aa*/ 	.short	(.L_74 - .L_73)
	.align		4
.L_73:
        /*00ac*/ 	.word	index@(_Z38_float_to_fusednbitrowwise_cuda_kerneliPKfiiPh)
        /*00b0*/ 	.word	0x00000020


	//----- nvinfo : EIATTR_FRAME_SIZE
	.align		4
.L_74:
        /*00b4*/ 	.byte	0x04, 0x11
        /*00b6*/ 	.short	(.L_76 - .L_75)
	.align		4
.L_75:
        /*00b8*/ 	.word	index@($__internal_3_$__cuda_sm3x_div_rn_noftz_f32_slowpath)
        /*00bc*/ 	.word	0x00000000


	//----- nvinfo : EIATTR_FRAME_SIZE
	.align		4
.L_76:
        /*00c0*/ 	.byte	0x04, 0x11
        /*00c2*/ 	.short	(.L_78 - .L_77)
	.align		4
.L_77:
        /*00c4*/ 	.word	index@($__internal_2_$__cuda_sm20_rem_u64)
        /*00c8*/ 	.word	0x00000000


	//----- nvinfo : EIATTR_FRAME_SIZE
	.align		4
.L_78:
        /*00cc*/ 	.byte	0x04, 0x11
        /*00ce*/ 	.short	(.L_80 - .L_79)
	.align		4
.L_79:
        /*00d0*/ 	.word	index@($__internal_1_$__cuda_sm20_rcp_rn_f32_slowpath)
        /*00d4*/ 	.word	0x00000000


	//----- nvinfo : EIATTR_FRAME_SIZE
	.align		4
.L_80:
        /*00d8*/ 	.byte	0x04, 0x11
        /*00da*/ 	.short	(.L_82 - .L_81)
	.align		4
.L_81:
        /*00dc*/ 	.word	index@($__internal_0_$__cuda_sm20_div_u64)
        /*00e0*/ 	.word	0x00000000


	//----- nvinfo : EIATTR_FRAME_SIZE
	.align		4
.L_82:
        /*00e4*/ 	.byte	0x04, 0x11
        /*00e6*/ 	.short	(.L_84 - .L_83)
	.align		4
.L_83:
        /*00e8*/ 	.word	index@(_Z38_float_to_fusednbitrowwise_cuda_kerneliPKfiiPh)
        /*00ec*/ 	.word	0x00000000


	//----- nvinfo : EIATTR_REGCOUNT
	.align		4
.L_84:
        /*00f0*/ 	.byte	0x04, 0x2f
        /*00f2*/ 	.short	(.L_86 - .L_85)
	.align		4
.L_85:
        /*00f4*/ 	.word	index@(_Z38_fusednbitrowwise_to_float_cuda_kerneliPKhiiPf)
        /*00f8*/ 	.word	0x0000001a


	//----- nvinfo : EIATTR_FRAME_SIZE
	.align		4
.L_86:
        /*00fc*/ 	.byte	0x04, 0x11
        /*00fe*/ 	.short	(.L_88 - .L_87)
	.align		4
.L_87:
        /*0100*/ 	.word	index@(_Z38_fusednbitrowwise_to_float_cuda_kerneliPKhiiPf)
        /*0104*/ 	.word	0x00000000


	//----- nvinfo : EIATTR_REGCOUNT
	.align		4
.L_88:
        /*0108*/ 	.byte	0x04, 0x2f
        /*010a*/ 	.short	(.L_90 - .L_89)
	.align		4
.L_89:
        /*010c*/ 	.word	index@(_Z30_float_to_bfloat16_cuda_kernelPKfiiPt)
        /*0110*/ 	.word	0x00000020


	//----- nvinfo : EIATTR_FRAME_SIZE
	.align		4
.L_90:
        /*0114*/ 	.byte	0x04, 0x11
        /*0116*/ 	.short	(.L_92 - .L_91)
	.align		4
.L_91:
        /*0118*/ 	.word	index@(_Z30_float_to_bfloat16_cuda_kernelPKfiiPt)
        /*011c*/ 	.word	0x00000000


	//----- nvinfo : EIATTR_REGCOUNT
	.align		4
.L_92:
        /*0120*/ 	.byte	0x04, 0x2f
        /*0122*/ 	.short	(.L_94 - .L_93)
	.align		4
.L_93:
        /*0124*/ 	.word	index@(_Z30_bfloat16_to_float_cuda_kernelPKtiiPf)
        /*0128*/ 	.word	0x00000020


	//----- nvinfo : EIATTR_FRAME_SIZE
	.align		4
.L_94:
        /*012c*/ 	.byte	0x04, 0x11
        /*012e*/ 	.short	(.L_96 - .L_95)
	.align		4
.L_95:
        /*0130*/ 	.word	index@(_Z30_bfloat16_to_float_cuda_kernelPKtiiPf)
        /*0134*/ 	.word	0x00000000


	//----- nvinfo : EIATTR_REGCOUNT
	.align		4
.L_96:
        /*0138*/ 	.byte	0x04, 0x2f
        /*013a*/ 	.short	(.L_98 - .L_97)
	.align		4
.L_97:
        /*013c*/ 	.word	index@(_Z26_float_to_hfp8_cuda_kernelPKfiiPhiiiff)
        /*0140*/ 	.word	0x0000000f


	//----- nvinfo : EIATTR_FRAME_SIZE
	.align		4
.L_98:
        /*0144*/ 	.byte	0x04, 0x11
        /*0146*/ 	.short	(.L_100 - .L_99)
	.align		4
.L_99:
        /*0148*/ 	.word	index@(_Z26_float_to_hfp8_cuda_kernelPKfiiPhiiiff)
        /*014c*/ 	.word	0x00000000


	//----- nvinfo : EIATTR_REGCOUNT
	.align		4
.L_100:
        /*0150*/ 	.byte	0x04, 0x2f
        /*0152*/ 	.short	(.L_102 - .L_101)
	.align		4
.L_101:
        /*0154*/ 	.word	index@(_Z26_hfp8_to_float_cuda_kernelPKhiiPfiii)
        /*0158*/ 	.word	0x00000020


	//----- nvinfo : EIATTR_FRAME_SIZE
	.align		4
.L_102:
        /*015c*/ 	.byte	0x04, 0x11
        /*015e*/ 	.short	(.L_104 - .L_103)
	.align		4
.L_103:
        /*0160*/ 	.word	index@(_Z26_hfp8_to_float_cuda_kernelPKhiiPfiii)
        /*0164*/ 	.word	0x00000000


	//----- nvinfo : EIATTR_REGCOUNT
	.align		4
.L_104:
        /*0168*/ 	.byte	0x04, 0x2f
        /*016a*/ 	.short	(.L_106 - .L_105)
	.align		4
.L_105:
        /*016c*/ 	.word	index@(_ZN6thrust24THRUST_300001_SM_1000_NS8cuda_cub4core6detail13_kernel_agentINS1_8__reduce11ReduceAgentINS0_12zip_iteratorIN4cuda3std3__45tupleIJPKfNS0_17counting_iteratorIlNS0_11use_defaultESF_SF_EEEEEEEPNSB_IJflEEESJ_iNS1_9__extrema9arg_min_fIflNSA_4lessIfEEEEEEJSI_SK_iSP_EEEvDpT0_)
        /*0170*/ 	.word	0x0000001e


	//----- nvinfo : EIATTR_FRAME_SIZE
	.align		4
.L_106:
        /*0174*/ 	.byte	0x04, 0x11
        /*0176*/ 	.short	(.L_108 - .L_107)
	.align		4
.L_107:
        /*0178*/ 	.word	index@(_ZN6thrust24THRUST_300001_SM_1000_NS8cuda_cub4core6detail13_kernel_agentINS1_8__reduce11ReduceAgentINS0_12zip_iteratorIN4cuda3std3__45tupleIJPKfNS0_17counting_iteratorIlNS0_11use_defaultESF_SF_EEEEEEEPNSB_IJflEEESJ_iNS1_9__extrema9arg_min_fIflNSA_4lessIfEEEEEEJSI_SK_iSP_EEEvDpT0_)
        /*017c*/ 	.word	0x00000000


	//----- nvinfo : EIATTR_REGCOUNT
	.align		4
.L_108:
        /*0180*/ 	.byte	0x04, 0x2f
        /*0182*/ 	.short	(.L_110 - .L_109)
	.align		4
.L_109:
        /*0184*/ 	.word	index@(_ZN6thrust24THRUST_300001_SM_1000_NS8cuda_cub4core6detail13_kernel_agentINS1_8__reduce11ReduceAgentINS0_12zip_iteratorIN4cuda3std3__45tupleIJPKfNS0_17counting_iteratorIlNS0_11use_defaultESF_SF_EEEEEEEPNSB_IJflEEESJ_iNS1_9__extrema9arg_min_fIflNSA_4lessIfEEEEEEJSI_SK_iN3cub18CUB_300001_SM_100013GridEvenShareIiEENSS_9GridQueueIjEESP_EEEvDpT0_)
        /*0188*/ 	.word	0x0000001d


	//----- nvinfo : EIATTR_FRAME_SIZE
	.align		4
.L_110:
        /*018c*/ 	.byte	0x04, 0x11
        /*018e*/ 	.short	(.L_112 - .L_111)
	.align		4
.L_111:
        /*0190*/ 	.word	index@(_ZN6thrust24THRUST_300001_SM_1000_NS8cuda_cub4core6detail13_kernel_agentINS1_8__reduce11ReduceAgentINS0_12zip_iteratorIN4cuda3std3__45tupleIJPKfNS0_17counting_iteratorIlNS0_11use_defaultESF_SF_EEEEEEEPNSB_IJflEEESJ_iNS1_9__extrema9arg_min_fIflNSA_4lessIfEEEEEEJSI_SK_iN3cub18CUB_300001_SM_100013GridEvenShareIiEENSS_9GridQueueIjEESP_EEEvDpT0_)
        /*0194*/ 	.word	0x00000000


	//----- nvinfo : EIATTR_REGCOUNT
	.align		4
.L_112:
        /*0198*/ 	.byte	0x04, 0x2f
        /*019a*/ 	.short	(.L_114 - .L_113)
	.align		4
.L_113:
        /*019c*/ 	.word	index@(_ZN6thrust24THRUST_300001_SM_1000_NS8cuda_cub4core6detail13_kernel_agentINS1_8__reduce10DrainAgentIiEEJN3cub18CUB_300001_SM_10009GridQueueIjEEiEEEvDpT0_)
        /*01a0*/ 	.word	0x00000008


	//----- nvinfo : EIATTR_FRAME_SIZE
	.align		4
.L_114:
        /*01a4*/ 	.byte	0x04, 0x11
        /*01a6*/ 	.short	(.L_116 - .L_115)
	.align		4
.L_115:
        /*01a8*/ 	.word	index@(_ZN6thrust24THRUST_300001_SM_1000_NS8cuda_cub4core6detail13_kernel_agentINS1_8__reduce10DrainAgentIiEEJN3cub18CUB_300001_SM_10009GridQueueIjEEiEEEvDpT0_)
        /*01ac*/ 	.word	0x00000000


	//----- nvinfo : EIATTR_REGCOUNT
	.align		4
.L_116:
        /*01b0*/ 	.byte	0x04, 0x2f
        /*01b2*/ 	.short	(.L_118 - .L_117)
	.align		4
.L_117:
        /*01b4*/ 	.word	index@(_ZN6thrust24THRUST_300001_SM_1000_NS8cuda_cub4core6detail13_kernel_agentINS1_8__reduce11ReduceAgentIPN4cuda3std3__45tupleIJflEEESC_SB_iNS1_9__extrema9arg_min_fIflNS9_4lessIfEEEEEEJSC_SC_iSH_EEEvDpT0_)
        /*01b8*/ 	.word	0x0000001e


	//----- nvinfo : EIATTR_FRAME_SIZE
	.align		4
.L_118:
        /*01bc*/ 	.byte	0x04, 0x11
        /*01be*/ 	.short	(.L_120 - .L_119)
	.align		4
.L_119:
        /*01c0*/ 	.word	index@(_ZN6thrust24THRUST_300001_SM_1000_NS8cuda_cub4core6detail13_kernel_agentINS1_8__reduce11ReduceAgentIPN4cuda3std3__45tupleIJflEEESC_SB_iNS1_9__extrema9arg_min_fIflNS9_4lessIfEEEEEEJSC_SC_iSH_EEEvDpT0_)
        /*01c4*/ 	.word	0x00000000


	//----- nvinfo : EIATTR_REGCOUNT
	.align		4
.L_120:
        /*01c8*/ 	.byte	0x04, 0x2f
        /*01ca*/ 	.short	(.L_122 - .L_121)
	.align		4
.L_121:
        /*01cc*/ 	.word	index@(_ZN6thrust24THRUST_300001_SM_1000_NS8cuda_cub4core6detail13_kernel_agentINS1_8__reduce11ReduceAgentINS0_12zip_iteratorIN4cuda3std3__45tupleIJPKfNS0_17counting_iteratorIlNS0_11use_defaultESF_SF_EEEEEEEPNSB_IJflEEESJ_lNS1_9__extrema9arg_min_fIflNSA_4lessIfEEEEEEJSI_SK_lSP_EEEvDpT0_)
        /*01d0*/ 	.word	0x0000001c


	//----- nvinfo : EIATTR_FRAME_SIZE
	.align		4
.L_122:
        /*01d4*/ 	.byte	0x04, 0x11
        /*01d6*/ 	.short	(.L_124 - .L_123)
	.align		4
.L_123:
        /*01d8*/ 	.word	index@(_ZN6thrust24THRUST_300001_SM_1000_NS8cuda_cub4core6detail13_kernel_agentINS1_8__reduce11ReduceAgentINS0_12zip_iteratorIN4cuda3std3__45tupleIJPKfNS0_17counting_iteratorIlNS0_11use_defaultESF_SF_EEEEEEEPNSB_IJflEEESJ_lNS1_9__extrema9arg_min_fIflNSA_4lessIfEEEEEEJSI_SK_lSP_EEEvDpT0_)
        /*01dc*/ 	.word	0x00000000


	//----- nvinfo : EIATTR_REGCOUNT
	.align		4
.L_124:
        /*01e0*/ 	.byte	0x04, 0x2f
        /*01e2*/ 	.short	(.L_126 - .L_125)
	.align		4
.L_125:
        /*01e4*/ 	.word	index@(_ZN6thrust24THRUST_300001_SM_1000_NS8cuda_cub4core6detail13_kernel_agentINS1_8__reduce11ReduceAgentINS0_12zip_iteratorIN4cuda3std3__45tupleIJPKfNS0_17counting_iteratorIlNS0_11use_defaultESF_SF_EEEEEEEPNSB_IJflEEESJ_lNS1_9__extrema9arg_min_fIflNSA_4lessIfEEEEEEJSI_SK_lN3cub18CUB_300001_SM_100013GridEvenShareIlEENSS_9GridQueueIyEESP_EEEvDpT0_)
        /*01e8*/ 	.word	0x0000001e


	//----- nvinfo : EIATTR_FRAME_SIZE
	.align		4
.L_126:
        /*01ec*/ 	.byte	0x04, 0x11
        /*01ee*/ 	.short	(.L_128 - .L_127)
	.align		4
.L_127:
        /*01f0*/ 	.word	index@(_ZN6thrust24THRUST_300001_SM_1000_NS8cuda_cub4core6detail13_kernel_agentINS1_8__reduce11ReduceAgentINS0_12zip_iteratorIN4cuda3std3__45tupleIJPKfNS0_17counting_iteratorIlNS0_11use_defaultESF_SF_EEEEEEEPNSB_IJflEEESJ_lNS1_9__extrema9arg_min_fIflNSA_4lessIfEEEEEEJSI_SK_lN3cub18CUB_300001_SM_100013GridEvenShareIlEENSS_9GridQueueIyEESP_EEEvDpT0_)
        /*01f4*/ 	.word	0x00000000


	//----- nvinfo : EIATTR_REGCOUNT
	.align		4
.L_128:
        /*01f8*/ 	.byte	0x04, 0x2f
        /*01fa*/ 	.short	(.L_130 - .L_129)
	.align		4
.L_129:
        /*01fc*/ 	.word	index@(_ZN6thrust24THRUST_300001_SM_1000_NS8cuda_cub4core6detail13_kernel_agentINS1_8__reduce10DrainAgentIlEEJN3cub18CUB_300001_SM_10009GridQueueIyEElEEEvDpT0_)
        /*0200*/ 	.word	0x00000008


	//----- nvinfo : EIATTR_FRAME_SIZE
	.align		4
.L_130:
        /*0204*/ 	.byte	0x04, 0x11
        /*0206*/ 	.short	(.L_132 - .L_131)
	.align		4
.L_131:
        /*0208*/ 	.word	index@(_ZN6thrust24THRUST_300001_SM_1000_NS8cuda_cub4core6detail13_kernel_agentINS1_8__reduce10DrainAgentIlEEJN3cub18CUB_300001_SM_10009GridQueueIyEElEEEvDpT0_)
        /*020c*/ 	.word	0x00000000


	//----- nvinfo : EIATTR_REGCOUNT
	.align		4
.L_132:
        /*0210*/ 	.byte	0x04, 0x2f
        /*0212*/ 	.short	(.L_134 - .L_133)
	.align		4
.L_133:
        /*0214*/ 	.word	index@(_ZN6thrust24THRUST_300001_SM_1000_NS8cuda_cub4core6detail13_kernel_agentINS1_8__reduce11ReduceAgentIPN4cuda3std3__45tupleIJflEEESC_SB_lNS1_9__extrema9arg_min_fIflNS9_4lessIfEEEEEEJSC_SC_iSH_EEEvDpT0_)
        /*0218*/ 	.word	0x00000020


	//----- nvinfo : EIATTR_FRAME_SIZE
	.align		4
.L_134:
        /*021c*/ 	.byte	0x04, 0x11
        /*021e*/ 	.short	(.L_136 - .L_135)
	.align		4
.L_135:
        /*0220*/ 	.word	index@(_ZN6thrust24THRUST_300001_SM_1000_NS8cuda_cub4core6detail13_kernel_agentINS1_8__reduce11ReduceAgentIPN4cuda3std3__45tupleIJflEEESC_SB_lNS1_9__extrema9arg_min_fIflNS9_4lessIfEEEEEEJSC_SC_iSH_EEEvDpT0_)
        /*0224*/ 	.word	0x00000000


	//----- nvinfo : EIATTR_REGCOUNT
	.align		4
.L_136:
        /*0228*/ 	.byte	0x04, 0x2f
        /*022a*/ 	.short	(.L_138 - .L_137)
	.align		4
.L_137:
        /*022c*/ 	.word	index@(_ZN6thrust24THRUST_300001_SM_1000_NS8cuda_cub4core6detail13_kernel_agentINS1_8__reduce11ReduceAgentINS0_12zip_iteratorIN4cuda3std3__45tupleIJPKfNS0_17counting_iteratorIlNS0_11use_defaultESF_SF_EEEEEEEPNSB_IJflEEESJ_iNS1_9__extrema9arg_max_fIflNSA_4lessIfEEEEEEJSI_SK_iSP_EEEvDpT0_)
        /*0230*/ 	.word	0x0000001c


	//----- nvinfo : EIATTR_FRAME_SIZE
	.align		4
.L_138:
        /*0234*/ 	.byte	0x04, 0x11
        /*0236*/ 	.short	(.L_140 - .L_139)
	.align		4
.L_139:
        /*0238*/ 	.word	index@(_ZN6thrust24THRUST_300001_SM_1000_NS8cuda_cub4core6detail13_kernel_agentINS1_8__reduce11ReduceAgentINS0_12zip_iteratorIN4cuda3std3__45tupleIJPKfNS0_17counting_iteratorIlNS0_11use_defaultESF_SF_EEEEEEEPNSB_IJflEEESJ_iNS1_9__extrema9arg_max_fIflNSA_4lessIfEEEEEEJSI_SK_iSP_EEEvDpT0_)
        /*023c*/ 	.word	0x00000000


	//----- nvinfo : EIATTR_REGCOUNT
	.align		4
.L_140:
        /*0240*/ 	.byte	0x04, 0x2f
        /*0242*/ 	.short	(.L_142 - .L_141)
	.align		4
.L_141:
        /*0244*/ 	.word	index@(_ZN6thrust24THRUST_300001_SM_1000_NS8cuda_cub4core6detail13_kernel_agentINS1_8__reduce11ReduceAgentINS0_12zip_iteratorIN4cuda3std3__45tupleIJPKfNS0_17counting_iteratorIlNS0_11use_defaultESF_SF_EEEEEEEPNSB_IJflEEESJ_iNS1_9__extrema9arg_max_fIflNSA_4lessIfEEEEEEJSI_SK_iN3cub18CUB_300001_SM_100013GridEvenShareIiEENSS_9GridQueueIjEESP_EEEvDpT0_)
        /*0248*/ 	.word	0x0000001d


	//----- nvinfo : EIATTR_FRAME_SIZE
	.align		4
.L_142:
        /*024c*/ 	.byte	0x04, 0x11
        /*024e*/ 	.short	(.L_144 - .L_143)
	.align		4
.L_143:
        /*0250*/ 	.word	index@(_ZN6thrust24THRUST_300001_SM_1000_NS8cuda_cub4core6detail13_kernel_agentINS1_8__reduce11ReduceAgentINS0_12zip_iteratorIN4cuda3std3__45tupleIJPKfNS0_17counting_iteratorIlNS0_11use_defaultESF_SF_EEEEEEEPNSB_IJflEEESJ_iNS1_9__extrema9arg_max_fIflNSA_4lessIfEEEEEEJSI_SK_iN3cub18CUB_300001_SM_100013GridEvenShareIiEENSS_9GridQueueIjEESP_EEEvDpT0_)
        /*0254*/ 	.word	0x00000000


	//----- nvinfo : EIATTR_REGCOUNT
	.align		4
.L_144:
        /*0258*/ 	.byte	0x04, 0x2f
        /*025a*/ 	.short	(.L_146 - .L_145)
	.align		4
.L_145:
        /*025c*/ 	.word	index@(_ZN6thrust24THRUST_300001_SM_1000_NS8cuda_cub4core6detail13_kernel_agentINS1_8__reduce11ReduceAgentIPN4cuda3std3__45tupleIJflEEESC_SB_iNS1_9__extrema9arg_max_fIflNS9_4lessIfEEEEEEJSC_SC_iSH_EEEvDpT0_)
        /*0260*/ 	.word	0x00000020


	//----- nvinfo : EIATTR_FRAME_SIZE
	.align		4
.L_146:
        /*0264*/ 	.byte	0x04, 0x11
        /*0266*/ 	.short	(.L_148 - .L_147)
	.align		4
.L_147:
        /*0268*/ 	.word	index@(_ZN6thrust24THRUST_300001_SM_1000_NS8cuda_cub4core6detail13_kernel_agentINS1_8__reduce11ReduceAgentIPN4cuda3std3__45tupleIJflEEESC_SB_iNS1_9__extrema9arg_max_fIflNS9_4lessIfEEEEEEJSC_SC_iSH_EEEvDpT0_)
        /*026c*/ 	.word	0x00000000


	//----- nvinfo : EIATTR_REGCOUNT
	.align		4
.L_148:
        /*0270*/ 	.byte	0x04, 0x2f
        /*0272*/ 	.short	(.L_150 - .L_149)
	.align		4
.L_149:
        /*0274*/ 	.word	index@(_ZN6thrust24THRUST_300001_SM_1000_NS8cuda_cub4core6detail13_kernel_agentINS1_8__reduce11ReduceAgentINS0_12zip_iteratorIN4cuda3std3__45tupleIJPKfNS0_17counting_iteratorIlNS0_11use_defaultESF_SF_EEEEEEEPNSB_IJflEEESJ_lNS1_9__extrema9arg_max_fIflNSA_4lessIfEEEEEEJSI_SK_lSP_EEEvDpT0_)
        /*0278*/ 	.word	0x0000001c


	//----- nvinfo : EIATTR_FRAME_SIZE
	.align		4
.L_150:
        /*027c*/ 	.byte	0x04, 0x11
        /*027e*/ 	.short	(.L_152 - .L_151)
	.align		4
.L_151:
        /*0280*/ 	.word	index@(_ZN6thrust24THRUST_300001_SM_1000_NS8cuda_cub4core6detail13_kernel_agentINS1_8__reduce11ReduceAgentINS0_12zip_iteratorIN4cuda3std3__45tupleIJPKfNS0_17counting_iteratorIlNS0_11use_defaultESF_SF_EEEEEEEPNSB_IJflEEESJ_lNS1_9__extrema9arg_max_fIflNSA_4lessIfEEEEEEJSI_SK_lSP_EEEvDpT0_)
        /*0284*/ 	.word	0x00000000


	//----- nvinfo : EIATTR_REGCOUNT
	.align		4
.L_152:
        /*0288*/ 	.byte	0x04, 0x2f
        /*028a*/ 	.short	(.L_154 - .L_153)
	.align		4
.L_153:
        /*028c*/ 	.word	index@(_ZN6thrust24THRUST_300001_SM_1000_NS8cuda_cub4core6detail13_kernel_agentINS1_8__reduce11ReduceAgentINS0_12zip_iteratorIN4cuda3std3__45tupleIJPKfNS0_17counting_iteratorIlNS0_11use_defaultESF_SF_EEEEEEEPNSB_IJflEEESJ_lNS1_9__extrema9arg_max_fIflNSA_4lessIfEEEEEEJSI_SK_lN3cub18CUB_300001_SM_100013GridEvenShareIlEENSS_9GridQueueIyEESP_EEEvDpT0_)
        /*0290*/ 	.word	0x0000001e


	//----- nvinfo : EIATTR_FRAME_SIZE
	.align		4
.L_154:
        /*0294*/ 	.byte	0x04, 0x11
        /*0296*/ 	.short	(.L_156 - .L_155)
	.align		4
.L_155:
        /*0298*/ 	.word	index@(_ZN6thrust24THRUST_300001_SM_1000_NS8cuda_cub4core6detail13_kernel_agentINS1_8__reduce11ReduceAgentINS0_12zip_iteratorIN4cuda3std3__45tupleIJPKfNS0_17counting_iteratorIlNS0_11use_defaultESF_SF_EEEEEEEPNSB_IJflEEESJ_lNS1_9__extrema9arg_max_fIflNSA_4lessIfEEEEEEJSI_SK_lN3cub18CUB_300001_SM_100013GridEvenShareIlEENSS_9GridQueueIyEESP_EEEvDpT0_)
        /*029c*/ 	.word	0x00000000


	//----- nvinfo : EIATTR_REGCOUNT
	.align		4
.L_156:
        /*02a0*/ 	.byte	0x04, 0x2f
        /*02a2*/ 	.short	(.L_158 - .L_157)
	.align		4
.L_157:
        /*02a4*/ 	.word	index@(_ZN6thrust24THRUST_300001_SM_1000_NS8cuda_cub4core6detail13_kernel_agentINS1_8__reduce11ReduceAgentIPN4cuda3std3__45tupleIJflEEESC_SB_lNS1_9__extrema9arg_max_fIflNS9_4lessIfEEEEEEJSC_SC_iSH_EEEvDpT0_)
        /*02a8*/ 	.word	0x00000020


	//----- nvinfo : EIATTR_FRAME_SIZE
	.align		4
.L_158:
        /*02ac*/ 	.byte	0x04, 0x11
        /*02ae*/ 	.short	(.L_160 - .L_159)
	.align		4
.L_159:
        /*02b0*/ 	.word	index@(_ZN6thrust24THRUST_300001_SM_1000_NS8cuda_cub4core6detail13_kernel_agentINS1_8__reduce11ReduceAgentIPN4cuda3std3__45tupleIJflEEESC_SB_lNS1_9__extrema9arg_max_fIflNS9_4lessIfEEEEEEJSC_SC_iSH_EEEvDpT0_)
        /*02b4*/ 	.word	0x00000000


	//----- nvinfo : EIATTR_REGCOUNT
	.align		4
.L_160:
        /*02b8*/ 	.byte	0x04, 0x2f
        /*02ba*/ 	.short	(.L_162 - .L_161)
	.align		4
.L_161:
        /*02bc*/ 	.word	index@(_ZN3cub18CUB_300001_SM_10006detail11EmptyKernelIvEEvv)
        /*02c0*/ 	.word	0x00000004


	//----- nvinfo : EIATTR_FRAME_SIZE
	.align		4
.L_162:
        /*02c4*/ 	.byte	0x04, 0x11
        /*02c6*/ 	.short	(.L_164 - .L_163)
	.align		4
.L_163:
        /*02c8*/ 	.word	index@(_ZN3cub18CUB_300001_SM_10006detail11EmptyKernelIvEEvv)
        /*02cc*/ 	.word	0x00000000


	//----- nvinfo : EIATTR_MIN_STACK_SIZE
	.align		4
.L_164:
        /*02d0*/ 	.byte	0x04, 0x12
        /*02d2*/ 	.short	(.L_166 - .L_165)
	.align		4
.L_165:
        /*02d4*/ 	.word	index@(_ZN3cub18CUB_300001_SM_10006detail11EmptyKernelIvEEvv)
        /*02d8*/ 	.word	0x00000000


	//----- nvinfo : EIATTR_MIN_STACK_SIZE
	.align		4
.L_166:
        /*02dc*/ 	.byte	0x04, 0x12
        /*02de*/ 	.short	(.L_168 - .L_167)
	.align		4
.L_167:
        /*02e0*/ 	.word	index@(_ZN6thrust24THRUST_300001_SM_1000_NS8cuda_cub4core6detail13_kernel_agentINS1_8__reduce11ReduceAgentIPN4cuda3std3__45tupleIJflEEESC_SB_lNS1_9__extrema9arg_max_fIflNS9_4lessIfEEEEEEJSC_SC_iSH_EEEvDpT0_)
        /*02e4*/ 	.word	0x00000000


	//----- nvinfo : EIATTR_MIN_STACK_SIZE
	.align		4
.L_168:
        /*02e8*/ 	.byte	0x04, 0x12
        /*02ea*/ 	.short	(.L_170 - .L_169)
	.align		4
.L_169:
        /*02ec*/ 	.word	index@(_ZN6thrust24THRUST_300001_SM_1000_NS8cuda_cub4core6detail13_kernel_agentINS1_8__reduce11ReduceAgentINS0_12zip_iteratorIN4cuda3std3__45tupleIJPKfNS0_17counting_iteratorIlNS0_11use_defaultESF_SF_EEEEEEEPNSB_IJflEEESJ_lNS1_9__extrema9arg_max_fIflNSA_4lessIfEEEEEEJSI_SK_lN3cub18CUB_300001_SM_100013GridEvenShareIlEENSS_9GridQueueIyEESP_EEEvDpT0_)
        /*02f0*/ 	.word	0x00000000


	//----- nvinfo : EIATTR_MIN_STACK_SIZE
	.align		4
.L_170:
        /*02f4*/ 	.byte	0x04, 0x12
        /*02f6*/ 	.short	(.L_172 - .L_171)
	.align		4
.L_171:
        /*02f8*/ 	.word	index@(_ZN6thrust24THRUST_300001_SM_1000_NS8cuda_cub4core6detail13_kernel_agentINS1_8__reduce11ReduceAgentINS0_12zip_iteratorIN4cuda3std3__45tupleIJPKfNS0_17counting_iteratorIlNS0_11use_defaultESF_SF_EEEEEEEPNSB_IJflEEESJ_lNS1_9__extrema9arg_max_fIflNSA_4lessIfEEEEEEJSI_SK_lSP_EEEvDpT0_)
        /*02fc*/ 	.word	0x00000000


	//----- nvinfo : EIATTR_MIN_STACK_SIZE
	.align		4
.L_172:
        /*0300*/ 	.byte	0x04, 0x12
        /*0302*/ 	.short	(.L_174 - .L_173)
	.align		4
.L_173:
        /*0304*/ 	.word	index@(_ZN6thrust24THRUST_300001_SM_1000_NS8cuda_cub4core6detail13_kernel_agentINS1_8__reduce11ReduceAgentIPN4cuda3std3__45tupleIJflEEESC_SB_iNS1_9__extrema9arg_max_fIflNS9_4lessIfEEEEEEJSC_SC_iSH_EEEvDpT0_)
        /*0308*/ 	.word	0x00000000


	//----- nvinfo : EIATTR_MIN_STACK_SIZE
	.align		4
.L_174:
        /*030c*/ 	.byte	0x04, 0x12
        /*030e*/ 	.short	(.L_176 - .L_175)
	.align		4
.L_175:
        /*0310*/ 	.word	index@(_ZN6thrust24THRUST_300001_SM_1000_NS8cuda_cub4core6detail13_kernel_agentINS1_8__reduce11ReduceAgentINS0_12zip_iteratorIN4cuda3std3__45tupleIJPKfNS0_17counting_iteratorIlNS0_11use_defaultESF_SF_EEEEEEEPNSB_IJflEEESJ_iNS1_9__extrema9arg_max_fIflNSA_4lessIfEEEEEEJSI_SK_iN3cub18CUB_300001_SM_100013GridEvenShareIiEENSS_9GridQueueIjEESP_EEEvDpT0_)
        /*0314*/ 	.word	0x00000000


	//----- nvinfo : EIATTR_MIN_STACK_SIZE
	.align		4
.L_176:
        /*0318*/ 	.byte	0x04, 0x12
        /*031a*/ 	.short	(.L_178 - .L_177)
	.align		4
.L_177:
        /*031c*/ 	.word	index@(_ZN6thrust24THRUST_300001_SM_1000_NS8cuda_cub4core6detail13_kernel_agentINS1_8__reduce11ReduceAgentINS0_12zip_iteratorIN4cuda3std3__45tupleIJPKfNS0_17counting_iteratorIlNS0_11use_defaultESF_SF_EEEEEEEPNSB_IJflEEESJ_iNS1_9__extrema9arg_max_fIflNSA_4lessIfEEEEEEJSI_SK_iSP_EEEvDpT0_)
        /*0320*/ 	.word	0x00000000


	//----- nvinfo : EIATTR_MIN_STACK_SIZE
	.align		4
.L_178:
        /*0324*/ 	.byte	0x04, 0x12
        /*0326*/ 	.short	(.L_180 - .L_179)
	.align		4
.L_179:
        /*0328*/ 	.word	index@(_ZN6thrust24THRUST_300001_SM_1000_NS8cuda_cub4core6detail13_kernel_agentINS1_8__reduce11ReduceAgentIPN4cuda3std3__45tupleIJflEEESC_SB_lNS1_9__extrema9arg_min_fIflNS9_4lessIfEEEEEEJSC_SC_iSH_EEEvDpT0_)
        /*032c*/ 	.word	0x00000000


	//----- nvinfo : EIATTR_MIN_STACK_SIZE
	.align		4
.L_180:
        /*0330*/ 	.byte	0x04, 0x12
        /*0332*/ 	.short	(.L_182 - .L_181)
	.align		4
.L_181:
        /*0334*/ 	.word	index@(_ZN6thrust24THRUST_300001_SM_1000_NS8cuda_cub4core6detail13_kernel_agentINS1_8__reduce10DrainAgentIlEEJN3cub18CUB_300001_SM_10009GridQueueIyEElEEEvDpT0_)
        /*0338*/ 	.word	0x00000000


	//----- nvinfo : EIATTR_MIN_STACK_SIZE
	.align		4
.L_182:
        /*033c*/ 	.byte	0x04, 0x12
        /*033e*/ 	.short	(.L_184 - .L_183)
	.align		4
.L_183:
        /*0340*/ 	.word	index@(_ZN6thrust24THRUST_300001_SM_1000_NS8cuda_cub4core6detail13_kernel_agentINS1_8__reduce11ReduceAgentINS0_12zip_iteratorIN4cuda3std3__45tupleIJPKfNS0_17counting_iteratorIlNS0_11use_defaultESF_SF_EEEEEEEPNSB_IJflEEESJ_lNS1_9__extrema9arg_min_fIflNSA_4lessIfEEEEEEJSI_SK_lN3cub18CUB_300001_SM_100013GridEvenShareIlEENSS_9GridQueueIyEESP_EEEvDpT0_)
        /*0344*/ 	.word	0x00000000


	//----- nvinfo : EIATTR_MIN_STACK_SIZE
	.align		4
.L_184:
        /*0348*/ 	.byte	0x04, 0x12
        /*034a*/ 	.short	(.L_186 - .L_185)
	.align		4
.L_185:
        /*034c*/ 	.word	index@(_ZN6thrust24THRUST_300001_SM_1000_NS8cuda_cub4core6detail13_kernel_agentINS1_8__reduce11ReduceAgentINS0_12zip_iteratorIN4cuda3std3__45tupleIJPKfNS0_17counting_iteratorIlNS0_11use_defaultESF_SF_EEEEEEEPNSB_IJflEEESJ_lNS1_9__extrema9arg_min_fIflNSA_4lessIfEEEEEEJSI_SK_lSP_EEEvDpT0_)
        /*0350*/ 	.word	0x00000000


	//----- nvinfo : EIATTR_MIN_STACK_SIZE
	.align		4
.L_186:
        /*0354*/ 	.byte	0x04, 0x12
        /*0356*/ 	.short	(.L_188 - .L_187)
	.align		4
.L_187:
        /*0358*/ 	.word	index@(_ZN6thrust24THRUST_300001_SM_1000_NS8cuda_cub4core6detail13_kernel_agentINS1_8__reduce11ReduceAgentIPN4cuda3std3__45tupleIJflEEESC_SB_iNS1_9__extrema9arg_min_fIflNS9_4lessIfEEEEEEJSC_SC_iSH_EEEvDpT0_)
        /*035c*/ 	.word	0x00000000


	//----- nvinfo : EIATTR_MIN_STACK_SIZE
	.align		4
.L_188:
        /*0360*/ 	.byte	0x04, 0x12
        /*0362*/ 	.short	(.L_190 - .L_189)
	.align		4
.L_189:
        /*0364*/ 	.word	index@(_ZN6thrust24THRUST_300001_SM_1000_NS8cuda_cub4core6detail13_kernel_agentINS1_8__reduce10DrainAgentIiEEJN3cub18CUB_300001_SM_10009GridQueueIjEEiEEEvDpT0_)
        /*0368*/ 	.word	0x00000000


	//----- nvinfo : EIATTR_MIN_STACK_SIZE
	.align		4
.L_190:
        /*036c*/ 	.byte	0x04, 0x12
        /*036e*/ 	.short	(.L_192 - .L_191)
	.align		4
.L_191:
        /*0370*/ 	.word	index@(_ZN6thrust24THRUST_300001_SM_1000_NS8cuda_cub4core6detail13_kernel_agentINS1_8__reduce11ReduceAgentINS0_12zip_iteratorIN4cuda3std3__45tupleIJPKfNS0_17counting_iteratorIlNS0_11use_defaultESF_SF_EEEEEEEPNSB_IJflEEESJ_iNS1_9__extrema9arg_min_fIflNSA_4lessIfEEEEEEJSI_SK_iN3cub18CUB_300001_SM_100013GridEvenShareIiEENSS_9GridQueueIjEESP_EEEvDpT0_)
        /*0374*/ 	.word	0x00000000


	//----- nvinfo : EIATTR_MIN_STACK_SIZE
	.align		4
.L_192:
        /*0378*/ 	.byte	0x04, 0x12
        /*037a*/ 	.short	(.L_194 - .L_193)
	.align		4
.L_193:
        /*037c*/ 	.word	index@(_ZN6thrust24THRUST_300001_SM_1000_NS8cuda_cub4core6detail13_kernel_agentINS1_8__reduce11ReduceAgentINS0_12zip_iteratorIN4cuda3std3__45tupleIJPKfNS0_17counting_iteratorIlNS0_11use_defaultESF_SF_EEEEEEEPNSB_IJflEEESJ_iNS1_9__extrema9arg_min_fIflNSA_4lessIfEEEEEEJSI_SK_iSP_EEEvDpT0_)
        /*0380*/ 	.word	0x00000000


	//----- nvinfo : EIATTR_MIN_STACK_SIZE
	.align		4
.L_194:
        /*0384*/ 	.byte	0x04, 0x12
        /*0386*/ 	.short	(.L_196 - .L_195)
	.align		4
.L_195:
        /*0388*/ 	.word	index@(_Z26_hfp8_to_float_cuda_kernelPKhiiPfiii)
        /*038c*/ 	.word	0x00000000


	//----- nvinfo : EIATTR_MIN_STACK_SIZE
	.align		4
.L_196:
        /*0390*/ 	.byte	0x04, 0x12
        /*0392*/ 	.short	(.L_198 - .L_197)
	.align		4
.L_197:
        /*0394*/ 	.word	index@(_Z26_float_to_hfp8_cuda_kernelPKfiiPhiiiff)
        /*0398*/ 	.word	0x00000000


	//----- nvinfo : EIATTR_MIN_STACK_SIZE
	.align		4
.L_198:
        /*039c*/ 	.byte	0x04, 0x12
        /*039e*/ 	.short	(.L_200 - .L_199)
	.align		4
.L_199:
        /*03a0*/ 	.word	index@(_Z30_bfloat16_to_float_cuda_kernelPKtiiPf)
        /*03a4*/ 	.word	0x00000000


	//----- nvinfo : EIATTR_MIN_STACK_SIZE
	.align		4
.L_200:
        /*03a8*/ 	.byte	0x04, 0x12
        /*03aa*/ 	.short	(.L_202 - .L_201)
	.align		4
.L_201:
        /*03ac*/ 	.word	index@(_Z30_float_to_bfloat16_cuda_kernelPKfiiPt)
        /*03b0*/ 	.word	0x00000000


	//----- nvinfo : EIATTR_MIN_STACK_SIZE
	.align		4
.L_202:
        /*03b4*/ 	.byte	0x04, 0x12
        /*03b6*/ 	.short	(.L_204 - .L_203)
	.align		4
.L_203:
        /*03b8*/ 	.word	index@(_Z38_fusednbitrowwise_to_float_cuda_kerneliPKhiiPf)
        /*03bc*/ 	.word	0x00000000


	//----- nvinfo : EIATTR_MIN_STACK_SIZE
	.align		4
.L_204:
        /*03c0*/ 	.byte	0x04, 0x12
        /*03c2*/ 	.short	(.L_206 - .L_205)
	.align		4
.L_205:
        /*03c4*/ 	.word	index@(_Z38_float_to_fusednbitrowwise_cuda_kerneliPKfiiPh)
        /*03c8*/ 	.word	0x00000000


	//----- nvinfo : EIATTR_MIN_STACK_SIZE
	.align		4
.L_206:
        /*03cc*/ 	.byte	0x04, 0x12
        /*03ce*/ 	.short	(.L_208 - .L_207)
	.align		4
.L_207:
        /*03d0*/ 	.word	index@(_Z31_fake_8bit_quantize_cuda_kernelPKfiiPf)
        /*03d4*/ 	.word	0x00000000


	//----- nvinfo : EIATTR_MIN_STACK_SIZE
	.align		4
.L_208:
        /*03d8*/ 	.byte	0x04, 0x12
        /*03da*/ 	.short	(.L_210 - .L_209)
	.align		4
.L_209:
        /*03dc*/ 	.word	index@(_Z38_fused8bitrowwise_to_float_cuda_kernelPKhiiPf)
        /*03e0*/ 	.word	0x00000000


	//----- nvinfo : EIATTR_MIN_STACK_SIZE
	.align		4
.L_210:
        /*03e4*/ 	.byte	0x04, 0x12
        /*03e6*/ 	.short	(.L_212 - .L_211)
	.align		4
.L_211:
        /*03e8*/ 	.word	index@(_Z38_float_to_fused8bitrowwise_cuda_kernelPKfiiPh)
        /*03ec*/ 	.word	0x00000000


	//----- nvinfo : EIATTR_MIN_STACK_SIZE
	.align		4
.L_212:
        /*03f0*/ 	.byte	0x04, 0x12
        /*03f2*/ 	.short	(.L_214 - .L_213)
	.align		4
.L_213:
        /*03f4*/ 	.word	index@(_Z34_compute_8bit_quantize_cuda_kernelPKfS0_iiPh)
        /*03f8*/ 	.word	0x00000000


	//----- nvinfo : EIATTR_MIN_STACK_SIZE
	.align		4
.L_214:
        /*03fc*/ 	.byte	0x04, 0x12
        /*03fe*/ 	.short	(.L_216 - .L_215)
	.align		4
.L_215:
        /*0400*/ 	.word	index@(_Z28_get_8bit_qparam_cuda_kernelPKfiiPhPf)
        /*0404*/ 	.word	0x00000000
.L_216:


//--------------------- .nv.compat                --------------------------
	.section	.nv.compat,"",@"SHT_CUDA_COMPAT_INFO"
	.align	4
        /*0000*/ 	.byte	0x02, 0x09, 0x00, 0x00, 0x02, 0x02, 0x01, 0x00, 0x02, 0x05, 0x05, 0x00, 0x03, 0x07, 0x01, 0x01
        /*0010*/ 	.byte	0x02, 0x03, 0x00, 0x00, 0x02, 0x06, 0x01, 0x00, 0x04, 0x0b, 0x08, 0x00, 0x01, 0x00, 0x00, 0x00
        /*0020*/ 	.byte	0x00, 0x00, 0x00, 0x00


//--------------------- .nv.info._ZN3cub18CUB_300001_SM_10006detail11EmptyKernelIvEEvv --------------------------
	.section	.nv.info._ZN3cub18CUB_300001_SM_10006detail11EmptyKernelIvEEvv,"",@"SHT_CUDA_INFO"
	.sectionflags	@""
	.align	4


	//----- nvinfo : EIATTR_CUDA_API_VERSION
	.align		4
        /*0000*/ 	.byte	0x04, 0x37
        /*0002*/ 	.short	(.L_218 - .L_217)
.L_217:
        /*0004*/ 	.word	0x00000082


	//----- nvinfo : EIATTR_SPARSE_MMA_MASK
	.align		4
.L_218:
        /*0008*/ 	.byte	0x03, 0x50
        /*000a*/ 	.short	0x0000


	//----- nvinfo : EIATTR_MAXREG_COUNT
	.align		4
        /*000c*/ 	.byte	0x03, 0x1b
        /*000e*/ 	.short	0x00ff


	//----- nvinfo : EIATTR_MERCURY_ISA_VERSION
	.align		4
        /*0010*/ 	.byte	0x03, 0x5f
        /*0012*/ 	.short	0x0101


	//----- nvinfo : EIATTR_VRC_CTA_INIT_COUNT
	.align		4
        /*0014*/ 	.byte	0x02, 0x4a
	.zero		1
	.zero		1


	//----- nvinfo : EIATTR_EXIT_INSTR_OFFSETS
	.align		4
        /*0018*/ 	.byte	0x04, 0x1c
        /*001a*/ 	.short	(.L_220 - .L_219)


	//   ....[0]....
.L_219:
        /*001c*/ 	.word	0x00000010


	//----- nvinfo : EIATTR_SW_WAR
	.align		4
.L_220:
        /*0020*/ 	.byte	0x04, 0x36
        /*0022*/ 	.short	(.L_222 - .L_221)
.L_221:
        /*0024*/ 	.word	0x00000008
.L_222:


//--------------------- .nv.info._ZN6thrust24THRUST_300001_SM_1000_NS8cuda_cub4core6detail13_kernel_agentINS1_8__reduce11ReduceAgentIPN4cuda3std3__45tupleIJflEEESC_SB_lNS1_9__extrema9arg_max_fIflNS9_4lessIfEEEEEEJSC_SC_iSH_EEEvDpT0_ --------------------------
	.section	.nv.info._ZN6thrust24THRUST_300001_SM_1000_NS8cuda_cub4core6detail13_kernel_agentINS1_8__reduce11ReduceAgentIPN4cuda3std3__45tupleIJflEEESC_SB_lNS1_9__extrema9arg_max_fIflNS9_4lessIfEEEEEEJSC_SC_iSH_EEEvDpT0_,"",@"SHT_CUDA_INFO"
	.sectionflags	@""
	.align	4


	//----- nvinfo : EIATTR_CUDA_API_VERSION
	.align		4
        /*0000*/ 	.byte	0x04, 0x37
        /*0002*/ 	.short	(.L_224 - .L_223)
.L_223:
        /*0004*/ 	.word	0x00000082


	//----- nvinfo : EIATTR_KPARAM_INFO
	.align		4
.L_224:
        /*0008*/ 	.byte	0x04, 0x17
        /*000a*/ 	.short	(.L_226 - .L_225)
.L_225:
        /*000c*/ 	.word	0x00000000
        /*0010*/ 	.short	0x0003
        /*0012*/ 	.short	0x0014
        /*0014*/ 	.byte	0x00, 0xf0, 0x05, 0x00


	//----- nvinfo : EIATTR_KPARAM_INFO
	.align		4
.L_226:
        /*0018*/ 	.byte	0x04, 0x17
        /*001a*/ 	.short	(.L_228 - .L_227)
.L_227:
        /*001c*/ 	.word	0x00000000
        /*0020*/ 	.short	0x0002
        /*0022*/ 	.short	0x0010
        /*0024*/ 	.byte	0x00, 0xf0, 0x11, 0x00


	//----- nvinfo : EIATTR_KPARAM_INFO
	.align		4
.L_228:
        /*0028*/ 	.byte	0x04, 0x17
        /*002a*/ 	.short	(.L_230 - .L_229)
.L_229:
        /*002c*/ 	.word	0x00000000
        /*0030*/ 	.short	0x0001
        /*0032*/ 	.short	0x0008
        /*0034*/ 	.byte	0x00, 0xf5, 0x21, 0x00


	//----- nvinfo : EIATTR_KPARAM_INFO
	.align		4
.L_230:
        /*0038*/ 	.byte	0x04, 0x17
        /*003a*/ 	.short	(.L_232 - .L_231)
.L_231:
        /*003c*/ 	.word	0x00000000
        /*0040*/ 	.short	0x0000
        /*0042*/ 	.short	0x0000
        /*0044*/ 	.byte	0x00, 0xf5, 0x21, 0x00


	//----- nvinfo : EIATTR_SPARSE_MMA_MASK
	.align		4
.L_232:
        /*0048*/ 	.byte	0x03, 0x50
        /*004a*/ 	.short	0x0000


	//----- nvinfo : EIATTR_MAXREG_COUNT
	.align		4
        /*004c*/ 	.byte	0x03, 0x1b
        /*004e*/ 	.short	0x00ff


	//----- nvinfo : EIATTR_NUM_BARRIERS
	.align		4
        /*0050*/ 	.byte	0x02, 0x4c
        /*0052*/ 	.byte	0x01
	.zero		1


	//----- nvinfo : EIATTR_MERCURY_ISA_VERSION
	.align		4
        /*0054*/ 	.byte	0x03, 0x5f
        /*0056*/ 	.short	0x0101


	//----- nvinfo : EIATTR_COOP_GROUP_MASK_REGIDS
	.align		4
        /*0058*/ 	.byte	0x04, 0x29
        /*005a*/ 	.short	(.L_234 - .L_233)


	//   ....[0]....
.L_233:
        /*005c*/ 	.word	0xffffffff


	//   ....[1]....
        /*0060*/ 	.word	0xffffffff


	//   ....[2]....
        /*0064*/ 	.word	0xffffffff


	//   ....[3]....
        /*0068*/ 	.word	0xffffffff


	//   ....[4]....
        /*006c*/ 	.word	0xffffffff


	//   ....[5]....
        /*0070*/ 	.word	0xffffffff


	//   ....[6]....
        /*0074*/ 	.word	0xffffffff


	//   ....[7]....
        /*0078*/ 	.word	0xffffffff


	//   ....[8]....
        /*007c*/ 	.word	0xffffffff


	//   ....[9]....
        /*0080*/ 	.word	0xffffffff


	//   ....[10]....
        /*0084*/ 	.word	0xffffffff


	//   ....[11]....
        /*0088*/ 	.word	0xffffffff


	//   ....[12]....
        /*008c*/ 	.word	0xffffffff


	//   ....[13]....
        /*0090*/ 	.word	0xffffffff


	//   ....[14]....
        /*0094*/ 	.word	0xffffffff


	//   ....[15]....
        /*0098*/ 	.word	0xffffffff


	//   ....[16]....
        /*009c*/ 	.word	0xffffffff


	//   ....[17]....
        /*00a0*/ 	.word	0xffffffff


	//   ....[18]....
        /*00a4*/ 	.word	0xffffffff


	//   ....[19]....
        /*00a8*/ 	.word	0xffffffff


	//   ....[20]....
        /*00ac*/ 	.word	0xffffffff


	//   ....[21]....
        /*00b0*/ 	.word	0xffffffff


	//   ....[22]....
        /*00b4*/ 	.word	0xffffffff


	//   ....[23]....
        /*00b8*/ 	.word	0xffffffff


	//   ....[24]....
        /*00bc*/ 	.word	0xffffffff


	//   ....[25]....
        /*00c0*/ 	.word	0xffffffff


	//   ....[26]....
        /*00c4*/ 	.word	0xffffffff


	//   ....[27]....
        /*00c8*/ 	.word	0xffffffff


	//   ....[28]....
        /*00cc*/ 	.word	0xffffffff


	//   ....[29]....
        /*00d0*/ 	.word	0xffffffff


	//   ....[30]....
        /*00d4*/ 	.word	0xffffffff


	//   ....[31]....
        /*00d8*/ 	.word	0xffffffff


	//   ....[32]....
        /*00dc*/ 	.word	0xffffffff


	//   ....[33]....
        /*00e0*/ 	.word	0xffffffff


	//   ....[34]....
        /*00e4*/ 	.word	0xffffffff


	//   ....[35]....
        /*00e8*/ 	.word	0xffffffff


	//   ....[36]....
        /*00ec*/ 	.word	0xffffffff


	//   ....[37]....
        /*00f0*/ 	.word	0xffffffff


	//   ....[38]....
        /*00f4*/ 	.word	0xffffffff


	//   ....[39]....
        /*00f8*/ 	.word	0xffffffff


	//   ....[40]....
        /*00fc*/ 	.word	0xffffffff


	//   ....[41]....
        /*0100*/ 	.word	0xffffffff


	//   ....[42]....
        /*0104*/ 	.word	0xffffffff


	//   ....[43]....
        /*0108*/ 	.word	0xffffffff


	//   ....[44]....
        /*010c*/ 	.word	0xffffffff


	//----- nvinfo : EIATTR_COOP_GROUP_INSTR_OFFSETS
	.align		4
.L_234:
        /*0110*/ 	.byte	0x04, 0x28
        /*0112*/ 	.short	(.L_236 - .L_235)


	//   ....[0]....
.L_235:
        /*0114*/ 	.word	0x00000a60


	//   ....[1]....
        /*0118*/ 	.word	0x00000a90


	//   ....[2]....
        /*011c*/ 	.word	0x00000aa0


	//   ....[3]....
        /*0120*/ 	.word	0x00000c00


	//   ....[4]....
        /*0124*/ 	.word	0x00000c40


	//   ....[5]....
        /*0128*/ 	.word	0x00000c80


	//   ....[6]....
        /*012c*/ 	.word	0x00000dc0


	//   ....[7]....
        /*0130*/ 	.word	0x00000df0


	//   ....[8]....
        /*0134*/ 	.word	0x00000e20


	//   ....[9]....
        /*0138*/ 	.word	0x00000f50


	//   ....[10]....
        /*013c*/ 	.word	0x00000f80


	//   ....[11]....
        /*0140*/ 	.word	0x00000fb0


	//   ....[12]....
        /*0144*/ 	.word	0x000010e0


	//   ....[13]....
        /*0148*/ 	.word	0x00001110


	//   ....[14]....
        /*014c*/ 	.word	0x00001140


	//   ....[15]....
        /*0150*/ 	.word	0x00001d00


	//   ....[16]....
        /*0154*/ 	.word	0x00001d10


	//   ....[17]....
        /*0158*/ 	.word	0x00001d20


	//   ....[18]....
        /*015c*/ 	.word	0x00001ef0


	//   ....[19]....
        /*0160*/ 	.word	0x00001f30


	//   ....[20]....
        /*0164*/ 	.word	0x00001f60


	//   ....[21]....
        /*0168*/ 	.word	0x00002090


	//   ....[22]....
        /*016c*/ 	.word	0x000020c0


	//   ....[23]....
        /*0170*/ 	.word	0x000020f0


	//   ....[24]....
        /*0174*/ 	.word	0x00002220


	//   ....[25]....
        /*0178*/ 	.word	0x00002250


	//   ....[26]....
        /*017c*/ 	.word	0x00002280


	//   ....[27]....
        /*0180*/ 	.word	0x000023b0


	//   ....[28]....
        /*0184*/ 	.word	0x000023e0


	//   ....[29]....
        /*0188*/ 	.word	0x00002410


	//   ....[30]....
        /*018c*/ 	.word	0x00004a60


	//   ....[31]....
        /*0190*/ 	.word	0x00004a80


	//   ....[32]....
        /*0194*/ 	.word	0x00004a90


	//   ....[33]....
        /*0198*/ 	.word	0x00004c30


	//   ....[34]....
        /*019c*/ 	.word	0x00004c60


	//   ....[35]....
        /*01a0*/ 	.word	0x00004c90


	//   ....[36]....
        /*01a4*/ 	.word	0x00004dc0


	//   ....[37]....
        /*01a8*/ 	.word	0x00004df0


	//   ....[38]....
        /*01ac*/ 	.word	0x00004e20


	//   ....[39]....
        /*01b0*/ 	.word	0x00004f50


	//   ....[40]....
        /*01b4*/ 	.word	0x00004f80


	//   ....[41]....
        /*01b8*/ 	.word	0x00004fb0


	//   ....[42]....
        /*01bc*/ 	.word	0x000050e0


	//   ....[43]....
        /*01c0*/ 	.word	0x00005110


	//   ....[44]....
        /*01c4*/ 	.word	0x00005140


	//----- nvinfo : EIATTR_VRC_CTA_INIT_COUNT
	.align		4
.L_236:
        /*01c8*/ 	.byte	0x02, 0x4a
	.zero		1
	.zero		1


	//----- nvinfo : EIATTR_EXIT_INSTR_OFFSETS
	.align		4
        /*01cc*/ 	.byte	0x04, 0x1c
        /*01ce*/ 	.short	(.L_238 - .L_237)


	//   ....[0]....
.L_237:
        /*01d0*/ 	.word	0x00000030


	//   ....[1]....
        /*01d4*/ 	.word	0x00005c50


	//   ....[2]....
        /*01d8*/ 	.word	0x00005cc0


	//----- nvinfo : EIATTR_MAX_THREADS
	.align		4
.L_238:
        /*01dc*/ 	.byte	0x04, 0x05
        /*01de*/ 	.short	(.L_240 - .L_239)
.L_239:
        /*01e0*/ 	.word	0x00000100
        /*01e4*/ 	.word	0x00000001
        /*01e8*/ 	.word	0x00000001


	//----- nvinfo : EIATTR_CRS_STACK_SIZE
	.align		4
.L_240:
        /*01ec*/ 	.byte	0x04, 0x1e
        /*01ee*/ 	.short	(.L_242 - .L_241)
.L_241:
        /*01f0*/ 	.word	0x00000000


	//----- nvinfo : EIATTR_CBANK_PARAM_SIZE
	.align		4
.L_242:
        /*01f4*/ 	.byte	0x03, 0x19
        /*01f6*/ 	.short	0x0015


	//----- nvinfo : EIATTR_PARAM_CBANK
	.align		4
        /*01f8*/ 	.byte	0x04, 0x0a
        /*01fa*/ 	.short	(.L_244 - .L_243)
	.align		4
.L_243:
        /*01fc*/ 	.word	index@(.nv.constant0._ZN6thrust24THRUST_300001_SM_1000_NS8cuda_cub4core6detail13_kernel_agentINS1_8__reduce11ReduceAgentIPN4cuda3std3__45tupleIJflEEESC_SB_lNS1_9__extrema9arg_max_fIflNS9_4lessIfEEEEEEJSC_SC_iSH_EEEvDpT0_)
        /*0200*/ 	.short	0x0380
        /*0202*/ 	.short	0x0015


	//----- nvinfo : EIATTR_SW_WAR
	.align		4
.L_244:
        /*0204*/ 	.byte	0x04, 0x36
        /*0206*/ 	.short	(.L_246 - .L_245)
.L_245:
        /*0208*/ 	.word	0x00000008
.L_246:


//--------------------- .nv.info._ZN6thrust24THRUST_300001_SM_1000_NS8cuda_cub4core6detail13_kernel_agentINS1_8__reduce11ReduceAgentINS0_12zip_iteratorIN4cuda3std3__45tupleIJPKfNS0_17counting_iteratorIlNS0_11use_defaultESF_SF_EEEEEEEPNSB_IJflEEESJ_lNS1_9__extrema9arg_max_fIflNSA_4lessIfEEEEEEJSI_SK_lN3cub18CUB_300001_SM_100013GridEvenShareIlEENSS_9GridQueueIyEESP_EEEvDpT0_ --------------------------
	.section	.nv.info._ZN6thrust24THRUST_300001_SM_1000_NS8cuda_cub4core6detail13_kernel_agentINS1_8__reduce11ReduceAgentINS0_12zip_iteratorIN4cuda3std3__45tupleIJPKfNS0_17counting_iteratorIlNS0_11use_defaultESF_SF_EEEEEEEPNSB_IJflEEESJ_lNS1_9__extrema9arg_max_fIflNSA_4lessIfEEEEEEJSI_SK_lN3cub18CUB_300001_SM_100013GridEvenShareIlEENSS_9GridQueueIyEESP_EEEvDpT0_,"",@"SHT_CUDA_INFO"
	.sectionflags	@""
	.align	4


	//----- nvinfo : EIATTR_CUDA_API_VERSION
	.align		4
        /*0000*/ 	.byte	0x04, 0x37
        /*0002*/ 	.short	(.L_248 - .L_247)
.L_247:
        /*0004*/ 	.word	0x00000082


	//----- nvinfo : EIATTR_KPARAM_INFO
	.align		4
.L_248:
        /*0008*/ 	.byte	0x04, 0x17
        /*000a*/ 	.short	(.L_250 - .L_249)
.L_249:
        /*000c*/ 	.word	0x00000000
        /*0010*/ 	.short	0x0005
        /*0012*/ 	.short	0x0070
        /*0014*/ 	.byte	0x00, 0xf0, 0x05, 0x00


	//----- nvinfo : EIATTR_KPARAM_INFO
	.align		4
.L_250:
        /*0018*/ 	.byte	0x04, 0x17
        /*001a*/ 	.short	(.L_252 - .L_251)
.L_251:
        /*001c*/ 	.word	0x00000000
        /*0020*/ 	.short	0x0004
        /*0022*/ 	.short	0x0068
        /*0024*/ 	.byte	0x00, 0xf0, 0x21, 0x00


	//----- nvinfo : EIATTR_KPARAM_INFO
	.align		4
.L_252:
        /*0028*/ 	.byte	0x04, 0x17
        /*002a*/ 	.short	(.L_254 - .L_253)
.L_253:
        /*002c*/ 	.word	0x00000000
        /*0030*/ 	.short	0x0003
        /*0032*/ 	.short	0x0020
        /*0034*/ 	.byte	0x00, 0xf0, 0x21, 0x01


	//----- nvinfo : EIATTR_KPARAM_INFO
	.align		4
.L_254:
        /*0038*/ 	.byte	0x04, 0x17
        /*003a*/ 	.short	(.L_256 - .L_255)
.L_255:
        /*003c*/ 	.word	0x00000000
        /*0040*/ 	.short	0x0002
        /*0042*/ 	.short	0x0018
        /*0044*/ 	.byte	0x00, 0xf0, 0x21, 0x00


	//----- nvinfo : EIATTR_KPARAM_INFO
	.align		4
.L_256:
        /*0048*/ 	.byte	0x04, 0x17
        /*004a*/ 	.short	(.L_258 - .L_257)
.L_257:
        /*004c*/ 	.word	0x00000000
        /*0050*/ 	.short	0x0001
        /*0052*/ 	.short	0x0010
        /*0054*/ 	.byte	0x00, 0xf5, 0x21, 0x00


	//----- nvinfo : EIATTR_KPARAM_INFO
	.align		4
.L_258:
        /*0058*/ 	.byte	0x04, 0x17
        /*005a*/ 	.short	(.L_260 - .L_259)
.L_259:
        /*005c*/ 	.word	0x00000000
        /*0060*/ 	.short	0x0000
        /*0062*/ 	.short	0x0000
        /*0064*/ 	.byte	0x00, 0xf0, 0x41, 0x00


	//----- nvinfo : EIATTR_SPARSE_MMA_MASK
	.align		4
.L_260:
        /*0068*/ 	.byte	0x03, 0x50
        /*006a*/ 	.short	0x0000


	//----- nvinfo : EIATTR_MAXREG_COUNT
	.align		4
        /*006c*/ 	.byte	0x03, 0x1b
        /*006e*/ 	.short	0x00ff


	//----- nvinfo : EIATTR_NUM_BARRIERS
	.align		4
        /*0070*/ 	.byte	0x02, 0x4c
        /*0072*/ 	.byte	0x01
	.zero		1


	//----- nvinfo : EIATTR_MERCURY_ISA_VERSION
	.align		4
        /*0074*/ 	.byte	0x03, 0x5f
        /*0076*/ 	.short	0x0101


	//----- nvinfo : EIATTR_COOP_GROUP_MASK_REGIDS
	.align		4
        /*0078*/ 	.byte	0x04, 0x29
        /*007a*/ 	.short	(.L_262 - .L_261)


	//   ....[0]....
.L_261:
        /*007c*/ 	.word	0xffffffff


	//   ....[1]....
        /*0080*/ 	.word	0xffffffff


	//   ....[2]....
        /*0084*/ 	.word	0xffffffff


	//   ....[3]....
        /*0088*/ 	.word	0xffffffff


	//   ....[4]....
        /*008c*/ 	.word	0xffffffff


	//   ....[5]....
        /*0090*/ 	.word	0xffffffff


	//   ....[6]....
        /*0094*/ 	.word	0xffffffff


	//   ....[7]....
        /*0098*/ 	.word	0xffffffff


	//   ....[8]....
        /*009c*/ 	.word	0xffffffff


	//   ....[9]....
        /*00a0*/ 	.word	0xffffffff


	//   ....[10]....
        /*00a4*/ 	.word	0xffffffff


	//   ....[11]....
        /*00a8*/ 	.word	0xffffffff


	//   ....[12]....
        /*00ac*/ 	.word	0xffffffff


	//   ....[13]....
        /*00b0*/ 	.word	0xffffffff


	//   ....[14]....
        /*00b4*/ 	.word	0xffffffff


	//   ....[15]....
        /*00b8*/ 	.word	0xffffffff


	//   ....[16]....
        /*00bc*/ 	.word	0xffffffff


	//   ....[17]....
        /*00c0*/ 	.word	0xffffffff


	//   ....[18]....
        /*00c4*/ 	.word	0xffffffff


	//   ....[19]....
        /*00c8*/ 	.word	0xffffffff


	//   ....[20]....
        /*00cc*/ 	.word	0xffffffff


	//   ....[21]....
        /*00d0*/ 	.word	0xffffffff


	//   ....[22]....
        /*00d4*/ 	.word	0xffffffff


	//   ....[23]....
        /*00d8*/ 	.word	0xffffffff


	//   ....[24]....
        /*00dc*/ 	.word	0xffffffff


	//   ....[25]....
        /*00e0*/ 	.word	0xffffffff


	//   ....[26]....
        /*00e4*/ 	.word	0xffffffff


	//   ....[27]....
        /*00e8*/ 	.word	0xffffffff


	//   ....[28]....
        /*00ec*/ 	.word	0xffffffff


	//   ....[29]....
        /*00f0*/ 	.word	0xffffffff


	//   ....[30]....
        /*00f4*/ 	.word	0xffffffff


	//   ....[31]....
        /*00f8*/ 	.word	0xffffffff


	//   ....[32]....
        /*00fc*/ 	.word	0xffffffff


	//   ....[33]....
        /*0100*/ 	.word	0xffffffff


	//   ....[34]....
        /*0104*/ 	.word	0xffffffff


	//   ....[35]....
        /*0108*/ 	.word	0xffffffff


	//   ....[36]....
        /*010c*/ 	.word	0xffffffff


	//   ....[37]....
        /*0110*/ 	.word	0xffffffff


	//   ....[38]....
        /*0114*/ 	.word	0xffffffff


	//   ....[39]....
        /*0118*/ 	.word	0xffffffff


	//   ....[40]....
        /*011c*/ 	.word	0xffffffff


	//   ....[41]....
        /*0120*/ 	.word	0xffffffff


	//   ....[42]....
        /*0124*/ 	.word	0xffffffff


	//   ....[43]....
        /*0128*/ 	.word	0xffffffff


	//   ....[44]....
        /*012c*/ 	.word	0xffffffff


	//----- nvinfo : EIATTR_COOP_GROUP_INSTR_OFFSETS
	.align		4
.L_262:
        /*0130*/ 	.byte	0x04, 0x28
        /*0132*/ 	.short	(.L_264 - .L_263)


	//   ....[0]....
.L_263:
        /*0134*/ 	.word	0x00000c20


	//   ....[1]....
        /*0138*/ 	.word	0x00000c50


	//   ....[2]....
        /*013c*/ 	.word	0x00000c60


	//   ....[3]....
        /*0140*/ 	.word	0x00000dc0


	//   ....[4]....
        /*0144*/ 	.word	0x00000e00


	//   ....[5]....
        /*0148*/ 	.word	0x00000e40


	//   ....[6]....
        /*014c*/ 	.word	0x00000f80


	//   ....[7]....
        /*0150*/ 	.word	0x00000fb0


	//   ....[8]....
        /*0154*/ 	.word	0x00000fe0


	//   ....[9]....
        /*0158*/ 	.word	0x00001110


	//   ....[10]....
        /*015c*/ 	.word	0x00001140


	//   ....[11]....
        /*0160*/ 	.word	0x00001170


	//   ....[12]....
        /*0164*/ 	.word	0x000012a0


	//   ....[13]....
        /*0168*/ 	.word	0x000012d0


	//   ....[14]....
        /*016c*/ 	.word	0x00001300


	//   ....[15]....
        /*0170*/ 	.word	0x00001eb0


	//   ....[16]....
        /*0174*/ 	.word	0x00001ec0


	//   ....[17]....
        /*0178*/ 	.word	0x00001f40


	//   ....[18]....
        /*017c*/ 	.word	0x000020c0


	//   ....[19]....
        /*0180*/ 	.word	0x000020f0


	//   ....[20]....
        /*0184*/ 	.word	0x00002120


	//   ....[21]....
        /*0188*/ 	.word	0x00002250


	//   ....[22]....
        /*018c*/ 	.word	0x00002280


	//   ....[23]....
        /*0190*/ 	.word	0x000022b0


	//   ....[24]....
        /*0194*/ 	.word	0x000023e0


	//   ....[25]....
        /*0198*/ 	.word	0x00002410


	//   ....[26]....
        /*019c*/ 	.word	0x00002440


	//   ....[27]....
        /*01a0*/ 	.word	0x00002570


	//   ....[28]....
        /*01a4*/ 	.word	0x000025a0


	//   ....[29]....
        /*01a8*/ 	.word	0x000025d0


	//   ....[30]....
        /*01ac*/ 	.word	0x000048a0


	//   ....[31]....
        /*01b0*/ 	.word	0x000048c0


	//   ....[32]....
        /*01b4*/ 	.word	0x000048d0


	//   ....[33]....
        /*01b8*/ 	.word	0x00004a70


	//   ....[34]....
        /*01bc*/ 	.word	0x00004aa0


	//   ....[35]....
        /*01c0*/ 	.word	0x00004ad0


	//   ....[36]....
        /*01c4*/ 	.word	0x00004c00


	//   ....[37]....
        /*01c8*/ 	.word	0x00004c30


	//   ....[38]....
        /*01cc*/ 	.word	0x00004c60


	//   ....[39]....
        /*01d0*/ 	.word	0x00004d90


	//   ....[40]....
        /*01d4*/ 	.word	0x00004dc0


	//   ....[41]....
        /*01d8*/ 	.word	0x00004df0


	//   ....[42]....
        /*01dc*/ 	.word	0x00004f20


	//   ....[43]....
        /*01e0*/ 	.word	0x00004f50


	//   ....[44]....
        /*01e4*/ 	.word	0x00004f80


	//----- nvinfo : EIATTR_VRC_CTA_INIT_COUNT
	.align		4
.L_264:
        /*01e8*/ 	.byte	0x02, 0x4a
	.zero		1
	.zero		1


	//----- nvinfo : EIATTR_EXIT_INSTR_OFFSETS
	.align		4
        /*01ec*/ 	.byte	0x04, 0x1c
        /*01ee*/ 	.short	(.L_266 - .L_265)


	//   ....[0]....
.L_265:
        /*01f0*/ 	.word	0x00005a90


	//   ....[1]....
        /*01f4*/ 	.word	0x00005b00


	//----- nvinfo : EIATTR_MAX_THREADS
	.align		4
.L_266:
        /*01f8*/ 	.byte	0x04, 0x05
        /*01fa*/ 	.short	(.L_268 - .L_267)
.L_267:
        /*01fc*/ 	.word	0x00000100
        /*0200*/ 	.word	0x00000001
        /*0204*/ 	.word	0x00000001


	//----- nvinfo : EIATTR_CRS_STACK_SIZE
	.align		4
.L_268:
        /*0208*/ 	.byte	0x04, 0x1e
        /*020a*/ 	.short	(.L_270 - .L_269)
.L_269:
        /*020c*/ 	.word	0x00000000


	//----- nvinfo : EIATTR_CBANK_PARAM_SIZE
	.align		4
.L_270:
        /*0210*/ 	.byte	0x03, 0x19
        /*0212*/ 	.short	0x0071


	//----- nvinfo : EIATTR_PARAM_CBANK
	.align		4
        /*0214*/ 	.byte	0x04, 0x0a
        /*0216*/ 	.short	(.L_272 - .L_271)
	.align		4
.L_271:
        /*0218*/ 	.word	index@(.nv.constant0._ZN6thrust24THRUST_300001_SM_1000_NS8cuda_cub4core6detail13_kernel_agentINS1_8__reduce11ReduceAgentINS0_12zip_iteratorIN4cuda3std3__45tupleIJPKfNS0_17counting_iteratorIlNS0_11use_defaultESF_SF_EEEEEEEPNSB_IJflEEESJ_lNS1_9__extrema9arg_max_fIflNSA_4lessIfEEEEEEJSI_SK_lN3cub18CUB_300001_SM_100013GridEvenShareIlEENSS_9GridQueueIyEESP_EEEvDpT0_)
        /*021c*/ 	.short	0x0380
        /*021e*/ 	.short	0x0071


	//----- nvinfo : EIATTR_SW_WAR
	.align		4
.L_272:
        /*0220*/ 	.byte	0x04, 0x36
        /*0222*/ 	.short	(.L_274 - .L_273)
.L_273:
        /*0224*/ 	.word	0x00000008
.L_274:


//--------------------- .nv.info._ZN6thrust24THRUST_300001_SM_1000_NS8cuda_cub4core6detail13_kernel_agentINS1_8__reduce11ReduceAgentINS0_12zip_iteratorIN4cuda3std3__45tupleIJPKfNS0_17counting_iteratorIlNS0_11use_defaultESF_SF_EEEEEEEPNSB_IJflEEESJ_lNS1_9__extrema9arg_max_fIflNSA_4lessIfEEEEEEJSI_SK_lSP_EEEvDpT0_ --------------------------
	.section	.nv.info._ZN6thrust24THRUST_300001_SM_1000_NS8cuda_cub4core6detail13_kernel_agentINS1_8__reduce11ReduceAgentINS0_12zip_iteratorIN4cuda3std3__45tupleIJPKfNS0_17counting_iteratorIlNS0_11use_defaultESF_SF_EEEEEEEPNSB_IJflEEESJ_lNS1_9__extrema9arg_max_fIflNSA_4lessIfEEEEEEJSI_SK_lSP_EEEvDpT0_,"",@"SHT_CUDA_INFO"
	.sectionflags	@""
	.align	4


	//----- nvinfo : EIATTR_CUDA_API_VERSION
	.align		4
        /*0000*/ 	.byte	0x04, 0x37
        /*0002*/ 	.short	(.L_276 - .L_275)
.L_275:
        /*0004*/ 	.word	0x00000082


	//----- nvinfo : EIATTR_KPARAM_INFO
	.align		4
.L_276:
        /*0008*/ 	.byte	0x04, 0x17
        /*000a*/ 	.short	(.L_278 - .L_277)
.L_277:
        /*000c*/ 	.word	0x00000000
        /*0010*/ 	.short	0x0003
        /*0012*/ 	.short	0x0020
        /*0014*/ 	.byte	0x00, 0xf0, 0x05, 0x00


	//----- nvinfo : EIATTR_KPARAM_INFO
	.align		4
.L_278:
        /*0018*/ 	.byte	0x04, 0x17
        /*001a*/ 	.short	(.L_280 - .L_279)
.L_279:
        /*001c*/ 	.word	0x00000000
        /*0020*/ 	.short	0x0002
        /*0022*/ 	.short	0x0018
        /*0024*/ 	.byte	0x00, 0xf0, 0x21, 0x00


	//----- nvinfo : EIATTR_KPARAM_INFO
	.align		4
.L_280:
        /*0028*/ 	.byte	0x04, 0x17
        /*002a*/ 	.short	(.L_282 - .L_281)
.L_281:
        /*002c*/ 	.word	0x00000000
        /*0030*/ 	.short	0x0001
        /*0032*/ 	.short	0x0010
        /*0034*/ 	.byte	0x00, 0xf5, 0x21, 0x00


	//----- nvinfo : EIATTR_KPARAM_INFO
	.align		4
.L_282:
        /*0038*/ 	.byte	0x04, 0x17
        /*003a*/ 	.short	(.L_284 - .L_283)
.L_283:
        /*003c*/ 	.word	0x00000000
        /*0040*/ 	.short	0x0000
        /*0042*/ 	.short	0x0000
        /*0044*/ 	.byte	0x00, 0xf0, 0x41, 0x00


	//----- nvinfo : EIATTR_SPARSE_MMA_MASK
	.align		4
.L_284:
        /*0048*/ 	.byte	0x03, 0x50
        /*004a*/ 	.short	0x0000


	//----- nvinfo : EIATTR_MAXREG_COUNT
	.align		4
        /*004c*/ 	.byte	0x03, 0x1b
        /*004e*/ 	.short	0x00ff


	//----- nvinfo : EIATTR_NUM_BARRIERS
	.align		4
        /*0050*/ 	.byte	0x02, 0x4c
        /*0052*/ 	.byte	0x01
	.zero		1


	//----- nvinfo : EIATTR_MERCURY_ISA_VERSION
	.align		4
        /*0054*/ 	.byte	0x03, 0x5f
        /*0056*/ 	.short	0x0101


	//----- nvinfo : EIATTR_COOP_GROUP_MASK_REGIDS
	.align		4
        /*0058*/ 	.byte	0x04, 0x29
        /*005a*/ 	.short	(.L_286 - .L_285)


	//   ....[0]....
.L_285:
        /*005c*/ 	.word	0xffffffff


	//   ....[1]....
        /*0060*/ 	.word	0xffffffff


	//   ....[2]....
        /*0064*/ 	.word	0xffffffff


	//   ....[3]....
        /*0068*/ 	.word	0xffffffff


	//   ....[4]....
        /*006c*/ 	.word	0xffffffff


	//   ....[5]....
        /*0070*/ 	.word	0xffffffff


	//   ....[6]....
        /*0074*/ 	.word	0xffffffff


	//   ....[7]....
        /*0078*/ 	.word	0xffffffff


	//   ....[8]....
        /*007c*/ 	.word	0xffffffff


	//   ....[9]....
        /*0080*/ 	.word	0xffffffff


	//   ....[10]....
        /*0084*/ 	.word	0xffffffff


	//   ....[11]....
        /*0088*/ 	.word	0xffffffff


	//   ....[12]....
        /*008c*/ 	.word	0xffffffff


	//   ....[13]....
        /*0090*/ 	.word	0xffffffff


	//   ....[14]....
        /*0094*/ 	.word	0xffffffff


	//   ....[15]....
        /*0098*/ 	.word	0xffffffff


	//   ....[16]....
        /*009c*/ 	.word	0xffffffff


	//   ....[17]....
        /*00a0*/ 	.word	0xffffffff


	//   ....[18]....
        /*00a4*/ 	.word	0xffffffff


	//   ....[19]....
        /*00a8*/ 	.word	0xffffffff


	//   ....[20]....
        /*00ac*/ 	.word	0xffffffff


	//   ....[21]....
        /*00b0*/ 	.word	0xffffffff


	//   ....[22]....
        /*00b4*/ 	.word	0xffffffff


	//   ....[23]....
        /*00b8*/ 	.word	0xffffffff


	//   ....[24]....
        /*00bc*/ 	.word	0xffffffff


	//   ....[25]....
        /*00c0*/ 	.word	0xffffffff


	//   ....[26]....
        /*00c4*/ 	.word	0xffffffff


	//   ....[27]....
        /*00c8*/ 	.word	0xffffffff


	//   ....[28]....
        /*00cc*/ 	.word	0xffffffff


	//   ....[29]....
        /*00d0*/ 	.word	0xffffffff


	//   ....[30]....
        /*00d4*/ 	.word	0xffffffff


	//   ....[31]....
        /*00d8*/ 	.word	0xffffffff


	//   ....[32]....
        /*00dc*/ 	.word	0xffffffff


	//   ....[33]....
        /*00e0*/ 	.word	0xffffffff


	//   ....[34]....
        /*00e4*/ 	.word	0xffffffff


	//   ....[35]....
        /*00e8*/ 	.word	0xffffffff


	//   ....[36]....
        /*00ec*/ 	.word	0xffffffff


	//   ....[37]....
        /*00f0*/ 	.word	0xffffffff


	//   ....[38]....
        /*00f4*/ 	.word	0xffffffff


	//   ....[39]....
        /*00f8*/ 	.word	0xffffffff


	//   ....[40]....
        /*00fc*/ 	.word	0xffffffff


	//   ....[41]....
        /*0100*/ 	.word	0xffffffff


	//   ....[42]....
        /*0104*/ 	.word	0xffffffff


	//   ....[43]....
        /*0108*/ 	.word	0xffffffff


	//   ....[44]....
        /*010c*/ 	.word	0xffffffff


	//----- nvinfo : EIATTR_COOP_GROUP_INSTR_OFFSETS
	.align		4
.L_286:
        /*0110*/ 	.byte	0x04, 0x28
        /*0112*/ 	.short	(.L_288 - .L_287)


	//   ....[0]....
.L_287:
        /*0114*/ 	.word	0x00000b20


	//   ....[1]....
        /*0118*/ 	.word	0x00000b50


	//   ....[2]....
        /*011c*/ 	.word	0x00000b60


	//   ....[3]....
        /*0120*/ 	.word	0x00000cd0


	//   ....[4]....
        /*0124*/ 	.word	0x00000d10


	//   ....[5]....
        /*0128*/ 	.word	0x00000d40


	//   ....[6]....
        /*012c*/ 	.word	0x00000e80


	//   ....[7]....
        /*0130*/ 	.word	0x00000eb0


	//   ....[8]....
        /*0134*/ 	.word	0x00000ee0


	//   ....[9]....
        /*0138*/ 	.word	0x00001010


	//   ....[10]....
        /*013c*/ 	.word	0x00001040


	//   ....[11]....
        /*0140*/ 	.word	0x00001070


	//   ....[12]....
        /*0144*/ 	.word	0x000011a0


	//   ....[13]....
        /*0148*/ 	.word	0x000011d0


	//   ....[14]....
        /*014c*/ 	.word	0x00001200


	//   ....[15]....
        /*0150*/ 	.word	0x00001dc0


	//   ....[16]....
        /*0154*/ 	.word	0x00001dd0


	//   ....[17]....
        /*0158*/ 	.word	0x00001e40


	//   ....[18]....
        /*015c*/ 	.word	0x00001fb0


	//   ....[19]....
        /*0160*/ 	.word	0x00001ff0


	//   ....[20]....
        /*0164*/ 	.word	0x00002020


	//   ....[21]....
        /*0168*/ 	.word	0x00002150


	//   ....[22]....
        /*016c*/ 	.word	0x00002180


	//   ....[23]....
        /*0170*/ 	.word	0x000021b0


	//   ....[24]....
        /*0174*/ 	.word	0x000022e0


	//   ....[25]....
        /*0178*/ 	.word	0x00002310


	//   ....[26]....
        /*017c*/ 	.word	0x00002340


	//   ....[27]....
        /*0180*/ 	.word	0x00002470


	//   ....[28]....
        /*0184*/ 	.word	0x000024a0


	//   ....[29]....
        /*0188*/ 	.word	0x000024d0


	//   ....[30]....
        /*018c*/ 	.word	0x00004400


	//   ....[31]....
        /*0190*/ 	.word	0x00004420


	//   ....[32]....
        /*0194*/ 	.word	0x00004430


	//   ....[33]....
        /*0198*/ 	.word	0x000045d0


	//   ....[34]....
        /*019c*/ 	.word	0x00004600


	//   ....[35]....
        /*01a0*/ 	.word	0x00004630


	//   ....[36]....
        /*01a4*/ 	.word	0x00004760


	//   ....[37]....
        /*01a8*/ 	.word	0x00004790


	//   ....[38]....
        /*01ac*/ 	.word	0x000047c0


	//   ....[39]....
        /*01b0*/ 	.word	0x000048f0


	//   ....[40]....
        /*01b4*/ 	.word	0x00004920


	//   ....[41]....
        /*01b8*/ 	.word	0x00004950


	//   ....[42]....
        /*01bc*/ 	.word	0x00004a80


	//   ....[43]....
        /*01c0*/ 	.word	0x00004ab0


	//   ....[44]....
        /*01c4*/ 	.word	0x00004ae0


	//----- nvinfo : EIATTR_VRC_CTA_INIT_COUNT
	.align		4
.L_288:
        /*01c8*/ 	.byte	0x02, 0x4a
	.zero		1
	.zero		1


	//----- nvinfo : EIATTR_EXIT_INSTR_OFFSETS
	.align		4
        /*01cc*/ 	.byte	0x04, 0x1c
        /*01ce*/ 	.short	(.L_290 - .L_289)


	//   ....[0]....
.L_289:
        /*01d0*/ 	.word	0x00000040


	//   ....[1]....
        /*01d4*/ 	.word	0x000055f0


	//   ....[2]....
        /*01d8*/ 	.word	0x00005660


	//----- nvinfo : EIATTR_MAX_THREADS
	.align		4
.L_290:
        /*01dc*/ 	.byte	0x04, 0x05
        /*01de*/ 	.short	(.L_292 - .L_291)
.L_291:
        /*01e0*/ 	.word	0x00000100
        /*01e4*/ 	.word	0x00000001
        /*01e8*/ 	.word	0x00000001


	//----- nvinfo : EIATTR_CRS_STACK_SIZE
	.align		4
.L_292:
        /*01ec*/ 	.byte	0x04, 0x1e
        /*01ee*/ 	.short	(.L_294 - .L_293)
.L_293:
        /*01f0*/ 	.word	0x00000000


	//----- nvinfo : EIATTR_CBANK_PARAM_SIZE
	.align		4
.L_294:
        /*01f4*/ 	.byte	0x03, 0x19
        /*01f6*/ 	.short	0x0021


	//----- nvinfo : EIATTR_PARAM_CBANK
	.align		4
        /*01f8*/ 	.byte	0x04, 0x0a
        /*01fa*/ 	.short	(.L_296 - .L_295)
	.align		4
.L_295:
        /*01fc*/ 	.word	index@(.nv.constant0._ZN6thrust24THRUST_300001_SM_1000_NS8cuda_cub4core6detail13_kernel_agentINS1_8__reduce11ReduceAgentINS0_12zip_iteratorIN4cuda3std3__45tupleIJPKfNS0_17counting_iteratorIlNS0_11use_defaultESF_SF_EEEEEEEPNSB_IJflEEESJ_lNS1_9__extrema9arg_max_fIflNSA_4lessIfEEEEEEJSI_SK_lSP_EEEvDpT0_)
        /*0200*/ 	.short	0x0380
        /*0202*/ 	.short	0x0021


	//----- nvinfo : EIATTR_SW_WAR
	.align		4
.L_296:
        /*0204*/ 	.byte	0x04, 0x36
        /*0206*/ 	.short	(.L_298 - .L_297)
.L_297:
        /*0208*/ 	.word	0x00000008
.L_298:


//--------------------- .nv.info._ZN6thrust24THRUST_300001_SM_1000_NS8cuda_cub4core6detail13_kernel_agentINS1_8__reduce11ReduceAgentIPN4cuda3std3__45tupleIJflEEESC_SB_iNS1_9__extrema9arg_max_fIflNS9_4lessIfEEEEEEJSC_SC_iSH_EEEvDpT0_ --------------------------
	.section	.nv.info._ZN6thrust24THRUST_300001_SM_1000_NS8cuda_cub4core6detail13_kernel_agentINS1_8__reduce11ReduceAgentIPN4cuda3std3__45tupleIJflEEESC_SB_iNS1_9__extrema9arg_max_fIflNS9_4lessIfEEEEEEJSC_SC_iSH_EEEvDpT0_,"",@"SHT_CUDA_INFO"
	.sectionflags	@""
	.align	4


	//----- nvinfo : EIATTR_CUDA_API_VERSION
	.align		4
        /*0000*/ 	.byte	0x04, 0x37
        /*0002*/ 	.short	(.L_300 - .L_299)
.L_299:
        /*0004*/ 	.word	0x00000082


	//----- nvinfo : EIATTR_KPARAM_INFO
	.align		4
.L_300:
        /*0008*/ 	.byte	0x04, 0x17
        /*000a*/ 	.short	(.L_302 - .L_301)
.L_301:
        /*000c*/ 	.word	0x00000000
        /*0010*/ 	.short	0x0003
        /*0012*/ 	.short	0x0014
        /*0014*/ 	.byte	0x00, 0xf0, 0x05, 0x00


	//----- nvinfo : EIATTR_KPARAM_INFO
	.align		4
.L_302:
        /*0018*/ 	.byte	0x04, 0x17
        /*001a*/ 	.short	(.L_304 - .L_303)
.L_303:
        /*001c*/ 	.word	0x00000000
        /*0020*/ 	.short	0x0002
        /*0022*/ 	.short	0x0010
        /*0024*/ 	.byte	0x00, 0xf0, 0x11, 0x00


	//----- nvinfo : EIATTR_KPARAM_INFO
	.align		4
.L_304:
        /*0028*/ 	.byte	0x04, 0x17
        /*002a*/ 	.short	(.L_306 - .L_305)
.L_305:
        /*002c*/ 	.word	0x00000000
        /*0030*/ 	.short	0x0001
        /*0032*/ 	.short	0x0008
        /*0034*/ 	.byte	0x00, 0xf5, 0x21, 0x00


	//----- nvinfo : EIATTR_KPARAM_INFO
	.align		4
.L_306:
        /*0038*/ 	.byte	0x04, 0x17
        /*003a*/ 	.short	(.L_308 - .L_307)
.L_307:
        /*003c*/ 	.word	0x00000000
        /*0040*/ 	.short	0x0000
        /*0042*/ 	.short	0x0000
        /*0044*/ 	.byte	0x00, 0xf5, 0x21, 0x00


	//----- nvinfo : EIATTR_SPARSE_MMA_MASK
	.align		4
.L_308:
        /*0048*/ 	.byte	0x03, 0x50
        /*004a*/ 	.short	0x0000


	//----- nvinfo : EIATTR_MAXREG_COUNT
	.align		4
        /*004c*/ 	.byte	0x03, 0x1b
        /*004e*/ 	.short	0x00ff


	//----- nvinfo : EIATTR_NUM_BARRIERS
	.align		4
        /*0050*/ 	.byte	0x02, 0x4c
        /*0052*/ 	.byte	0x01
	.zero		1


	//----- nvinfo : EIATTR_MERCURY_ISA_VERSION
	.align		4
        /*0054*/ 	.byte	0x03, 0x5f
        /*0056*/ 	.short	0x0101


	//----- nvinfo : EIATTR_COOP_GROUP_MASK_REGIDS
	.align		4
        /*0058*/ 	.byte	0x04, 0x29
        /*005a*/ 	.short	(.L_310 - .L_309)


	//   ....[0]....
.L_309:
        /*005c*/ 	.word	0xffffffff


	//   ....[1]....
        /*0060*/ 	.word	0xffffffff


	//   ....[2]....
        /*0064*/ 	.word	0xffffffff


	//   ....[3]....
        /*0068*/ 	.word	0xffffffff


	//   ....[4]....
        /*006c*/ 	.word	0xffffffff


	//   ....[5]....
        /*0070*/ 	.word	0xffffffff


	//   ....[6]....
        /*0074*/ 	.word	0xffffffff


	//   ....[7]....
        /*0078*/ 	.word	0xffffffff


	//   ....[8]....
        /*007c*/ 	.word	0xffffffff


	//   ....[9]....
        /*0080*/ 	.word	0xffffffff


	//   ....[10]....
        /*0084*/ 	.word	0xffffffff


	//   ....[11]....
        /*0088*/ 	.word	0xffffffff


	//   ....[12]....
        /*008c*/ 	.word	0xffffffff


	//   ....[13]....
        /*0090*/ 	.word	0xffffffff


	//   ....[14]....
        /*0094*/ 	.word	0xffffffff


	//   ....[15]....
        /*0098*/ 	.word	0xffffffff


	//   ....[16]....
        /*009c*/ 	.word	0xffffffff


	//   ....[17]....
        /*00a0*/ 	.word	0xffffffff


	//   ....[18]....
        /*00a4*/ 	.word	0xffffffff


	//   ....[19]....
        /*00a8*/ 	.word	0xffffffff


	//   ....[20]....
        /*00ac*/ 	.word	0xffffffff


	//   ....[21]....
        /*00b0*/ 	.word	0xffffffff


	//   ....[22]....
        /*00b4*/ 	.word	0xffffffff


	//   ....[23]....
        /*00b8*/ 	.word	0xffffffff


	//   ....[24]....
        /*00bc*/ 	.word	0xffffffff


	//   ....[25]....
        /*00c0*/ 	.word	0xffffffff


	//   ....[26]....
        /*00c4*/ 	.word	0xffffffff


	//   ....[27]....
        /*00c8*/ 	.word	0xffffffff


	//   ....[28]....
        /*00cc*/ 	.word	0xffffffff


	//   ....[29]....
        /*00d0*/ 	.word	0xffffffff


	//   ....[30]....
        /*00d4*/ 	.word	0xffffffff


	//   ....[31]....
        /*00d8*/ 	.word	0xffffffff


	//   ....[32]....
        /*00dc*/ 	.word	0xffffffff


	//   ....[33]....
        /*00e0*/ 	.word	0xffffffff


	//   ....[34]....
        /*00e4*/ 	.word	0xffffffff


	//   ....[35]....
        /*00e8*/ 	.word	0xffffffff


	//   ....[36]....
        /*00ec*/ 	.word	0xffffffff


	//   ....[37]....
        /*00f0*/ 	.word	0xffffffff


	//   ....[38]....
        /*00f4*/ 	.word	0xffffffff


	//   ....[39]....
        /*00f8*/ 	.word	0xffffffff


	//   ....[40]....
        /*00fc*/ 	.word	0xffffffff


	//   ....[41]....
        /*0100*/ 	.word	0xffffffff


	//   ....[42]....
        /*0104*/ 	.word	0xffffffff


	//   ....[43]....
        /*0108*/ 	.word	0xffffffff


	//   ....[44]....
        /*010c*/ 	.word	0xffffffff


	//----- nvinfo : EIATTR_COOP_GROUP_INSTR_OFFSETS
	.align		4
.L_310:
        /*0110*/ 	.byte	0x04, 0x28
        /*0112*/ 	.short	(.L_312 - .L_311)


	//   ....[0]....
.L_311:
        /*0114*/ 	.word	0x00000a60


	//   ....[1]....
        /*0118*/ 	.word	0x00000a90


	//   ....[2]....
        /*011c*/ 	.word	0x00000aa0


	//   ....[3]....
        /*0120*/ 	.word	0x00000c00


	//   ....[4]....
        /*0124*/ 	.word	0x00000c40


	//   ....[5]....
        /*0128*/ 	.word	0x00000c80


	//   ....[6]....
        /*012c*/ 	.word	0x00000dc0


	//   ....[7]....
        /*0130*/ 	.word	0x00000df0


	//   ....[8]....
        /*0134*/ 	.word	0x00000e20


	//   ....[9]....
        /*0138*/ 	.word	0x00000f50


	//   ....[10]....
        /*013c*/ 	.word	0x00000f80


	//   ....[11]....
        /*0140*/ 	.word	0x00000fb0


	//   ....[12]....
        /*0144*/ 	.word	0x000010e0


	//   ....[13]....
        /*0148*/ 	.word	0x00001110


	//   ....[14]....
        /*014c*/ 	.word	0x00001140


	//   ....[15]....
        /*0150*/ 	.word	0x00001d00


	//   ....[16]....
        /*0154*/ 	.word	0x00001d10


	//   ....[17]....
        /*0158*/ 	.word	0x00001d20


	//   ....[18]....
        /*015c*/ 	.word	0x00001ef0


	//   ....[19]....
        /*0160*/ 	.word	0x00001f30


	//   ....[20]....
        /*0164*/ 	.word	0x00001f60


	//   ....[21]....
        /*0168*/ 	.word	0x00002090


	//   ....[22]....
        /*016c*/ 	.word	0x000020c0


	//   ....[23]....
        /*0170*/ 	.word	0x000020f0


	//   ....[24]....
        /*0174*/ 	.word	0x00002220


	//   ....[25]....
        /*0178*/ 	.word	0x00002250


	//   ....[26]....
        /*017c*/ 	.word	0x00002280


	//   ....[27]....
        /*0180*/ 	.word	0x000023b0


	//   ....[28]....
        /*0184*/ 	.word	0x000023e0


	//   ....[29]....
        /*0188*/ 	.word	0x00002410


	//   ....[30]....
        /*018c*/ 	.word	0x000042a0


	//   ....[31]....
        /*0190*/ 	.word	0x000042c0


	//   ....[32]....
        /*0194*/ 	.word	0x000042d0


	//   ....[33]....
        /*0198*/ 	.word	0x00004470


	//   ....[34]....
        /*019c*/ 	.word	0x000044a0


	//   ....[35]....
        /*01a0*/ 	.word	0x000044d0


	//   ....[36]....
        /*01a4*/ 	.word	0x00004600


	//   ....[37]....
        /*01a8*/ 	.word	0x00004630


	//   ....[38]....
        /*01ac*/ 	.word	0x00004660


	//   ....[39]....
        /*01b0*/ 	.word	0x00004790


	//   ....[40]....
        /*01b4*/ 	.word	0x000047c0


	//   ....[41]....
        /*01b8*/ 	.word	0x000047f0


	//   ....[42]....
        /*01bc*/ 	.word	0x00004920


	//   ....[43]....
        /*01c0*/ 	.word	0x00004950


	//   ....[44]....
        /*01c4*/ 	.word	0x00004980


	//----- nvinfo : EIATTR_VRC_CTA_INIT_COUNT
	.align		4
.L_312:
        /*01c8*/ 	.byte	0x02, 0x4a
	.zero		1
	.zero		1


	//----- nvinfo : EIATTR_EXIT_INSTR_OFFSETS
	.align		4
        /*01cc*/ 	.byte	0x04, 0x1c
        /*01ce*/ 	.short	(.L_314 - .L_313)


	//   ....[0]....
.L_313:
        /*01d0*/ 	.word	0x00000030


	//   ....[1]....
        /*01d4*/ 	.word	0x00005490


	//   ....[2]....
        /*01d8*/ 	.word	0x00005500


	//----- nvinfo : EIATTR_MAX_THREADS
	.align		4
.L_314:
        /*01dc*/ 	.byte	0x04, 0x05
        /*01de*/ 	.short	(.L_316 - .L_315)
.L_315:
        /*01e0*/ 	.word	0x00000100
        /*01e4*/ 	.word	0x00000001
        /*01e8*/ 	.word	0x00000001


	//----- nvinfo : EIATTR_CRS_STACK_SIZE
	.align		4
.L_316:
        /*01ec*/ 	.byte	0x04, 0x1e
        /*01ee*/ 	.short	(.L_318 - .L_317)
.L_317:
        /*01f0*/ 	.word	0x00000000


	//----- nvinfo : EIATTR_CBANK_PARAM_SIZE
	.align		4
.L_318:
        /*01f4*/ 	.byte	0x03, 0x19
        /*01f6*/ 	.short	0x0015


	//----- nvinfo : EIATTR_PARAM_CBANK
	.align		4
        /*01f8*/ 	.byte	0x04, 0x0a
        /*01fa*/ 	.short	(.L_320 - .L_319)
	.align		4
.L_319:
        /*01fc*/ 	.word	index@(.nv.constant0._ZN6thrust24THRUST_300001_SM_1000_NS8cuda_cub4core6detail13_kernel_agentINS1_8__reduce11ReduceAgentIPN4cuda3std3__45tupleIJflEEESC_SB_iNS1_9__extrema9arg_max_fIflNS9_4lessIfEEEEEEJSC_SC_iSH_EEEvDpT0_)
        /*0200*/ 	.short	0x0380
        /*0202*/ 	.short	0x0015


	//----- nvinfo : EIATTR_SW_WAR
	.align		4
.L_320:
        /*0204*/ 	.byte	0x04, 0x36
        /*0206*/ 	.short	(.L_322 - .L_321)
.L_321:
        /*0208*/ 	.word	0x00000008
.L_322:


//--------------------- .nv.info._ZN6thrust24THRUST_300001_SM_1000_NS8cuda_cub4core6detail13_kernel_agentINS1_8__reduce11ReduceAgentINS0_12zip_iteratorIN4cuda3std3__45tupleIJPKfNS0_17counting_iteratorIlNS0_11use_defaultESF_SF_EEEEEEEPNSB_IJflEEESJ_iNS1_9__extrema9arg_max_fIflNSA_4lessIfEEEEEEJSI_SK_iN3cub18CUB_300001_SM_100013GridEvenShareIiEENSS_9GridQueueIjEESP_EEEvDpT0_ --------------------------
	.section	.nv.info._ZN6thrust24THRUST_300001_SM_1000_NS8cuda_cub4core6detail13_kernel_agentINS1_8__reduce11ReduceAgentINS0_12zip_iteratorIN4cuda3std3__45tupleIJPKfNS0_17counting_iteratorIlNS0_11use_defaultESF_SF_EEEEEEEPNSB_IJflEEESJ_iNS1_9__extrema9arg_max_fIflNSA_4lessIfEEEEEEJSI_SK_iN3cub18CUB_300001_SM_100013GridEvenShareIiEENSS_9GridQueueIjEESP_EEEvDpT0_,"",@"SHT_CUDA_INFO"
	.sectionflags	@""
	.align	4


	//----- nvinfo : EIATTR_CUDA_API_VERSION
	.align		4
        /*0000*/ 	.byte	0x04, 0x37
        /*0002*/ 	.short	(.L_324 - .L_323)
.L_323:
        /*0004*/ 	.word	0x00000082


	//----- nvinfo : EIATTR_KPARAM_INFO
	.align		4
.L_324:
        /*0008*/ 	.byte	0x04, 0x17
        /*000a*/ 	.short	(.L_326 - .L_325)
.L_325:
        /*000c*/ 	.word	0x00000000
        /*0010*/ 	.short	0x0005
        /*0012*/ 	.short	0x0050
        /*0014*/ 	.byte	0x00, 0xf0, 0x05, 0x00


	//----- nvinfo : EIATTR_KPARAM_INFO
	.align		4
.L_326:
        /*0018*/ 	.byte	0x04, 0x17
        /*001a*/ 	.short	(.L_328 - .L_327)
.L_327:
        /*001c*/ 	.word	0x00000000
        /*0020*/ 	.short	0x0004
        /*0022*/ 	.short	0x0048
        /*0024*/ 	.byte	0x00, 0xf0, 0x21, 0x00


	//----- nvinfo : EIATTR_KPARAM_INFO
	.align		4
.L_328:
        /*0028*/ 	.byte	0x04, 0x17
        /*002a*/ 	.short	(.L_330 - .L_329)
.L_329:
        /*002c*/ 	.word	0x00000000
        /*0030*/ 	.short	0x0003
        /*0032*/ 	.short	0x001c
        /*0034*/ 	.byte	0x00, 0xf0, 0xa1, 0x00


	//----- nvinfo : EIATTR_KPARAM_INFO
	.align		4
.L_330:
        /*0038*/ 	.byte	0x04, 0x17
        /*003a*/ 	.short	(.L_332 - .L_331)
.L_331:
        /*003c*/ 	.word	0x00000000
        /*0040*/ 	.short	0x0002
        /*0042*/ 	.short	0x0018
        /*0044*/ 	.byte	0x00, 0xf0, 0x11, 0x00


	//----- nvinfo : EIATTR_KPARAM_INFO
	.align		4
.L_332:
        /*0048*/ 	.byte	0x04, 0x17
        /*004a*/ 	.short	(.L_334 - .L_333)
.L_333:
        /*004c*/ 	.word	0x00000000
        /*0050*/ 	.short	0x0001
        /*0052*/ 	.short	0x0010
        /*0054*/ 	.byte	0x00, 0xf5, 0x21, 0x00


	//----- nvinfo : EIATTR_KPARAM_INFO
	.align		4
.L_334:
        /*0058*/ 	.byte	0x04, 0x17
        /*005a*/ 	.short	(.L_336 - .L_335)
.L_335:
        /*005c*/ 	.word	0x00000000
        /*0060*/ 	.short	0x0000
        /*0062*/ 	.short	0x0000
        /*0064*/ 	.byte	0x00, 0xf0, 0x41, 0x00


	//----- nvinfo : EIATTR_SPARSE_MMA_MASK
	.align		4
.L_336:
        /*0068*/ 	.byte	0x03, 0x50
        /*006a*/ 	.short	0x0000


	//----- nvinfo : EIATTR_MAXREG_COUNT
	.align		4
        /*006c*/ 	.byte	0x03, 0x1b
        /*006e*/ 	.short	0x00ff


	//----- nvinfo : EIATTR_NUM_BARRIERS
	.align		4
        /*0070*/ 	.byte	0x02, 0x4c
        /*0072*/ 	.byte	0x01
	.zero		1


	//----- nvinfo : EIATTR_MERCURY_ISA_VERSION
	.align		4
        /*0074*/ 	.byte	0x03, 0x5f
        /*0076*/ 	.short	0x0101


	//----- nvinfo : EIATTR_COOP_GROUP_MASK_REGIDS
	.align		4
        /*0078*/ 	.byte	0x04, 0x29
        /*007a*/ 	.short	(.L_338 - .L_337)


	//   ....[0]....
.L_337:
        /*007c*/ 	.word	0xffffffff


	//   ....[1]....
        /*0080*/ 	.word	0xffffffff


	//   ....[2]....
        /*0084*/ 	.word	0xffffffff


	//   ....[3]....
        /*0088*/ 	.word	0xffffffff


	//   ....[4]....
        /*008c*/ 	.word	0xffffffff


	//   ....[5]....
        /*0090*/ 	.word	0xffffffff


	//   ....[6]....
        /*0094*/ 	.word	0xffffffff


	//   ....[7]....
        /*0098*/ 	.word	0xffffffff


	//   ....[8]....
        /*009c*/ 	.word	0xffffffff


	//   ....[9]....
        /*00a0*/ 	.word	0xffffffff


	//   ....[10]....
        /*00a4*/ 	.word	0xffffffff


	//   ....[11]....
        /*00a8*/ 	.word	0xffffffff


	//   ....[12]....
        /*00ac*/ 	.word	0xffffffff


	//   ....[13]....
        /*00b0*/ 	.word	0xffffffff


	//   ....[14]....
        /*00b4*/ 	.word	0xffffffff


	//   ....[15]....
        /*00b8*/ 	.word	0xffffffff


	//   ....[16]....
        /*00bc*/ 	.word	0xffffffff


	//   ....[17]....
        /*00c0*/ 	.word	0xffffffff


	//   ....[18]....
        /*00c4*/ 	.word	0xffffffff


	//   ....[19]....
        /*00c8*/ 	.word	0xffffffff


	//   ....[20]....
        /*00cc*/ 	.word	0xffffffff


	//   ....[21]....
        /*00d0*/ 	.word	0xffffffff


	//   ....[22]....
        /*00d4*/ 	.word	0xffffffff


	//   ....[23]....
        /*00d8*/ 	.word	0xffffffff


	//   ....[24]....
        /*00dc*/ 	.word	0xffffffff


	//   ....[25]....
        /*00e0*/ 	.word	0xffffffff


	//   ....[26]....
        /*00e4*/ 	.word	0xffffffff


	//   ....[27]....
        /*00e8*/ 	.word	0xffffffff


	//   ....[28]....
        /*00ec*/ 	.word	0xffffffff


	//   ....[29]....
        /*00f0*/ 	.word	0xffffffff


	//   ....[30]....
        /*00f4*/ 	.word	0xffffffff


	//   ....[31]....
        /*00f8*/ 	.word	0xffffffff


	//   ....[32]....
        /*00fc*/ 	.word	0xffffffff


	//   ....[33]....
        /*0100*/ 	.word	0xffffffff


	//   ....[34]....
        /*0104*/ 	.word	0xffffffff


	//   ....[35]....
        /*0108*/ 	.word	0xffffffff


	//   ....[36]....
        /*010c*/ 	.word	0xffffffff


	//   ....[37]....
        /*0110*/ 	.word	0xffffffff


	//   ....[38]....
        /*0114*/ 	.word	0xffffffff


	//   ....[39]....
        /*0118*/ 	.word	0xffffffff


	//   ....[40]....
        /*011c*/ 	.word	0xffffffff


	//   ....[41]....
        /*0120*/ 	.word	0xffffffff


	//   ....[42]....
        /*0124*/ 	.word	0xffffffff


	//   ....[43]....
        /*0128*/ 	.word	0xffffffff


	//   ....[44]....
        /*012c*/ 	.word	0xffffffff


	//----- nvinfo : EIATTR_COOP_GROUP_INSTR_OFFSETS
	.align		4
.L_338:
        /*0130*/ 	.byte	0x04, 0x28
        /*0132*/ 	.short	(.L_340 - .L_339)


	//   ....[0]....
.L_339:
        /*0134*/ 	.word	0x00000b70


	//   ....[1]....
        /*0138*/ 	.word	0x00000ba0


	//   ....[2]....
        /*013c*/ 	.word	0x00000bb0


	//   ....[3]....
        /*0140*/ 	.word	0x00000d20


	//   ....[4]....
        /*0144*/ 	.word	0x00000d60


	//   ....[5]....
        /*0148*/ 	.word	0x00000d90


	//   ....[6]....
        /*014c*/ 	.word	0x00000ed0


	//   ....[7]....
        /*0150*/ 	.word	0x00000f00


	//   ....[8]....
        /*0154*/ 	.word	0x00000f30


	//   ....[9]....
        /*0158*/ 	.word	0x00001060


	//   ....[10]....
        /*015c*/ 	.word	0x00001090


	//   ....[11]....
        /*0160*/ 	.word	0x000010c0


	//   ....[12]....
        /*0164*/ 	.word	0x000011f0


	//   ....[13]....
        /*0168*/ 	.word	0x00001220


	//   ....[14]....
        /*016c*/ 	.word	0x00001250


	//   ....[15]....
        /*0170*/ 	.word	0x00001e00


	//   ....[16]....
        /*0174*/ 	.word	0x00001e10


	//   ....[17]....
        /*0178*/ 	.word	0x00001e90


	//   ....[18]....
        /*017c*/ 	.word	0x00002010


	//   ....[19]....
        /*0180*/ 	.word	0x00002040


	//   ....[20]....
        /*0184*/ 	.word	0x00002070


	//   ....[21]....
        /*0188*/ 	.word	0x000021a0


	//   ....[22]....
        /*018c*/ 	.word	0x000021d0


	//   ....[23]....
        /*0190*/ 	.word	0x00002200


	//   ....[24]....
        /*0194*/ 	.word	0x00002330


	//   ....[25]....
        /*0198*/ 	.word	0x00002360


	//   ....[26]....
        /*019c*/ 	.word	0x00002390


	//   ....[27]....
        /*01a0*/ 	.word	0x000024c0


	//   ....[28]....
        /*01a4*/ 	.word	0x000024f0


	//   ....[29]....
        /*01a8*/ 	.word	0x00002520


	//   ....[30]....
        /*01ac*/ 	.word	0x000046b0


	//   ....[31]....
        /*01b0*/ 	.word	0x000046d0


	//   ....[32]....
        /*01b4*/ 	.word	0x000046e0


	//   ....[33]....
        /*01b8*/ 	.word	0x00004880


	//   ....[34]....
        /*01bc*/ 	.word	0x000048b0


	//   ....[35]....
        /*01c0*/ 	.word	0x000048e0


	//   ....[36]....
        /*01c4*/ 	.word	0x00004a10


	//   ....[37]....
        /*01c8*/ 	.word	0x00004a40


	//   ....[38]....
        /*01cc*/ 	.word	0x00004a70


	//   ....[39]....
        /*01d0*/ 	.word	0x00004ba0


	//   ....[40]....
        /*01d4*/ 	.word	0x00004bd0


	//   ....[41]....
        /*01d8*/ 	.word	0x00004c00


	//   ....[42]....
        /*01dc*/ 	.word	0x00004d30


	//   ....[43]....
        /*01e0*/ 	.word	0x00004d60


	//   ....[44]....
        /*01e4*/ 	.word	0x00004d90


	//----- nvinfo : EIATTR_VRC_CTA_INIT_COUNT
	.align		4
.L_340:
        /*01e8*/ 	.byte	0x02, 0x4a
	.zero		1
	.zero		1


	//----- nvinfo : EIATTR_EXIT_INSTR_OFFSETS
	.align		4
        /*01ec*/ 	.byte	0x04, 0x1c
        /*01ee*/ 	.short	(.L_342 - .L_341)


	//   ....[0]....
.L_341:
        /*01f0*/ 	.word	0x000058a0


	//   ....[1]....
        /*01f4*/ 	.word	0x00005910


	//----- nvinfo : EIATTR_MAX_THREADS
	.align		4
.L_342:
        /*01f8*/ 	.byte	0x04, 0x05
        /*01fa*/ 	.short	(.L_344 - .L_343)
.L_343:
        /*01fc*/ 	.word	0x00000100
        /*0200*/ 	.word	0x00000001
        /*0204*/ 	.word	0x00000001


	//----- nvinfo : EIATTR_CRS_STACK_SIZE
	.align		4
.L_344:
        /*0208*/ 	.byte	0x04, 0x1e
        /*020a*/ 	.short	(.L_346 - .L_345)
.L_345:
        /*020c*/ 	.word	0x00000000


	//----- nvinfo : EIATTR_CBANK_PARAM_SIZE
	.align		4
.L_346:
        /*0210*/ 	.byte	0x03, 0x19
        /*0212*/ 	.short	0x0051


	//----- nvinfo : EIATTR_PARAM_CBANK
	.align		4
        /*0214*/ 	.byte	0x04, 0x0a
        /*0216*/ 	.short	(.L_348 - .L_347)
	.align		4
.L_347:
        /*0218*/ 	.word	index@(.nv.constant0._ZN6thrust24THRUST_300001_SM_1000_NS8cuda_cub4core6detail13_kernel_agentINS1_8__reduce11ReduceAgentINS0_12zip_iteratorIN4cuda3std3__45tupleIJPKfNS0_17counting_iteratorIlNS0_11use_defaultESF_SF_EEEEEEEPNSB_IJflEEESJ_iNS1_9__extrema9arg_max_fIflNSA_4lessIfEEEEEEJSI_SK_iN3cub18CUB_300001_SM_100013GridEvenShareIiEENSS_9GridQueueIjEESP_EEEvDpT0_)
        /*021c*/ 	.short	0x0380
        /*021e*/ 	.short	0x0051


	//----- nvinfo : EIATTR_SW_WAR
	.align		4
.L_348:
        /*0220*/ 	.byte	0x04, 0x36
        /*0222*/ 	.short	(.L_350 - .L_349)
.L_349:
        /*0224*/ 	.word	0x00000008
.L_350:


//--------------------- .nv.info._ZN6thrust24THRUST_300001_SM_1000_NS8cuda_cub4core6detail13_kernel_agentINS1_8__reduce11ReduceAgentINS0_12zip_iteratorIN4cuda3std3__45tupleIJPKfNS0_17counting_iteratorIlNS0_11use_defaultESF_SF_EEEEEEEPNSB_IJflEEESJ_iNS1_9__extrema9arg_max_fIflNSA_4lessIfEEEEEEJSI_SK_iSP_EEEvDpT0_ --------------------------
	.section	.nv.info._ZN6thrust24THRUST_300001_SM_1000_NS8cuda_cub4core6detail13_kernel_agentINS1_8__reduce11ReduceAgentINS0_12zip_iteratorIN4cuda3std3__45tupleIJPKfNS0_17counting_iteratorIlNS0_11use_defaultESF_SF_EEEEEEEPNSB_IJflEEESJ_iNS1_9__extrema9arg_max_fIflNSA_4lessIfEEEEEEJSI_SK_iSP_EEEvDpT0_,"",@"SHT_CUDA_INFO"
	.sectionflags	@""
	.align	4


	//----- nvinfo : EIATTR_CUDA_API_VERSION
	.align		4
        /*0000*/ 	.byte	0x04, 0x37
        /*0002*/ 	.short	(.L_352 - .L_351)
.L_351:
        /*0004*/ 	.word	0x00000082


	//----- nvinfo : EIATTR_KPARAM_INFO
	.align		4
.L_352:
        /*0008*/ 	.byte	0x04, 0x17
        /*000a*/ 	.short	(.L_354 - .L_353)
.L_353:
        /*000c*/ 	.word	0x00000000
        /*0010*/ 	.short	0x0003
        /*0012*/ 	.short	0x001c
        /*0014*/ 	.byte	0x00, 0xf0, 0x05, 0x00


	//----- nvinfo : EIATTR_KPARAM_INFO
	.align		4
.L_354:
        /*0018*/ 	.byte	0x04, 0x17
        /*001a*/ 	.short	(.L_356 - .L_355)
.L_355:
        /*001c*/ 	.word	0x00000000
        /*0020*/ 	.short	0x0002
        /*0022*/ 	.short	0x0018
        /*0024*/ 	.byte	0x00, 0xf0, 0x11, 0x00


	//----- nvinfo : EIATTR_KPARAM_INFO
	.align		4
.L_356:
        /*0028*/ 	.byte	0x04, 0x17
        /*002a*/ 	.short	(.L_358 - .L_357)
.L_357:
        /*002c*/ 	.word	0x00000000
        /*0030*/ 	.short	0x0001
        /*0032*/ 	.short	0x0010
        /*0034*/ 	.byte	0x00, 0xf5, 0x21, 0x00


	//----- nvinfo : EIATTR_KPARAM_INFO
	.align		4
.L_358:
        /*0038*/ 	.byte	0x04, 0x17
        /*003a*/ 	.short	(.L_360 - .L_359)
.L_359:
        /*003c*/ 	.word	0x00000000
        /*0040*/ 	.short	0x0000
        /*0042*/ 	.short	0x0000
        /*0044*/ 	.byte	0x00, 0xf0, 0x41, 0x00


	//----- nvinfo : EIATTR_SPARSE_MMA_MASK
	.align		4
.L_360:
        /*0048*/ 	.byte	0x03, 0x50
        /*004a*/ 	.short	0x0000


	//----- nvinfo : EIATTR_MAXREG_COUNT
	.align		4
        /*004c*/ 	.byte	0x03, 0x1b
        /*004e*/ 	.short	0x00ff


	//----- nvinfo : EIATTR_NUM_BARRIERS
	.align		4
        /*0050*/ 	.byte	0x02, 0x4c
        /*0052*/ 	.byte	0x01
	.zero		1


	//----- nvinfo : EIATTR_MERCURY_ISA_VERSION
	.align		4
        /*0054*/ 	.byte	0x03, 0x5f
        /*0056*/ 	.short	0x0101


	//----- nvinfo : EIATTR_COOP_GROUP_MASK_REGIDS
	.align		4
        /*0058*/ 	.byte	0x04, 0x29
        /*005a*/ 	.short	(.L_362 - .L_361)


	//   ....[0]....
.L_361:
        /*005c*/ 	.word	0xffffffff


	//   ....[1]....
        /*0060*/ 	.word	0xffffffff


	//   ....[2]....
        /*0064*/ 	.word	0xffffffff


	//   ....[3]....
        /*0068*/ 	.word	0xffffffff


	//   ....[4]....
        /*006c*/ 	.word	0xffffffff


	//   ....[5]....
        /*0070*/ 	.word	0xffffffff


	//   ....[6]....
        /*0074*/ 	.word	0xffffffff


	//   ....[7]....
        /*0078*/ 	.word	0xffffffff


	//   ....[8]....
        /*007c*/ 	.word	0xffffffff


	//   ....[9]....
        /*0080*/ 	.word	0xffffffff


	//   ....[10]....
        /*0084*/ 	.word	0xffffffff


	//   ....[11]....
        /*0088*/ 	.word	0xffffffff


	//   ....[12]....
        /*008c*/ 	.word	0xffffffff


	//   ....[13]....
        /*0090*/ 	.word	0xffffffff


	//   ....[14]....
        /*0094*/ 	.word	0xffffffff


	//   ....[15]....
        /*0098*/ 	.word	0xffffffff


	//   ....[16]....
        /*009c*/ 	.word	0xffffffff


	//   ....[17]....
        /*00a0*/ 	.word	0xffffffff


	//   ....[18]....
        /*00a4*/ 	.word	0xffffffff


	//   ....[19]....
        /*00a8*/ 	.word	0xffffffff


	//   ....[20]....
        /*00ac*/ 	.word	0xffffffff


	//   ....[21]....
        /*00b0*/ 	.word	0xffffffff


	//   ....[22]....
        /*00b4*/ 	.word	0xffffffff


	//   ....[23]....
        /*00b8*/ 	.word	0xffffffff


	//   ....[24]....
        /*00bc*/ 	.word	0xffffffff


	//   ....[25]....
        /*00c0*/ 	.word	0xffffffff


	//   ....[26]....
        /*00c4*/ 	.word	0xffffffff


	//   ....[27]....
        /*00c8*/ 	.word	0xffffffff


	//   ....[28]....
        /*00cc*/ 	.word	0xffffffff


	//   ....[29]....
        /*00d0*/ 	.word	0xffffffff


	//   ....[30]....
        /*00d4*/ 	.word	0xffffffff


	//   ....[31]....
        /*00d8*/ 	.word	0xffffffff


	//   ....[32]....
        /*00dc*/ 	.word	0xffffffff


	//   ....[33]....
        /*00e0*/ 	.word	0xffffffff


	//   ....[34]....
        /*00e4*/ 	.word	0xffffffff


	//   ....[35]....
        /*00e8*/ 	.word	0xffffffff


	//   ....[36]....
        /*00ec*/ 	.word	0xffffffff


	//   ....[37]....
        /*00f0*/ 	.word	0xffffffff


	//   ....[38]....
        /*00f4*/ 	.word	0xffffffff


	//   ....[39]....
        /*00f8*/ 	.word	0xffffffff


	//   ....[40]....
        /*00fc*/ 	.word	0xffffffff


	//   ....[41]....
        /*0100*/ 	.word	0xffffffff


	//   ....[42]....
        /*0104*/ 	.word	0xffffffff


	//   ....[43]....
        /*0108*/ 	.word	0xffffffff


	//   ....[44]....
        /*010c*/ 	.word	0xffffffff


	//----- nvinfo : EIATTR_COOP_GROUP_INSTR_OFFSETS
	.align		4
.L_362:
        /*0110*/ 	.byte	0x04, 0x28
        /*0112*/ 	.short	(.L_364 - .L_363)


	//   ....[0]....
.L_363:
        /*0114*/ 	.word	0x00000b00


	//   ....[1]....
        /*0118*/ 	.word	0x00000b30


	//   ....[2]....
        /*011c*/ 	.word	0x00000b40


	//   ....[3]....
        /*0120*/ 	.word	0x00000cb0


	//   ....[4]....
        /*0124*/ 	.word	0x00000cf0


	//   ....[5]....
        /*0128*/ 	.word	0x00000d20


	//   ....[6]....
        /*012c*/ 	.word	0x00000e60


	//   ....[7]....
        /*0130*/ 	.word	0x00000e90


	//   ....[8]....
        /*0134*/ 	.word	0x00000ec0


	//   ....[9]....
        /*0138*/ 	.word	0x00000ff0


	//   ....[10]....
        /*013c*/ 	.word	0x00001020


	//   ....[11]....
        /*0140*/ 	.word	0x00001050


	//   ....[12]....
        /*0144*/ 	.word	0x00001180


	//   ....[13]....
        /*0148*/ 	.word	0x000011b0


	//   ....[14]....
        /*014c*/ 	.word	0x000011e0


	//   ....[15]....
        /*0150*/ 	.word	0x00001da0


	//   ....[16]....
        /*0154*/ 	.word	0x00001db0


	//   ....[17]....
        /*0158*/ 	.word	0x00001e20


	//   ....[18]....
        /*015c*/ 	.word	0x00001f90


	//   ....[19]....
        /*0160*/ 	.word	0x00001fd0


	//   ....[20]....
        /*0164*/ 	.word	0x00002000


	//   ....[21]....
        /*0168*/ 	.word	0x00002130


	//   ....[22]....
        /*016c*/ 	.word	0x00002160


	//   ....[23]....
        /*0170*/ 	.word	0x00002190


	//   ....[24]....
        /*0174*/ 	.word	0x000022c0


	//   ....[25]....
        /*0178*/ 	.word	0x000022f0


	//   ....[26]....
        /*017c*/ 	.word	0x00002320


	//   ....[27]....
        /*0180*/ 	.word	0x00002450


	//   ....[28]....
        /*0184*/ 	.word	0x00002480


	//   ....[29]....
        /*0188*/ 	.word	0x000024b0


	//   ....[30]....
        /*018c*/ 	.word	0x000043f0


	//   ....[31]....
        /*0190*/ 	.word	0x00004410


	//   ....[32]....
        /*0194*/ 	.word	0x00004420


	//   ....[33]....
        /*0198*/ 	.word	0x000045c0


	//   ....[34]....
        /*019c*/ 	.word	0x000045f0


	//   ....[35]....
        /*01a0*/ 	.word	0x00004620


	//   ....[36]....
        /*01a4*/ 	.word	0x00004750


	//   ....[37]....
        /*01a8*/ 	.word	0x00004780


	//   ....[38]....
        /*01ac*/ 	.word	0x000047b0


	//   ....[39]....
        /*01b0*/ 	.word	0x000048e0


	//   ....[40]....
        /*01b4*/ 	.word	0x00004910


	//   ....[41]....
        /*01b8*/ 	.word	0x00004940


	//   ....[42]....
        /*01bc*/ 	.word	0x00004a70


	//   ....[43]....
        /*01c0*/ 	.word	0x00004aa0


	//   ....[44]....
        /*01c4*/ 	.word	0x00004ad0


	//----- nvinfo : EIATTR_VRC_CTA_INIT_COUNT
	.align		4
.L_364:
        /*01c8*/ 	.byte	0x02, 0x4a
	.zero		1
	.zero		1


	//----- nvinfo : EIATTR_EXIT_INSTR_OFFSETS
	.align		4
        /*01cc*/ 	.byte	0x04, 0x1c
        /*01ce*/ 	.short	(.L_366 - .L_365)


	//   ....[0]....
.L_365:
        /*01d0*/ 	.word	0x00000030


	//   ....[1]....
        /*01d4*/ 	.word	0x000055e0


	//   ....[2]....
        /*01d8*/ 	.word	0x00005650


	//----- nvinfo : EIATTR_MAX_THREADS
	.align		4
.L_366:
        /*01dc*/ 	.byte	0x04, 0x05
        /*01de*/ 	.short	(.L_368 - .L_367)
.L_367:
        /*01e0*/ 	.word	0x00000100
        /*01e4*/ 	.word	0x00000001
        /*01e8*/ 	.word	0x00000001


	//----- nvinfo : EIATTR_CRS_STACK_SIZE
	.align		4
.L_368:
        /*01ec*/ 	.byte	0x04, 0x1e
        /*01ee*/ 	.short	(.L_370 - .L_369)
.L_369:
        /*01f0*/ 	.word	0x00000000


	//----- nvinfo : EIATTR_CBANK_PARAM_SIZE
	.align		4
.L_370:
        /*01f4*/ 	.byte	0x03, 0x19
        /*01f6*/ 	.short	0x001d


	//----- nvinfo : EIATTR_PARAM_CBANK
	.align		4
        /*01f8*/ 	.byte	0x04, 0x0a
        /*01fa*/ 	.short	(.L_372 - .L_371)
	.align		4
.L_371:
        /*01fc*/ 	.word	index@(.nv.constant0._ZN6thrust24THRUST_300001_SM_1000_NS8cuda_cub4core6detail13_kernel_agentINS1_8__reduce11ReduceAgentINS0_12zip_iteratorIN4cuda3std3__45tupleIJPKfNS0_17counting_iteratorIlNS0_11use_defaultESF_SF_EEEEEEEPNSB_IJflEEESJ_iNS1_9__extrema9arg_max_fIflNSA_4lessIfEEEEEEJSI_SK_iSP_EEEvDpT0_)
        /*0200*/ 	.short	0x0380
        /*0202*/ 	.short	0x001d


	//----- nvinfo : EIATTR_SW_WAR
	.align		4
.L_372:
        /*0204*/ 	.byte	0x04, 0x36
        /*0206*/ 	.short	(.L_374 - .L_373)
.L_373:
        /*0208*/ 	.word	0x00000008
.L_374:


//--------------------- .nv.info._ZN6thrust24THRUST_300001_SM_1000_NS8cuda_cub4core6detail13_kernel_agentINS1_8__reduce11ReduceAgentIPN4cuda3std3__45tupleIJflEEESC_SB_lNS1_9__extrema9arg_min_fIflNS9_4lessIfEEEEEEJSC_SC_iSH_EEEvDpT0_ --------------------------
	.section	.nv.info._ZN6thrust24THRUST_300001_SM_1000_NS8cuda_cub4core6detail13_kernel_agentINS1_8__reduce11ReduceAgentIPN4cuda3std3__45tupleIJflEEESC_SB_lNS1_9__extrema9arg_min_fIflNS9_4lessIfEEEEEEJSC_SC_iSH_EEEvDpT0_,"",@"SHT_CUDA_INFO"
	.sectionflags	@""
	.align	4


	//----- nvinfo : EIATTR_CUDA_API_VERSION
	.align		4
        /*0000*/ 	.byte	0x04, 0x37
        /*0002*/ 	.short	(.L_376 - .L_375)
.L_375:
        /*0004*/ 	.word	0x00000082


	//----- nvinfo : EIATTR_KPARAM_INFO
	.align		4
.L_376:
        /*0008*/ 	.byte	0x04, 0x17
        /*000a*/ 	.short	(.L_378 - .L_377)
.L_377:
        /*000c*/ 	.word	0x00000000
        /*0010*/ 	.short	0x0003
        /*0012*/ 	.short	0x0014
        /*0014*/ 	.byte	0x00, 0xf0, 0x05, 0x00


	//----- nvinfo : EIATTR_KPARAM_INFO
	.align		4
.L_378:
        /*0018*/ 	.byte	0x04, 0x17
        /*001a*/ 	.short	(.L_380 - .L_379)
.L_379:
        /*001c*/ 	.word	0x00000000
        /*0020*/ 	.short	0x0002
        /*0022*/ 	.short	0x0010
        /*0024*/ 	.byte	0x00, 0xf0, 0x11, 0x00


	//----- nvinfo : EIATTR_KPARAM_INFO
	.align		4
.L_380:
        /*0028*/ 	.byte	0x04, 0x17
        /*002a*/ 	.short	(.L_382 - .L_381)
.L_381:
        /*002c*/ 	.word	0x00000000
        /*0030*/ 	.short	0x0001
        /*0032*/ 	.short	0x0008
        /*0034*/ 	.byte	0x00, 0xf5, 0x21, 0x00


	//----- nvinfo : EIATTR_KPARAM_INFO
	.align		4
.L_382:
        /*0038*/ 	.byte	0x04, 0x17
        /*003a*/ 	.short	(.L_384 - .L_383)
.L_383:
        /*003c*/ 	.word	0x00000000
        /*0040*/ 	.short	0x0000
        /*0042*/ 	.short	0x0000
        /*0044*/ 	.byte	0x00, 0xf5, 0x21, 0x00


	//----- nvinfo : EIATTR_SPARSE_MMA_MASK
	.align		4
.L_384:
        /*0048*/ 	.byte	0x03, 0x50
        /*004a*/ 	.short	0x0000


	//----- nvinfo : EIATTR_MAXREG_COUNT
	.align		4
        /*004c*/ 	.byte	0x03, 0x1b
        /*004e*/ 	.short	0x00ff


	//----- nvinfo : EIATTR_NUM_BARRIERS
	.align		4
        /*0050*/ 	.byte	0x02, 0x4c
        /*0052*/ 	.byte	0x01
	.zero		1


	//----- nvinfo : EIATTR_MERCURY_ISA_VERSION
	.align		4
        /*0054*/ 	.byte	0x03, 0x5f
        /*0056*/ 	.short	0x0101


	//----- nvinfo : EIATTR_COOP_GROUP_MASK_REGIDS
	.align		4
        /*0058*/ 	.byte	0x04, 0x29
        /*005a*/ 	.short	(.L_386 - .L_385)


	//   ....[0]....
.L_385:
        /*005c*/ 	.word	0xffffffff


	//   ....[1]....
        /*0060*/ 	.word	0xffffffff


	//   ....[2]....
        /*0064*/ 	.word	0xffffffff


	//   ....[3]....
        /*0068*/ 	.word	0xffffffff


	//   ....[4]....
        /*006c*/ 	.word	0xffffffff


	//   ....[5]....
        /*0070*/ 	.word	0xffffffff


	//   ....[6]....
        /*0074*/ 	.word	0xffffffff


	//   ....[7]....
        /*0078*/ 	.word	0xffffffff


	//   ....[8]....
        /*007c*/ 	.word	0xffffffff


	//   ....[9]....
        /*0080*/ 	.word	0xffffffff


	//   ....[10]....
        /*0084*/ 	.word	0xffffffff


	//   ....[11]....
        /*0088*/ 	.word	0xffffffff


	//   ....[12]....
        /*008c*/ 	.word	0xffffffff


	//   ....[13]....
        /*0090*/ 	.word	0xffffffff


	//   ....[14]....
        /*0094*/ 	.word	0xffffffff


	//   ....[15]....
        /*0098*/ 	.word	0xffffffff


	//   ....[16]....
        /*009c*/ 	.word	0xffffffff


	//   ....[17]....
        /*00a0*/ 	.word	0xffffffff


	//   ....[18]....
        /*00a4*/ 	.word	0xffffffff


	//   ....[19]....
        /*00a8*/ 	.word	0xffffffff


	//   ....[20]....
        /*00ac*/ 	.word	0xffffffff


	//   ....[21]....
        /*00b0*/ 	.word	0xffffffff


	//   ....[22]....
        /*00b4*/ 	.word	0xffffffff


	//   ....[23]....
        /*00b8*/ 	.word	0xffffffff


	//   ....[24]....
        /*00bc*/ 	.word	0xffffffff


	//   ....[25]....
        /*00c0*/ 	.word	0xffffffff


	//   ....[26]....
        /*00c4*/ 	.word	0xffffffff


	//   ....[27]....
        /*00c8*/ 	.word	0xffffffff


	//   ....[28]....
        /*00cc*/ 	.word	0xffffffff


	//   ....[29]....
        /*00d0*/ 	.word	0xffffffff


	//   ....[30]....
        /*00d4*/ 	.word	0xffffffff


	//   ....[31]....
        /*00d8*/ 	.word	0xffffffff


	//   ....[32]....
        /*00dc*/ 	.word	0xffffffff


	//   ....[33]....
        /*00e0*/ 	.word	0xffffffff


	//   ....[34]....
        /*00e4*/ 	.word	0xffffffff


	//   ....[35]....
        /*00e8*/ 	.word	0xffffffff


	//   ....[36]....
        /*00ec*/ 	.word	0xffffffff


	//   ....[37]....
        /*00f0*/ 	.word	0xffffffff


	//   ....[38]....
        /*00f4*/ 	.word	0xffffffff


	//   ....[39]....
        /*00f8*/ 	.word	0xffffffff


	//   ....[40]....
        /*00fc*/ 	.word	0xffffffff


	//   ....[41]....
        /*0100*/ 	.word	0xffffffff


	//   ....[42]....
        /*0104*/ 	.word	0xffffffff


	//   ....[43]....
        /*0108*/ 	.word	0xffffffff


	//   ....[44]....
        /*010c*/ 	.word	0xffffffff


	//----- nvinfo : EIATTR_COOP_GROUP_INSTR_OFFSETS
	.align		4
.L_386:
        /*0110*/ 	.byte	0x04, 0x28
        /*0112*/ 	.short	(.L_388 - .L_387)


	//   ....[0]....
.L_387:
        /*0114*/ 	.word	0x00000a00


	//   ....[1]....
        /*0118*/ 	.word	0x00000a30


	//   ....[2]....
        /*011c*/ 	.word	0x00000a40


	//   ....[3]....
        /*0120*/ 	.word	0x00000b40


	//   ....[4]....
        /*0124*/ 	.word	0x00000b70


	//   ....[5]....
        /*0128*/ 	.word	0x00000ba0


	//   ....[6]....
        /*012c*/ 	.word	0x00000ca0


	//   ....[7]....
        /*0130*/ 	.word	0x00000cd0


	//   ....[8]....
        /*0134*/ 	.word	0x00000d00


	//   ....[9]....
        /*0138*/ 	.word	0x00000e00


	//   ....[10]....
        /*013c*/ 	.word	0x00000e30


	//   ....[11]....
        /*0140*/ 	.word	0x00000e60


	//   ....[12]....
        /*0144*/ 	.word	0x00000f60


	//   ....[13]....
        /*0148*/ 	.word	0x00000fa0


	//   ....[14]....
        /*014c*/ 	.word	0x00000fd0


	//   ....[15]....
        /*0150*/ 	.word	0x00001b70


	//   ....[16]....
        /*0154*/ 	.word	0x00001b80


	//   ....[17]....
        /*0158*/ 	.word	0x00001b90


	//   ....[18]....
        /*015c*/ 	.word	0x00001c90


	//   ....[19]....
        /*0160*/ 	.word	0x00001cd0


	//   ....[20]....
        /*0164*/ 	.word	0x00001cf0


	//   ....[21]....
        /*0168*/ 	.word	0x00001e00


	//   ....[22]....
        /*016c*/ 	.word	0x00001e40


	//   ....[23]....
        /*0170*/ 	.word	0x00001e60


	//   ....[24]....
        /*0174*/ 	.word	0x00001f70


	//   ....[25]....
        /*0178*/ 	.word	0x00001fb0


	//   ....[26]....
        /*017c*/ 	.word	0x00001fe0


	//   ....[27]....
        /*0180*/ 	.word	0x000020e0


	//   ....[28]....
        /*0184*/ 	.word	0x00002120


	//   ....[29]....
        /*0188*/ 	.word	0x00002150


	//   ....[30]....
        /*018c*/ 	.word	0x00005430


	//   ....[31]....
        /*0190*/ 	.word	0x00005460


	//   ....[32]....
        /*0194*/ 	.word	0x00005470


	//   ....[33]....
        /*0198*/ 	.word	0x00005570


	//   ....[34]....
        /*019c*/ 	.word	0x000055a0


	//   ....[35]....
        /*01a0*/ 	.word	0x000055d0


	//   ....[36]....
        /*01a4*/ 	.word	0x000056d0


	//   ....[37]....
        /*01a8*/ 	.word	0x00005700


	//   ....[38]....
        /*01ac*/ 	.word	0x00005730


	//   ....[39]....
        /*01b0*/ 	.word	0x00005830


	//   ....[40]....
        /*01b4*/ 	.word	0x00005860


	//   ....[41]....
        /*01b8*/ 	.word	0x00005890


	//   ....[42]....
        /*01bc*/ 	.word	0x00005990


	//   ....[43]....
        /*01c0*/ 	.word	0x000059d0


	//   ....[44]....
        /*01c4*/ 	.word	0x00005a00


	//----- nvinfo : EIATTR_VRC_CTA_INIT_COUNT
	.align		4
.L_388:
        /*01c8*/ 	.byte	0x02, 0x4a
	.zero		1
	.zero		1


	//----- nvinfo : EIATTR_EXIT_INSTR_OFFSETS
	.align		4
        /*01cc*/ 	.byte	0x04, 0x1c
        /*01ce*/ 	.short	(.L_390 - .L_389)


	//   ....[0]....
.L_389:
        /*01d0*/ 	.word	0x00000030


	//   ....[1]....
        /*01d4*/ 	.word	0x000064e0


	//   ....[2]....
        /*01d8*/ 	.word	0x00006540


	//----- nvinfo : EIATTR_MAX_THREADS
	.align		4
.L_390:
        /*01dc*/ 	.byte	0x04, 0x05
        /*01de*/ 	.short	(.L_392 - .L_391)
.L_391:
        /*01e0*/ 	.word	0x00000100
        /*01e4*/ 	.word	0x00000001
        /*01e8*/ 	.word	0x00000001


	//----- nvinfo : EIATTR_CRS_STACK_SIZE
	.align		4
.L_392:
        /*01ec*/ 	.byte	0x04, 0x1e
        /*01ee*/ 	.short	(.L_394 - .L_393)
.L_393:
        /*01f0*/ 	.word	0x00000000


	//----- nvinfo : EIATTR_CBANK_PARAM_SIZE
	.align		4
.L_394:
        /*01f4*/ 	.byte	0x03, 0x19
        /*01f6*/ 	.short	0x0015


	//----- nvinfo : EIATTR_PARAM_CBANK
	.align		4
        /*01f8*/ 	.byte	0x04, 0x0a
        /*01fa*/ 	.short	(.L_396 - .L_395)
	.align		4
.L_395:
        /*01fc*/ 	.word	index@(.nv.constant0._ZN6thrust24THRUST_300001_SM_1000_NS8cuda_cub4core6detail13_kernel_agentINS1_8__reduce11ReduceAgentIPN4cuda3std3__45tupleIJflEEESC_SB_lNS1_9__extrema9arg_min_fIflNS9_4lessIfEEEEEEJSC_SC_iSH_EEEvDpT0_)
        /*0200*/ 	.short	0x0380
        /*0202*/ 	.short	0x0015


	//----- nvinfo : EIATTR_SW_WAR
	.align		4
.L_396:
        /*0204*/ 	.byte	0x04, 0x36
        /*0206*/ 	.short	(.L_398 - .L_397)
.L_397:
        /*0208*/ 	.word	0x00000008
.L_398:


//--------------------- .nv.info._ZN6thrust24THRUST_300001_SM_1000_NS8cuda_cub4core6detail13_kernel_agentINS1_8__reduce10DrainAgentIlEEJN3cub18CUB_300001_SM_10009GridQueueIyEElEEEvDpT0_ --------------------------
	.section	.nv.info._ZN6thrust24THRUST_300001_SM_1000_NS8cuda_cub4core6detail13_kernel_agentINS1_8__reduce10DrainAgentIlEEJN3cub18CUB_300001_SM_10009GridQueueIyEElEEEvDpT0_,"",@"SHT_CUDA_INFO"
	.sectionflags	@""
	.align	4


	//----- nvinfo : EIATTR_CUDA_API_VERSION
	.align		4
        /*0000*/ 	.byte	0x04, 0x37
        /*0002*/ 	.short	(.L_400 - .L_399)
.L_399:
        /*0004*/ 	.word	0x00000082


	//----- nvinfo : EIATTR_KPARAM_INFO
	.align		4
.L_400:
        /*0008*/ 	.byte	0x04, 0x17
        /*000a*/ 	.short	(.L_402 - .L_401)
.L_401:
        /*000c*/ 	.word	0x00000000
        /*0010*/ 	.short	0x0001
        /*0012*/ 	.short	0x0008
        /*0014*/ 	.byte	0x00, 0xf0, 0x21, 0x00


	//----- nvinfo : EIATTR_KPARAM_INFO
	.align		4
.L_402:
        /*0018*/ 	.byte	0x04, 0x17
        /*001a*/ 	.short	(.L_404 - .L_403)
.L_403:
        /*001c*/ 	.word	0x00000000
        /*0020*/ 	.short	0x0000
        /*0022*/ 	.short	0x0000
        /*0024*/ 	.byte	0x00, 0xf0, 0x21, 0x00


	//----- nvinfo : EIATTR_SPARSE_MMA_MASK
	.align		4
.L_404:
        /*0028*/ 	.byte	0x03, 0x50
        /*002a*/ 	.short	0x0000


	//----- nvinfo : EIATTR_MAXREG_COUNT
	.align		4
        /*002c*/ 	.byte	0x03, 0x1b
        /*002e*/ 	.short	0x00ff


	//----- nvinfo : EIATTR_MERCURY_ISA_VERSION
	.align		4
        /*0030*/ 	.byte	0x03, 0x5f
        /*0032*/ 	.short	0x0101


	//----- nvinfo : EIATTR_VRC_CTA_INIT_COUNT
	.align		4
        /*0034*/ 	.byte	0x02, 0x4a
	.zero		1
	.zero		1


	//----- nvinfo : EIATTR_EXIT_INSTR_OFFSETS
	.align		4
        /*0038*/ 	.byte	0x04, 0x1c
        /*003a*/ 	.short	(.L_406 - .L_405)


	//   ....[0]....
.L_405:
        /*003c*/ 	.word	0x00000060


	//----- nvinfo : EIATTR_MAX_THREADS
	.align		4
.L_406:
        /*0040*/ 	.byte	0x04, 0x05
        /*0042*/ 	.short	(.L_408 - .L_407)
.L_407:
        /*0044*/ 	.word	0x00000001
        /*0048*/ 	.word	0x00000001
        /*004c*/ 	.word	0x00000001


	//----- nvinfo : EIATTR_CBANK_PARAM_SIZE
	.align		4
.L_408:
        /*0050*/ 	.byte	0x03, 0x19
        /*0052*/ 	.short	0x0010


	//----- nvinfo : EIATTR_PARAM_CBANK
	.align		4
        /*0054*/ 	.byte	0x04, 0x0a
        /*0056*/ 	.short	(.L_410 - .L_409)
	.align		4
.L_409:
        /*0058*/ 	.word	index@(.nv.constant0._ZN6thrust24THRUST_300001_SM_1000_NS8cuda_cub4core6detail13_kernel_agentINS1_8__reduce10DrainAgentIlEEJN3cub18CUB_300001_SM_10009GridQueueIyEElEEEvDpT0_)
        /*005c*/ 	.short	0x0380
        /*005e*/ 	.short	0x0010


	//----- nvinfo : EIATTR_SW_WAR
	.align		4
.L_410:
        /*0060*/ 	.byte	0x04, 0x36
        /*0062*/ 	.short	(.L_412 - .L_411)
.L_411:
        /*0064*/ 	.word	0x00000008
.L_412:


//--------------------- .nv.info._ZN6thrust24THRUST_300001_SM_1000_NS8cuda_cub4core6detail13_kernel_agentINS1_8__reduce11ReduceAgentINS0_12zip_iteratorIN4cuda3std3__45tupleIJPKfNS0_17counting_iteratorIlNS0_11use_defaultESF_SF_EEEEEEEPNSB_IJflEEESJ_lNS1_9__extrema9arg_min_fIflNSA_4lessIfEEEEEEJSI_SK_lN3cub18CUB_300001_SM_100013GridEvenShareIlEENSS_9GridQueueIyEESP_EEEvDpT0_ --------------------------
	.section	.nv.info._ZN6thrust24THRUST_300001_SM_1000_NS8cuda_cub4core6detail13_kernel_agentINS1_8__reduce11ReduceAgentINS0_12zip_iteratorIN4cuda3std3__45tupleIJPKfNS0_17counting_iteratorIlNS0_11use_defaultESF_SF_EEEEEEEPNSB_IJflEEESJ_lNS1_9__extrema9arg_min_fIflNSA_4lessIfEEEEEEJSI_SK_lN3cub18CUB_300001_SM_100013GridEvenShareIlEENSS_9GridQueueIyEESP_EEEvDpT0_,"",@"SHT_CUDA_INFO"
	.sectionflags	@""
	.align	4


	//----- nvinfo : EIATTR_CUDA_API_VERSION
	.align		4
        /*0000*/ 	.byte	0x04, 0x37
        /*0002*/ 	.short	(.L_414 - .L_413)
.L_413:
        /*0004*/ 	.word	0x00000082


	//----- nvinfo : EIATTR_KPARAM_INFO
	.align		4
.L_414:
        /*0008*/ 	.byte	0x04, 0x17
        /*000a*/ 	.short	(.L_416 - .L_415)
.L_415:
        /*000c*/ 	.word	0x00000000
        /*0010*/ 	.short	0x0005
        /*0012*/ 	.short	0x0070
        /*0014*/ 	.byte	0x00, 0xf0, 0x05, 0x00


	//----- nvinfo : EIATTR_KPARAM_INFO
	.align		4
.L_416:
        /*0018*/ 	.byte	0x04, 0x17
        /*001a*/ 	.short	(.L_418 - .L_417)
.L_417:
        /*001c*/ 	.word	0x00000000
        /*0020*/ 	.short	0x0004
        /*0022*/ 	.short	0x0068
        /*0024*/ 	.byte	0x00, 0xf0, 0x21, 0x00


	//----- nvinfo : EIATTR_KPARAM_INFO
	.align		4
.L_418:
        /*0028*/ 	.byte	0x04, 0x17
        /*002a*/ 	.short	(.L_420 - .L_419)
.L_419:
        /*002c*/ 	.word	0x00000000
        /*0030*/ 	.short	0x0003
        /*0032*/ 	.short	0x0020
        /*0034*/ 	.byte	0x00, 0xf0, 0x21, 0x01


	//----- nvinfo : EIATTR_KPARAM_INFO
	.align		4
.L_420:
        /*0038*/ 	.byte	0x04, 0x17
        /*003a*/ 	.short	(.L_422 - .L_421)
.L_421:
        /*003c*/ 	.word	0x00000000
        /*0040*/ 	.short	0x0002
        /*0042*/ 	.short	0x0018
        /*0044*/ 	.byte	0x00, 0xf0, 0x21, 0x00


	//----- nvinfo : EIATTR_KPARAM_INFO
	.align		4
.L_422:
        /*0048*/ 	.byte	0x04, 0x17
        /*004a*/ 	.short	(.L_424 - .L_423)
.L_423:
        /*004c*/ 	.word	0x00000000
        /*0050*/ 	.short	0x0001
        /*0052*/ 	.short	0x0010
        /*0054*/ 	.byte	0x00, 0xf5, 0x21, 0x00


	//----- nvinfo : EIATTR_KPARAM_INFO
	.align		4
.L_424:
        /*0058*/ 	.byte	0x04, 0x17
        /*005a*/ 	.short	(.L_426 - .L_425)
.L_425:
        /*005c*/ 	.word	0x00000000
        /*0060*/ 	.short	0x0000
        /*0062*/ 	.short	0x0000
        /*0064*/ 	.byte	0x00, 0xf0, 0x41, 0x00


	//----- nvinfo : EIATTR_SPARSE_MMA_MASK
	.align		4
.L_426:
        /*0068*/ 	.byte	0x03, 0x50
        /*006a*/ 	.short	0x0000


	//----- nvinfo : EIATTR_MAXREG_COUNT
	.align		4
        /*006c*/ 	.byte	0x03, 0x1b
        /*006e*/ 	.short	0x00ff


	//----- nvinfo : EIATTR_NUM_BARRIERS
	.align		4
        /*0070*/ 	.byte	0x02, 0x4c
        /*0072*/ 	.byte	0x01
	.zero		1


	//----- nvinfo : EIATTR_MERCURY_ISA_VERSION
	.align		4
        /*0074*/ 	.byte	0x03, 0x5f
        /*0076*/ 	.short	0x0101


	//----- nvinfo : EIATTR_COOP_GROUP_MASK_REGIDS
	.align		4
        /*0078*/ 	.byte	0x04, 0x29
        /*007a*/ 	.short	(.L_428 - .L_427)


	//   ....[0]....
.L_427:
        /*007c*/ 	.word	0xffffffff


	//   ....[1]....
        /*0080*/ 	.word	0xffffffff


	//   ....[2]....
        /*0084*/ 	.word	0xffffffff


	//   ....[3]....
        /*0088*/ 	.word	0xffffffff


	//   ....[4]....
        /*008c*/ 	.word	0xffffffff


	//   ....[5]....
        /*0090*/ 	.word	0xffffffff


	//   ....[6]....
        /*0094*/ 	.word	0xffffffff


	//   ....[7]....
        /*0098*/ 	.word	0xffffffff


	//   ....[8]....
        /*009c*/ 	.word	0xffffffff


	//   ....[9]....
        /*00a0*/ 	.word	0xffffffff


	//   ....[10]....
        /*00a4*/ 	.word	0xffffffff


	//   ....[11]....
        /*00a8*/ 	.word	0xffffffff


	//   ....[12]....
        /*00ac*/ 	.word	0xffffffff


	//   ....[13]....
        /*00b0*/ 	.word	0xffffffff


	//   ....[14]....
        /*00b4*/ 	.word	0xffffffff


	//   ....[15]....
        /*00b8*/ 	.word	0xffffffff


	//   ....[16]....
        /*00bc*/ 	.word	0xffffffff


	//   ....[17]....
        /*00c0*/ 	.word	0xffffffff


	//   ....[18]....
        /*00c4*/ 	.word	0xffffffff


	//   ....[19]....
        /*00c8*/ 	.word	0xffffffff


	//   ....[20]....
        /*00cc*/ 	.word	0xffffffff


	//   ....[21]....
        /*00d0*/ 	.word	0xffffffff


	//   ....[22]....
        /*00d4*/ 	.word	0xffffffff


	//   ....[23]....
        /*00d8*/ 	.word	0xffffffff


	//   ....[24]....
        /*00dc*/ 	.word	0xffffffff


	//   ....[25]....
        /*00e0*/ 	.word	0xffffffff


	//   ....[26]....
        /*00e4*/ 	.word	0xffffffff


	//   ....[27]....
        /*00e8*/ 	.word	0xffffffff


	//   ....[28]....
        /*00ec*/ 	.word	0xffffffff


	//   ....[29]....
        /*00f0*/ 	.word	0xffffffff


	//   ....[30]....
        /*00f4*/ 	.word	0xffffffff


	//   ....[31]....
        /*00f8*/ 	.word	0xffffffff


	//   ....[32]....
        /*00fc*/ 	.word	0xffffffff


	//   ....[33]....
        /*0100*/ 	.word	0xffffffff


	//   ....[34]....
        /*0104*/ 	.word	0xffffffff


	//   ....[35]....
        /*0108*/ 	.word	0xffffffff


	//   ....[36]....
        /*010c*/ 	.word	0xffffffff


	//   ....[37]....
        /*0110*/ 	.word	0xffffffff


	//   ....[38]....
        /*0114*/ 	.word	0xffffffff


	//   ....[39]....
        /*0118*/ 	.word	0xffffffff


	//   ....[40]....
        /*011c*/ 	.word	0xffffffff


	//   ....[41]....
        /*0120*/ 	.word	0xffffffff


	//   ....[42]....
        /*0124*/ 	.word	0xffffffff


	//   ....[43]....
        /*0128*/ 	.word	0xffffffff


	//   ....[44]....
        /*012c*/ 	.word	0xffffffff


	//----- nvinfo : EIATTR_COOP_GROUP_INSTR_OFFSETS
	.align		4
.L_428:
        /*0130*/ 	.byte	0x04, 0x28
        /*0132*/ 	.short	(.L_430 - .L_429)


	//   ....[0]....
.L_429:
        /*0134*/ 	.word	0x00000bf0


	//   ....[1]....
        /*0138*/ 	.word	0x00000c20


	//   ....[2]....
        /*013c*/ 	.word	0x00000c30


	//   ....[3]....
        /*0140*/ 	.word	0x00000d30


	//   ....[4]....
        /*0144*/ 	.word	0x00000d60


	//   ....[5]....
        /*0148*/ 	.word	0x00000d90


	//   ....[6]....
        /*014c*/ 	.word	0x00000e90


	//   ....[7]....
        /*0150*/ 	.word	0x00000ec0


	//   ....[8]....
        /*0154*/ 	.word	0x00000ef0


	//   ....[9]....
        /*0158*/ 	.word	0x00000ff0


	//   ....[10]....
        /*015c*/ 	.word	0x00001020


	//   ....[11]....
        /*0160*/ 	.word	0x00001050


	//   ....[12]....
        /*0164*/ 	.word	0x00001150


	//   ....[13]....
        /*0168*/ 	.word	0x00001190


	//   ....[14]....
        /*016c*/ 	.word	0x000011c0


	//   ....[15]....
        /*0170*/ 	.word	0x00001d60


	//   ....[16]....
        /*0174*/ 	.word	0x00001d70


	//   ....[17]....
        /*0178*/ 	.word	0x00001d80


	//   ....[18]....
        /*017c*/ 	.word	0x00001e80


	//   ....[19]....
        /*0180*/ 	.word	0x00001ec0


	//   ....[20]....
        /*0184*/ 	.word	0x00001ee0


	//   ....[21]....
        /*0188*/ 	.word	0x00001ff0


	//   ....[22]....
        /*018c*/ 	.word	0x00002030


	//   ....[23]....
        /*0190*/ 	.word	0x00002050


	//   ....[24]....
        /*0194*/ 	.word	0x00002160


	//   ....[25]....
        /*0198*/ 	.word	0x000021a0


	//   ....[26]....
        /*019c*/ 	.word	0x000021c0


	//   ....[27]....
        /*01a0*/ 	.word	0x000022d0


	//   ....[28]....
        /*01a4*/ 	.word	0x00002310


	//   ....[29]....
        /*01a8*/ 	.word	0x00002340


	//   ....[30]....
        /*01ac*/ 	.word	0x00004a10


	//   ....[31]....
        /*01b0*/ 	.word	0x00004a40


	//   ....[32]....
        /*01b4*/ 	.word	0x00004a50


	//   ....[33]....
        /*01b8*/ 	.word	0x00004b50


	//   ....[34]....
        /*01bc*/ 	.word	0x00004b80


	//   ....[35]....
        /*01c0*/ 	.word	0x00004bb0


	//   ....[36]....
        /*01c4*/ 	.word	0x00004cb0


	//   ....[37]....
        /*01c8*/ 	.word	0x00004ce0


	//   ....[38]....
        /*01cc*/ 	.word	0x00004d10


	//   ....[39]....
        /*01d0*/ 	.word	0x00004e10


	//   ....[40]....
        /*01d4*/ 	.word	0x00004e40


	//   ....[41]....
        /*01d8*/ 	.word	0x00004e70


	//   ....[42]....
        /*01dc*/ 	.word	0x00004f70


	//   ....[43]....
        /*01e0*/ 	.word	0x00004fb0


	//   ....[44]....
        /*01e4*/ 	.word	0x00004fe0


	//----- nvinfo : EIATTR_VRC_CTA_INIT_COUNT
	.align		4
.L_430:
        /*01e8*/ 	.byte	0x02, 0x4a
	.zero		1
	.zero		1


	//----- nvinfo : EIATTR_EXIT_INSTR_OFFSETS
	.align		4
        /*01ec*/ 	.byte	0x04, 0x1c
        /*01ee*/ 	.short	(.L_432 - .L_431)


	//   ....[0]....
.L_431:
        /*01f0*/ 	.word	0x00005aa0


	//   ....[1]....
        /*01f4*/ 	.word	0x00005b20


	//----- nvinfo : EIATTR_MAX_THREADS
	.align		4
.L_432:
        /*01f8*/ 	.byte	0x04, 0x05
        /*01fa*/ 	.short	(.L_434 - .L_433)
.L_433:
        /*01fc*/ 	.word	0x00000100
        /*0200*/ 	.word	0x00000001
        /*0204*/ 	.word	0x00000001


	//----- nvinfo : EIATTR_CRS_STACK_SIZE
	.align		4
.L_434:
        /*0208*/ 	.byte	0x04, 0x1e
        /*020a*/ 	.short	(.L_436 - .L_435)
.L_435:
        /*020c*/ 	.word	0x00000000


	//----- nvinfo : EIATTR_CBANK_PARAM_SIZE
	.align		4
.L_436:
        /*0210*/ 	.byte	0x03, 0x19
        /*0212*/ 	.short	0x0071


	//----- nvinfo : EIATTR_PARAM_CBANK
	.align		4
        /*0214*/ 	.byte	0x04, 0x0a
        /*0216*/ 	.short	(.L_438 - .L_437)
	.align		4
.L_437:
        /*0218*/ 	.word	index@(.nv.constant0._ZN6thrust24THRUST_300001_SM_1000_NS8cuda_cub4core6detail13_kernel_agentINS1_8__reduce11ReduceAgentINS0_12zip_iteratorIN4cuda3std3__45tupleIJPKfNS0_17counting_iteratorIlNS0_11use_defaultESF_SF_EEEEEEEPNSB_IJflEEESJ_lNS1_9__extrema9arg_min_fIflNSA_4lessIfEEEEEEJSI_SK_lN3cub18CUB_300001_SM_100013GridEvenShareIlEENSS_9GridQueueIyEESP_EEEvDpT0_)
        /*021c*/ 	.short	0x0380
        /*021e*/ 	.short	0x0071


	//----- nvinfo : EIATTR_SW_WAR
	.align		4
.L_438:
        /*0220*/ 	.byte	0x04, 0x36
        /*0222*/ 	.short	(.L_440 - .L_439)
.L_439:
        /*0224*/ 	.word	0x00000008
.L_440:


//--------------------- .nv.info._ZN6thrust24THRUST_300001_SM_1000_NS8cuda_cub4core6detail13_kernel_agentINS1_8__reduce11ReduceAgentINS0_12zip_iteratorIN4cuda3std3__45tupleIJPKfNS0_17counting_iteratorIlNS0_11use_defaultESF_SF_EEEEEEEPNSB_IJflEEESJ_lNS1_9__extrema9arg_min_fIflNSA_4lessIfEEEEEEJSI_SK_lSP_EEEvDpT0_ --------------------------
	.section	.nv.info._ZN6thrust24THRUST_300001_SM_1000_NS8cuda_cub4core6detail13_kernel_agentINS1_8__reduce11ReduceAgentINS0_12zip_iteratorIN4cuda3std3__45tupleIJPKfNS0_17counting_iteratorIlNS0_11use_defaultESF_SF_EEEEEEEPNSB_IJflEEESJ_lNS1_9__extrema9arg_min_fIflNSA_4lessIfEEEEEEJSI_SK_lSP_EEEvDpT0_,"",@"SHT_CUDA_INFO"
	.sectionflags	@""
	.align	4


	//----- nvinfo : EIATTR_CUDA_API_VERSION
	.align		4
        /*0000*/ 	.byte	0x04, 0x37
        /*0002*/ 	.short	(.L_442 - .L_441)
.L_441:
        /*0004*/ 	.word	0x00000082


	//----- nvinfo : EIATTR_KPARAM_INFO
	.align		4
.L_442:
        /*0008*/ 	.byte	0x04, 0x17
        /*000a*/ 	.short	(.L_444 - .L_443)
.L_443:
        /*000c*/ 	.word	0x00000000
        /*0010*/ 	.short	0x0003
        /*0012*/ 	.short	0x0020
        /*0014*/ 	.byte	0x00, 0xf0, 0x05, 0x00


	//----- nvinfo : EIATTR_KPARAM_INFO
	.align		4
.L_444:
        /*0018*/ 	.byte	0x04, 0x17
        /*001a*/ 	.short	(.L_446 - .L_445)
.L_445:
        /*001c*/ 	.word	0x00000000
        /*0020*/ 	.short	0x0002
        /*0022*/ 	.short	0x0018
        /*0024*/ 	.byte	0x00, 0xf0, 0x21, 0x00


	//----- nvinfo : EIATTR_KPARAM_INFO
	.align		4
.L_446:
        /*0028*/ 	.byte	0x04, 0x17
        /*002a*/ 	.short	(.L_448 - .L_447)
.L_447:
        /*002c*/ 	.word	0x00000000
        /*0030*/ 	.short	0x0001
        /*0032*/ 	.short	0x0010
        /*0034*/ 	.byte	0x00, 0xf5, 0x21, 0x00


	//----- nvinfo : EIATTR_KPARAM_INFO
	.align		4
.L_448:
        /*0038*/ 	.byte	0x04, 0x17
        /*003a*/ 	.short	(.L_450 - .L_449)
.L_449:
        /*003c*/ 	.word	0x00000000
        /*0040*/ 	.short	0x0000
        /*0042*/ 	.short	0x0000
        /*0044*/ 	.byte	0x00, 0xf0, 0x41, 0x00


	//----- nvinfo : EIATTR_SPARSE_MMA_MASK
	.align		4
.L_450:
        /*0048*/ 	.byte	0x03, 0x50
        /*004a*/ 	.short	0x0000


	//----- nvinfo : EIATTR_MAXREG_COUNT
	.align		4
        /*004c*/ 	.byte	0x03, 0x1b
        /*004e*/ 	.short	0x00ff


	//----- nvinfo : EIATTR_NUM_BARRIERS
	.align		4
        /*0050*/ 	.byte	0x02, 0x4c
        /*0052*/ 	.byte	0x01
	.zero		1


	//----- nvinfo : EIATTR_MERCURY_ISA_VERSION
	.align		4
        /*0054*/ 	.byte	0x03, 0x5f
        /*0056*/ 	.short	0x0101


	//----- nvinfo : EIATTR_COOP_GROUP_MASK_REGIDS
	.align		4
        /*0058*/ 	.byte	0x04, 0x29
        /*005a*/ 	.short	(.L_452 - .L_451)


	//   ....[0]....
.L_451:
        /*005c*/ 	.word	0xffffffff


	//   ....[1]....
        /*0060*/ 	.word	0xffffffff


	//   ....[2]....
        /*0064*/ 	.word	0xffffffff


	//   ....[3]....
        /*0068*/ 	.word	0xffffffff


	//   ....[4]....
        /*006c*/ 	.word	0xffffffff


	//   ....[5]....
        /*0070*/ 	.word	0xffffffff


	//   ....[6]....
        /*0074*/ 	.word	0xffffffff


	//   ....[7]....
        /*0078*/ 	.word	0xffffffff


	//   ....[8]....
        /*007c*/ 	.word	0xffffffff


	//   ....[9]....
        /*0080*/ 	.word	0xffffffff


	//   ....[10]....
        /*0084*/ 	.word	0xffffffff


	//   ....[11]....
        /*0088*/ 	.word	0xffffffff


	//   ....[12]....
        /*008c*/ 	.word	0xffffffff


	//   ....[13]....
        /*0090*/ 	.word	0xffffffff


	//   ....[14]....
        /*0094*/ 	.word	0xffffffff


	//   ....[15]....
        /*0098*/ 	.word	0xffffffff


	//   ....[16]....
        /*009c*/ 	.word	0xffffffff


	//   ....[17]....
        /*00a0*/ 	.word	0xffffffff


	//   ....[18]....
        /*00a4*/ 	.word	0xffffffff


	//   ....[19]....
        /*00a8*/ 	.word	0xffffffff


	//   ....[20]....
        /*00ac*/ 	.word	0xffffffff


	//   ....[21]....
        /*00b0*/ 	.word	0xffffffff


	//   ....[22]....
        /*00b4*/ 	.word	0xffffffff


	//   ....[23]....
        /*00b8*/ 	.word	0xffffffff


	//   ....[24]....
        /*00bc*/ 	.word	0xffffffff


	//   ....[25]....
        /*00c0*/ 	.word	0xffffffff


	//   ....[26]....
        /*00c4*/ 	.word	0xffffffff


	//   ....[27]....
        /*00c8*/ 	.word	0xffffffff


	//   ....[28]....
        /*00cc*/ 	.word	0xffffffff


	//   ....[29]....
        /*00d0*/ 	.word	0xffffffff


	//   ....[30]....
        /*00d4*/ 	.word	0xffffffff


	//   ....[31]....
        /*00d8*/ 	.word	0xffffffff


	//   ....[32]....
        /*00dc*/ 	.word	0xffffffff


	//   ....[33]....
        /*00e0*/ 	.word	0xffffffff


	//   ....[34]....
        /*00e4*/ 	.word	0xffffffff


	//   ....[35]....
        /*00e8*/ 	.word	0xffffffff


	//   ....[36]....
        /*00ec*/ 	.word	0xffffffff


	//   ....[37]....
        /*00f0*/ 	.word	0xffffffff


	//   ....[38]....
        /*00f4*/ 	.word	0xffffffff


	//   ....[39]....
        /*00f8*/ 	.word	0xffffffff


	//   ....[40]....
        /*00fc*/ 	.word	0xffffffff


	//   ....[41]....
        /*0100*/ 	.word	0xffffffff


	//   ....[42]....
        /*0104*/ 	.word	0xffffffff


	//   ....[43]....
        /*0108*/ 	.word	0xffffffff


	//   ....[44]....
        /*010c*/ 	.word	0xffffffff


	//----- nvinfo : EIATTR_COOP_GROUP_INSTR_OFFSETS
	.align		4
.L_452:
        /*0110*/ 	.byte	0x04, 0x28
        /*0112*/ 	.short	(.L_454 - .L_453)


	//   ....[0]....
.L_453:
        /*0114*/ 	.word	0x00000b30


	//   ....[1]....
        /*0118*/ 	.word	0x00000b60


	//   ....[2]....
        /*011c*/ 	.word	0x00000b70


	//   ....[3]....
        /*0120*/ 	.word	0x00000c70


	//   ....[4]....
        /*0124*/ 	.word	0x00000ca0


	//   ....[5]....
        /*0128*/ 	.word	0x00000cd0


	//   ....[6]....
        /*012c*/ 	.word	0x00000dd0


	//   ....[7]....
        /*0130*/ 	.word	0x00000e00


	//   ....[8]....
        /*0134*/ 	.word	0x00000e30


	//   ....[9]....
        /*0138*/ 	.word	0x00000f30


	//   ....[10]....
        /*013c*/ 	.word	0x00000f60


	//   ....[11]....
        /*0140*/ 	.word	0x00000f90


	//   ....[12]....
        /*0144*/ 	.word	0x00001090


	//   ....[13]....
        /*0148*/ 	.word	0x000010d0


	//   ....[14]....
        /*014c*/ 	.word	0x00001100


	//   ....[15]....
        /*0150*/ 	.word	0x00001ca0


	//   ....[16]....
        /*0154*/ 	.word	0x00001cb0


	//   ....[17]....
        /*0158*/ 	.word	0x00001cc0


	//   ....[18]....
        /*015c*/ 	.word	0x00001dc0


	//   ....[19]....
        /*0160*/ 	.word	0x00001e00


	//   ....[20]....
        /*0164*/ 	.word	0x00001e20


	//   ....[21]....
        /*0168*/ 	.word	0x00001f30


	//   ....[22]....
        /*016c*/ 	.word	0x00001f70


	//   ....[23]....
        /*0170*/ 	.word	0x00001f90


	//   ....[24]....
        /*0174*/ 	.word	0x000020a0


	//   ....[25]....
        /*0178*/ 	.word	0x000020e0


	//   ....[26]....
        /*017c*/ 	.word	0x00002110


	//   ....[27]....
        /*0180*/ 	.word	0x00002210


	//   ....[28]....
        /*0184*/ 	.word	0x00002250


	//   ....[29]....
        /*0188*/ 	.word	0x00002280


	//   ....[30]....
        /*018c*/ 	.word	0x00004540


	//   ....[31]....
        /*0190*/ 	.word	0x00004570


	//   ....[32]....
        /*0194*/ 	.word	0x00004580


	//   ....[33]....
        /*0198*/ 	.word	0x00004680


	//   ....[34]....
        /*019c*/ 	.word	0x000046b0


	//   ....[35]....
        /*01a0*/ 	.word	0x000046e0


	//   ....[36]....
        /*01a4*/ 	.word	0x000047e0


	//   ....[37]....
        /*01a8*/ 	.word	0x00004810


	//   ....[38]....
        /*01ac*/ 	.word	0x00004840


	//   ....[39]....
        /*01b0*/ 	.word	0x00004940


	//   ....[40]....
        /*01b4*/ 	.word	0x00004970


	//   ....[41]....
        /*01b8*/ 	.word	0x000049a0


	//   ....[42]....
        /*01bc*/ 	.word	0x00004aa0


	//   ....[43]....
        /*01c0*/ 	.word	0x00004ae0


	//   ....[44]....
        /*01c4*/ 	.word	0x00004b10


	//----- nvinfo : EIATTR_VRC_CTA_INIT_COUNT
	.align		4
.L_454:
        /*01c8*/ 	.byte	0x02, 0x4a
	.zero		1
	.zero		1


	//----- nvinfo : EIATTR_EXIT_INSTR_OFFSETS
	.align		4
        /*01cc*/ 	.byte	0x04, 0x1c
        /*01ce*/ 	.short	(.L_456 - .L_455)


	//   ....[0]....
.L_455:
        /*01d0*/ 	.word	0x00000040


	//   ....[1]....
        /*01d4*/ 	.word	0x000055f0


	//   ....[2]....
        /*01d8*/ 	.word	0x00005650


	//----- nvinfo : EIATTR_MAX_THREADS
	.align		4
.L_456:
        /*01dc*/ 	.byte	0x04, 0x05
        /*01de*/ 	.short	(.L_458 - .L_457)
.L_457:
        /*01e0*/ 	.word	0x00000100
        /*01e4*/ 	.word	0x00000001
        /*01e8*/ 	.word	0x00000001


	//----- nvinfo : EIATTR_CRS_STACK_SIZE
	.align		4
.L_458:
        /*01ec*/ 	.byte	0x04, 0x1e
        /*01ee*/ 	.short	(.L_460 - .L_459)
.L_459:
        /*01f0*/ 	.word	0x00000000


	//----- nvinfo : EIATTR_CBANK_PARAM_SIZE
	.align		4
.L_460:
        /*01f4*/ 	.byte	0x03, 0x19
        /*01f6*/ 	.short	0x0021


	//----- nvinfo : EIATTR_PARAM_CBANK
	.align		4
        /*01f8*/ 	.byte	0x04, 0x0a
        /*01fa*/ 	.short	(.L_462 - .L_461)
	.align		4
.L_461:
        /*01fc*/ 	.word	index@(.nv.constant0._ZN6thrust24THRUST_300001_SM_1000_NS8cuda_cub4core6detail13_kernel_agentINS1_8__reduce11ReduceAgentINS0_12zip_iteratorIN4cuda3std3__45tupleIJPKfNS0_17counting_iteratorIlNS0_11use_defaultESF_SF_EEEEEEEPNSB_IJflEEESJ_lNS1_9__extrema9arg_min_fIflNSA_4lessIfEEEEEEJSI_SK_lSP_EEEvDpT0_)
        /*0200*/ 	.short	0x0380
        /*0202*/ 	.short	0x0021


	//----- nvinfo : EIATTR_SW_WAR
	.align		4
.L_462:
        /*0204*/ 	.byte	0x04, 0x36
        /*0206*/ 	.short	(.L_464 - .L_463)
.L_463:
        /*0208*/ 	.word	0x00000008
.L_464:


//--------------------- .nv.info._ZN6thrust24THRUST_300001_SM_1000_NS8cuda_cub4core6detail13_kernel_agentINS1_8__reduce11ReduceAgentIPN4cuda3std3__45tupleIJflEEESC_SB_iNS1_9__extrema9arg_min_fIflNS9_4lessIfEEEEEEJSC_SC_iSH_EEEvDpT0_ --------------------------
	.section	.nv.info._ZN6thrust24THRUST_300001_SM_1000_NS8cuda_cub4core6detail13_kernel_agentINS1_8__reduce11ReduceAgentIPN4cuda3std3__45tupleIJflEEESC_SB_iNS1_9__extrema9arg_min_fIflNS9_4lessIfEEEEEEJSC_SC_iSH_EEEvDpT0_,"",@"SHT_CUDA_INFO"
	.sectionflags	@""
	.align	4


	//----- nvinfo : EIATTR_CUDA_API_VERSION
	.align		4
        /*0000*/ 	.byte	0x04, 0x37
        /*0002*/ 	.short	(.L_466 - .L_465)
.L_465:
        /*0004*/ 	.word	0x00000082


	//----- nvinfo : EIATTR_KPARAM_INFO
	.align		4
.L_466:
        /*0008*/ 	.byte	0x04, 0x17
        /*000a*/ 	.short	(.L_468 - .L_467)
.L_467:
        /*000c*/ 	.word	0x00000000
        /*0010*/ 	.short	0x0003
        /*0012*/ 	.short	0x0014
        /*0014*/ 	.byte	0x00, 0xf0, 0x05, 0x00


	//----- nvinfo : EIATTR_KPARAM_INFO
	.align		4
.L_468:
        /*0018*/ 	.byte	0x04, 0x17
        /*001a*/ 	.short	(.L_470 - .L_469)
.L_469:
        /*001c*/ 	.word	0x00000000
        /*0020*/ 	.short	0x0002
        /*0022*/ 	.short	0x0010
        /*0024*/ 	.byte	0x00, 0xf0, 0x11, 0x00


	//----- nvinfo : EIATTR_KPARAM_INFO
	.align		4
.L_470:
        /*0028*/ 	.byte	0x04, 0x17
        /*002a*/ 	.short	(.L_472 - .L_471)
.L_471:
        /*002c*/ 	.word	0x00000000
        /*0030*/ 	.short	0x0001
        /*0032*/ 	.short	0x0008
        /*0034*/ 	.byte	0x00, 0xf5, 0x21, 0x00


	//----- nvinfo : EIATTR_KPARAM_INFO
	.align		4
.L_472:
        /*0038*/ 	.byte	0x04, 0x17
        /*003a*/ 	.short	(.L_474 - .L_473)
.L_473:
        /*003c*/ 	.word	0x00000000
        /*0040*/ 	.short	0x0000
        /*0042*/ 	.short	0x0000
        /*0044*/ 	.byte	0x00, 0xf5, 0x21, 0x00


	//----- nvinfo : EIATTR_SPARSE_MMA_MASK
	.align		4
.L_474:
        /*0048*/ 	.byte	0x03, 0x50
        /*004a*/ 	.short	0x0000


	//----- nvinfo : EIATTR_MAXREG_COUNT
	.align		4
        /*004c*/ 	.byte	0x03, 0x1b
        /*004e*/ 	.short	0x00ff


	//----- nvinfo : EIATTR_NUM_BARRIERS
	.align		4
        /*0050*/ 	.byte	0x02, 0x4c
        /*0052*/ 	.byte	0x01
	.zero		1


	//----- nvinfo : EIATTR_MERCURY_ISA_VERSION
	.align		4
        /*0054*/ 	.byte	0x03, 0x5f
        /*0056*/ 	.short	0x0101


	//----- nvinfo : EIATTR_COOP_GROUP_MASK_REGIDS
	.align		4
        /*0058*/ 	.byte	0x04, 0x29
        /*005a*/ 	.short	(.L_476 - .L_475)


	//   ....[0]....
.L_475:
        /*005c*/ 	.word	0xffffffff


	//   ....[1]....
        /*0060*/ 	.word	0xffffffff


	//   ....[2]....
        /*0064*/ 	.word	0xffffffff


	//   ....[3]....
        /*0068*/ 	.word	0xffffffff


	//   ....[4]....
        /*006c*/ 	.word	0xffffffff


	//   ....[5]....
        /*0070*/ 	.word	0xffffffff


	//   ....[6]....
        /*0074*/ 	.word	0xffffffff


	//   ....[7]....
        /*0078*/ 	.word	0xffffffff


	//   ....[8]....
        /*007c*/ 	.word	0xffffffff


	//   ....[9]....
        /*0080*/ 	.word	0xffffffff


	//   ....[10]....
        /*0084*/ 	.word	0xffffffff


	//   ....[11]....
        /*0088*/ 	.word	0xffffffff


	//   ....[12]....
        /*008c*/ 	.word	0xffffffff


	//   ....[13]....
        /*0090*/ 	.word	0xffffffff


	//   ....[14]....
        /*0094*/ 	.word	0xffffffff


	//   ....[15]....
        /*0098*/ 	.word	0xffffffff


	//   ....[16]....
        /*009c*/ 	.word	0xffffffff


	//   ....[17]....
        /*00a0*/ 	.word	0xffffffff


	//   ....[18]....
        /*00a4*/ 	.word	0xffffffff


	//   ....[19]....
        /*00a8*/ 	.word	0xffffffff


	//   ....[20]....
        /*00ac*/ 	.word	0xffffffff


	//   ....[21]....
        /*00b0*/ 	.word	0xffffffff


	//   ....[22]....
        /*00b4*/ 	.word	0xffffffff


	//   ....[23]....
        /*00b8*/ 	.word	0xffffffff


	//   ....[24]....
        /*00bc*/ 	.word	0xffffffff


	//   ....[25]....
        /*00c0*/ 	.word	0xffffffff


	//   ....[26]....
        /*00c4*/ 	.word	0xffffffff


	//   ....[27]....
        /*00c8*/ 	.word	0xffffffff


	//   ....[28]....
        /*00cc*/ 	.word	0xffffffff


	//   ....[29]....
        /*00d0*/ 	.word	0xffffffff


	//   ....[30]....
        /*00d4*/ 	.word	0xffffffff


	//   ....[31]....
        /*00d8*/ 	.word	0xffffffff


	//   ....[32]....
        /*00dc*/ 	.word	0xffffffff


	//   ....[33]....
        /*00e0*/ 	.word	0xffffffff


	//   ....[34]....
        /*00e4*/ 	.word	0xffffffff


	//   ....[35]....
        /*00e8*/ 	.word	0xffffffff


	//   ....[36]....
        /*00ec*/ 	.word	0xffffffff


	//   ....[37]....
        /*00f0*/ 	.word	0xffffffff


	//   ....[38]....
        /*00f4*/ 	.word	0xffffffff


	//   ....[39]....
        /*00f8*/ 	.word	0xffffffff


	//   ....[40]....
        /*00fc*/ 	.word	0xffffffff


	//   ....[41]....
        /*0100*/ 	.word	0xffffffff


	//   ....[42]....
        /*0104*/ 	.word	0xffffffff


	//   ....[43]....
        /*0108*/ 	.word	0xffffffff


	//   ....[44]....
        /*010c*/ 	.word	0xffffffff


	//----- nvinfo : EIATTR_COOP_GROUP_INSTR_OFFSETS
	.align		4
.L_476:
        /*0110*/ 	.byte	0x04, 0x28
        /*0112*/ 	.short	(.L_478 - .L_477)


	//   ....[0]....
.L_477:
        /*0114*/ 	.word	0x00000a00


	//   ....[1]....
        /*0118*/ 	.word	0x00000a30


	//   ....[2]....
        /*011c*/ 	.word	0x00000a40


	//   ....[3]....
        /*0120*/ 	.word	0x00000b40


	//   ....[4]....
        /*0124*/ 	.word	0x00000b70


	//   ....[5]....
        /*0128*/ 	.word	0x00000ba0


	//   ....[6]....
        /*012c*/ 	.word	0x00000ca0


	//   ....[7]....
        /*0130*/ 	.word	0x00000cd0


	//   ....[8]....
        /*0134*/ 	.word	0x00000d00


	//   ....[9]....
        /*0138*/ 	.word	0x00000e00


	//   ....[10]....
        /*013c*/ 	.word	0x00000e30


	//   ....[11]....
        /*0140*/ 	.word	0x00000e60


	//   ....[12]....
        /*0144*/ 	.word	0x00000f60


	//   ....[13]....
        /*0148*/ 	.word	0x00000fa0


	//   ....[14]....
        /*014c*/ 	.word	0x00000fd0


	//   ....[15]....
        /*0150*/ 	.word	0x00001b70


	//   ....[16]....
        /*0154*/ 	.word	0x00001b80


	//   ....[17]....
        /*0158*/ 	.word	0x00001b90


	//   ....[18]....
        /*015c*/ 	.word	0x00001c90


	//   ....[19]....
        /*0160*/ 	.word	0x00001cd0


	//   ....[20]....
        /*0164*/ 	.word	0x00001cf0


	//   ....[21]....
        /*0168*/ 	.word	0x00001e00


	//   ....[22]....
        /*016c*/ 	.word	0x00001e40


	//   ....[23]....
        /*0170*/ 	.word	0x00001e60


	//   ....[24]....
        /*0174*/ 	.word	0x00001f70


	//   ....[25]....
        /*0178*/ 	.word	0x00001fb0


	//   ....[26]....
        /*017c*/ 	.word	0x00001fe0


	//   ....[27]....
        /*0180*/ 	.word	0x000020e0


	//   ....[28]....
        /*0184*/ 	.word	0x00002120


	//   ....[29]....
        /*0188*/ 	.word	0x00002150


	//   ....[30]....
        /*018c*/ 	.word	0x00004530


	//   ....[31]....
        /*0190*/ 	.word	0x00004560


	//   ....[32]....
        /*0194*/ 	.word	0x00004570


	//   ....[33]....
        /*0198*/ 	.word	0x00004670


	//   ....[34]....
        /*019c*/ 	.word	0x000046a0


	//   ....[35]....
        /*01a0*/ 	.word	0x000046d0


	//   ....[36]....
        /*01a4*/ 	.word	0x000047d0


	//   ....[37]....
        /*01a8*/ 	.word	0x00004800


	//   ....[38]....
        /*01ac*/ 	.word	0x00004830


	//   ....[39]....
        /*01b0*/ 	.word	0x00004930


	//   ....[40]....
        /*01b4*/ 	.word	0x00004960


	//   ....[41]....
        /*01b8*/ 	.word	0x00004990


	//   ....[42]....
        /*01bc*/ 	.word	0x00004a90


	//   ....[43]....
        /*01c0*/ 	.word	0x00004ad0


	//   ....[44]....
        /*01c4*/ 	.word	0x00004b00


	//----- nvinfo : EIATTR_VRC_CTA_INIT_COUNT
	.align		4
.L_478:
        /*01c8*/ 	.byte	0x02, 0x4a
	.zero		1
	.zero		1


	//----- nvinfo : EIATTR_EXIT_INSTR_OFFSETS
	.align		4
        /*01cc*/ 	.byte	0x04, 0x1c
        /*01ce*/ 	.short	(.L_480 - .L_479)


	//   ....[0]....
.L_479:
        /*01d0*/ 	.word	0x00000030


	//   ....[1]....
        /*01d4*/ 	.word	0x000055e0


	//   ....[2]....
        /*01d8*/ 	.word	0x00005640


	//----- nvinfo : EIATTR_MAX_THREADS
	.align		4
.L_480:
        /*01dc*/ 	.byte	0x04, 0x05
        /*01de*/ 	.short	(.L_482 - .L_481)
.L_481:
        /*01e0*/ 	.word	0x00000100
        /*01e4*/ 	.word	0x00000001
        /*01e8*/ 	.word	0x00000001


	//----- nvinfo : EIATTR_CRS_STACK_SIZE
	.align		4
.L_482:
        /*01ec*/ 	.byte	0x04, 0x1e
        /*01ee*/ 	.short	(.L_484 - .L_483)
.L_483:
        /*01f0*/ 	.word	0x00000000


	//----- nvinfo : EIATTR_CBANK_PARAM_SIZE
	.align		4
.L_484:
        /*01f4*/ 	.byte	0x03, 0x19
        /*01f6*/ 	.short	0x0015


	//----- nvinfo : EIATTR_PARAM_CBANK
	.align		4
        /*01f8*/ 	.byte	0x04, 0x0a
        /*01fa*/ 	.short	(.L_486 - .L_485)
	.align		4
.L_485:
        /*01fc*/ 	.word	index@(.nv.constant0._ZN6thrust24THRUST_300001_SM_1000_NS8cuda_cub4core6detail13_kernel_agentINS1_8__reduce11ReduceAgentIPN4cuda3std3__45tupleIJflEEESC_SB_iNS1_9__extrema9arg_min_fIflNS9_4lessIfEEEEEEJSC_SC_iSH_EEEvDpT0_)
        /*0200*/ 	.short	0x0380
        /*0202*/ 	.short	0x0015


	//----- nvinfo : EIATTR_SW_WAR
	.align		4
.L_486:
        /*0204*/ 	.byte	0x04, 0x36
        /*0206*/ 	.short	(.L_488 - .L_487)
.L_487:
        /*0208*/ 	.word	0x00000008
.L_488:


//--------------------- .nv.info._ZN6thrust24THRUST_300001_SM_1000_NS8cuda_cub4core6detail13_kernel_agentINS1_8__reduce10DrainAgentIiEEJN3cub18CUB_300001_SM_10009GridQueueIjEEiEEEvDpT0_ --------------------------
	.section	.nv.info._ZN6thrust24THRUST_300001_SM_1000_NS8cuda_cub4core6detail13_kernel_agentINS1_8__reduce10DrainAgentIiEEJN3cub18CUB_300001_SM_10009GridQueueIjEEiEEEvDpT0_,"",@"SHT_CUDA_INFO"
	.sectionflags	@""
	.align	4


	//----- nvinfo : EIATTR_CUDA_API_VERSION
	.align		4
        /*0000*/ 	.byte	0x04, 0x37
        /*0002*/ 	.short	(.L_490 - .L_489)
.L_489:
        /*0004*/ 	.word	0x00000082


	//----- nvinfo : EIATTR_KPARAM_INFO
	.align		4
.L_490:
        /*0008*/ 	.byte	0x04, 0x17
        /*000a*/ 	.short	(.L_492 - .L_491)
.L_491:
        /*000c*/ 	.word	0x00000000
        /*0010*/ 	.short	0x0001
        /*0012*/ 	.short	0x0008
        /*0014*/ 	.byte	0x00, 0xf0, 0x11, 0x00


	//----- nvinfo : EIATTR_KPARAM_INFO
	.align		4
.L_492:
        /*0018*/ 	.byte	0x04, 0x17
        /*001a*/ 	.short	(.L_494 - .L_493)
.L_493:
        /*001c*/ 	.word	0x00000000
        /*0020*/ 	.short	0x0000
        /*0022*/ 	.short	0x0000
        /*0024*/ 	.byte	0x00, 0xf0, 0x21, 0x00


	//----- nvinfo : EIATTR_SPARSE_MMA_MASK
	.align		4
.L_494:
        /*0028*/ 	.byte	0x03, 0x50
        /*002a*/ 	.short	0x0000


	//----- nvinfo : EIATTR_MAXREG_COUNT
	.align		4
        /*002c*/ 	.byte	0x03, 0x1b
        /*002e*/ 	.short	0x00ff


	//----- nvinfo : EIATTR_MERCURY_ISA_VERSION
	.align		4
        /*0030*/ 	.byte	0x03, 0x5f
        /*0032*/ 	.short	0x0101


	//----- nvinfo : EIATTR_VRC_CTA_INIT_COUNT
	.align		4
        /*0034*/ 	.byte	0x02, 0x4a
	.zero		1
	.zero		1


	//----- nvinfo : EIATTR_EXIT_INSTR_OFFSETS
	.align		4
        /*0038*/ 	.byte	0x04, 0x1c
        /*003a*/ 	.short	(.L_496 - .L_495)


	//   ....[0]....
.L_495:
        /*003c*/ 	.word	0x00000060


	//----- nvinfo : EIATTR_MAX_THREADS
	.align		4
.L_496:
        /*0040*/ 	.byte	0x04, 0x05
        /*0042*/ 	.short	(.L_498 - .L_497)
.L_497:
        /*0044*/ 	.word	0x00000001
        /*0048*/ 	.word	0x00000001
        /*004c*/ 	.word	0x00000001


	//----- nvinfo : EIATTR_CBANK_PARAM_SIZE
	.align		4
.L_498:
        /*0050*/ 	.byte	0x03, 0x19
        /*0052*/ 	.short	0x000c


	//----- nvinfo : EIATTR_PARAM_CBANK
	.align		4
        /*0054*/ 	.byte	0x04, 0x0a
        /*0056*/ 	.short	(.L_500 - .L_499)
	.align		4
.L_499:
        /*0058*/ 	.word	index@(.nv.constant0._ZN6thrust24THRUST_300001_SM_1000_NS8cuda_cub4core6detail13_kernel_agentINS1_8__reduce10DrainAgentIiEEJN3cub18CUB_300001_SM_10009GridQueueIjEEiEEEvDpT0_)
        /*005c*/ 	.short	0x0380
        /*005e*/ 	.short	0x000c


	//----- nvinfo : EIATTR_SW_WAR
	.align		4
.L_500:
        /*0060*/ 	.byte	0x04, 0x36
        /*0062*/ 	.short	(.L_502 - .L_501)
.L_501:
        /*0064*/ 	.word	0x00000008
.L_502:


//--------------------- .nv.info._ZN6thrust24THRUST_300001_SM_1000_NS8cuda_cub4core6detail13_kernel_agentINS1_8__reduce11ReduceAgentINS0_12zip_iteratorIN4cuda3std3__45tupleIJPKfNS0_17counting_iteratorIlNS0_11use_defaultESF_SF_EEEEEEEPNSB_IJflEEESJ_iNS1_9__extrema9arg_min_fIflNSA_4lessIfEEEEEEJSI_SK_iN3cub18CUB_300001_SM_100013GridEvenShareIiEENSS_9GridQueueIjEESP_EEEvDpT0_ --------------------------
	.section	.nv.info._ZN6thrust24THRUST_300001_SM_1000_NS8cuda_cub4core6detail13_kernel_agentINS1_8__reduce11ReduceAgentINS0_12zip_iteratorIN4cuda3std3__45tupleIJPKfNS0_17counting_iteratorIlNS0_11use_defaultESF_SF_EEEEEEEPNSB_IJflEEESJ_iNS1_9__extrema9arg_min_fIflNSA_4lessIfEEEEEEJSI_SK_iN3cub18CUB_300001_SM_100013GridEvenShareIiEENSS_9GridQueueIjEESP_EEEvDpT0_,"",@"SHT_CUDA_INFO"
	.sectionflags	@""
	.align	4


	//----- nvinfo : EIATTR_CUDA_API_VERSION
	.align		4
        /*0000*/ 	.byte	0x04, 0x37
        /*0002*/ 	.short	(.L_504 - .L_503)
.L_503:
        /*0004*/ 	.word	0x00000082


	//----- nvinfo : EIATTR_KPARAM_INFO
	.align		4
.L_504:
        /*0008*/ 	.byte	0x04, 0x17
        /*000a*/ 	.short	(.L_506 - .L_505)
.L_505:
        /*000c*/ 	.word	0x00000000
        /*0010*/ 	.short	0x0005
        /*0012*/ 	.short	0x0050
        /*0014*/ 	.byte	0x00, 0xf0, 0x05, 0x00


	//----- nvinfo : EIATTR_KPARAM_INFO
	.align		4
.L_506:
        /*0018*/ 	.byte	0x04, 0x17
        /*001a*/ 	.short	(.L_508 - .L_507)
.L_507:
        /*001c*/ 	.word	0x00000000
        /*0020*/ 	.short	0x0004
        /*0022*/ 	.short	0x0048
        /*0024*/ 	.byte	0x00, 0xf0, 0x21, 0x00


	//----- nvinfo : EIATTR_KPARAM_INFO
	.align		4
.L_508:
        /*0028*/ 	.byte	0x04, 0x17
        /*002a*/ 	.short	(.L_510 - .L_509)
.L_509:
        /*002c*/ 	.word	0x00000000
        /*0030*/ 	.short	0x0003
        /*0032*/ 	.short	0x001c
        /*0034*/ 	.byte	0x00, 0xf0, 0xa1, 0x00


	//----- nvinfo : EIATTR_KPARAM_INFO
	.align		4
.L_510:
        /*0038*/ 	.byte	0x04, 0x17
        /*003a*/ 	.short	(.L_512 - .L_511)
.L_511:
        /*003c*/ 	.word	0x00000000
        /*0040*/ 	.short	0x0002
        /*0042*/ 	.short	0x0018
        /*0044*/ 	.byte	0x00, 0xf0, 0x11, 0x00


	//----- nvinfo : EIATTR_KPARAM_INFO
	.align		4
.L_512:
        /*0048*/ 	.byte	0x04, 0x17
        /*004a*/ 	.short	(.L_514 - .L_513)
.L_513:
        /*004c*/ 	.word	0x00000000
        /*0050*/ 	.short	0x0001
        /*0052*/ 	.short	0x0010
        /*0054*/ 	.byte	0x00, 0xf5, 0x21, 0x00


	//----- nvinfo : EIATTR_KPARAM_INFO
	.align		4
.L_514:
        /*0058*/ 	.byte	0x04, 0x17
        /*005a*/ 	.short	(.L_516 - .L_515)
.L_515:
        /*005c*/ 	.word	0x00000000
        /*0060*/ 	.short	0x0000
        /*0062*/ 	.short	0x0000
        /*0064*/ 	.byte	0x00, 0xf0, 0x41, 0x00


	//----- nvinfo : EIATTR_SPARSE_MMA_MASK
	.align		4
.L_516:
        /*0068*/ 	.byte	0x03, 0x50
        /*006a*/ 	.short	0x0000


	//----- nvinfo : EIATTR_MAXREG_COUNT
	.align		4
        /*006c*/ 	.byte	0x03, 0x1b
        /*006e*/ 	.short	0x00ff


	//----- nvinfo : EIATTR_NUM_BARRIERS
	.align		4
        /*0070*/ 	.byte	0x02, 0x4c
        /*0072*/ 	.byte	0x01
	.zero		1


	//----- nvinfo : EIATTR_MERCURY_ISA_VERSION
	.align		4
        /*0074*/ 	.byte	0x03, 0x5f
        /*0076*/ 	.short	0x0101


	//----- nvinfo : EIATTR_COOP_GROUP_MASK_REGIDS
	.align		4
        /*0078*/ 	.byte	0x04, 0x29
        /*007a*/ 	.short	(.L_518 - .L_517)


	//   ....[0]....
.L_517:
        /*007c*/ 	.word	0xffffffff


	//   ....[1]....
        /*0080*/ 	.word	0xffffffff


	//   ....[2]....
        /*0084*/ 	.word	0xffffffff


	//   ....[3]....
        /*0088*/ 	.word	0xffffffff


	//   ....[4]....
        /*008c*/ 	.word	0xffffffff


	//   ....[5]....
        /*0090*/ 	.word	0xffffffff


	//   ....[6]....
        /*0094*/ 	.word	0xffffffff


	//   ....[7]....
        /*0098*/ 	.word	0xffffffff


	//   ....[8]....
        /*009c*/ 	.word	0xffffffff


	//   ....[9]....
        /*00a0*/ 	.word	0xffffffff


	//   ....[10]....
        /*00a4*/ 	.word	0xffffffff


	//   ....[11]....
        /*00a8*/ 	.word	0xffffffff


	//   ....[12]....
        /*00ac*/ 	.word	0xffffffff


	//   ....[13]....
        /*00b0*/ 	.word	0xffffffff


	//   ....[14]....
        /*00b4*/ 	.word	0xffffffff


	//   ....[15]....
        /*00b8*/ 	.word	0xffffffff


	//   ....[16]....
        /*00bc*/ 	.word	0xffffffff


	//   ....[17]....
        /*00c0*/ 	.word	0xffffffff


	//   ....[18]....
        /*00c4*/ 	.word	0xffffffff


	//   ....[19]....
        /*00c8*/ 	.word	0xffffffff


	//   ....[20]....
        /*00cc*/ 	.word	0xffffffff


	//   ....[21]....
        /*00d0*/ 	.word	0xffffffff


	//   ....[22]....
        /*00d4*/ 	.word	0xffffffff


	//   ....[23]....
        /*00d8*/ 	.word	0xffffffff


	//   ....[24]....
        /*00dc*/ 	.word	0xffffffff


	//   ....[25]....
        /*00e0*/ 	.word	0xffffffff


	//   ....[26]....
        /*00e4*/ 	.word	0xffffffff


	//   ....[27]....
        /*00e8*/ 	.word	0xffffffff


	//   ....[28]....
        /*00ec*/ 	.word	0xffffffff


	//   ....[29]....
        /*00f0*/ 	.word	0xffffffff


	//   ....[30]....
        /*00f4*/ 	.word	0xffffffff


	//   ....[31]....
        /*00f8*/ 	.word	0xffffffff


	//   ....[32]....
        /*00fc*/ 	.word	0xffffffff


	//   ....[33]....
        /*0100*/ 	.word	0xffffffff


	//   ....[34]....
        /*0104*/ 	.word	0xffffffff


	//   ....[35]....
        /*0108*/ 	.word	0xffffffff


	//   ....[36]....
        /*010c*/ 	.word	0xffffffff


	//   ....[37]....
        /*0110*/ 	.word	0xffffffff


	//   ....[38]....
        /*0114*/ 	.word	0xffffffff


	//   ....[39]....
        /*0118*/ 	.word	0xffffffff


	//   ....[40]....
        /*011c*/ 	.word	0xffffffff


	//   ....[41]....
        /*0120*/ 	.word	0xffffffff


	//   ....[42]....
        /*0124*/ 	.word	0xffffffff


	//   ....[43]....
        /*0128*/ 	.word	0xffffffff


	//   ....[44]....
        /*012c*/ 	.word	0xffffffff


	//----- nvinfo : EIATTR_COOP_GROUP_INSTR_OFFSETS
	.align		4
.L_518:
        /*0130*/ 	.byte	0x04, 0x28
        /*0132*/ 	.short	(.L_520 - .L_519)


	//   ....[0]....
.L_519:
        /*0134*/ 	.word	0x00000b40


	//   ....[1]....
        /*0138*/ 	.word	0x00000b70


	//   ....[2]....
        /*013c*/ 	.word	0x00000b80


	//   ....[3]....
        /*0140*/ 	.word	0x00000c80


	//   ....[4]....
        /*0144*/ 	.word	0x00000cb0


	//   ....[5]....
        /*0148*/ 	.word	0x00000ce0


	//   ....[6]....
        /*014c*/ 	.word	0x00000de0


	//   ....[7]....
        /*0150*/ 	.word	0x00000e10


	//   ....[8]....
        /*0154*/ 	.word	0x00000e40


	//   ....[9]....
        /*0158*/ 	.word	0x00000f40


	//   ....[10]....
        /*015c*/ 	.word	0x00000f70


	//   ....[11]....
        /*0160*/ 	.word	0x00000fa0


	//   ....[12]....
        /*0164*/ 	.word	0x000010a0


	//   ....[13]....
        /*0168*/ 	.word	0x000010e0


	//   ....[14]....
        /*016c*/ 	.word	0x00001110


	//   ....[15]....
        /*0170*/ 	.word	0x00001cb0


	//   ....[16]....
        /*0174*/ 	.word	0x00001cc0


	//   ....[17]....
        /*0178*/ 	.word	0x00001cd0


	//   ....[18]....
        /*017c*/ 	.word	0x00001dd0


	//   ....[19]....
        /*0180*/ 	.word	0x00001e10


	//   ....[20]....
        /*0184*/ 	.word	0x00001e30


	//   ....[21]....
        /*0188*/ 	.word	0x00001f40


	//   ....[22]....
        /*018c*/ 	.word	0x00001f80


	//   ....[23]....
        /*0190*/ 	.word	0x00001fa0


	//   ....[24]....
        /*0194*/ 	.word	0x000020b0


	//   ....[25]....
        /*0198*/ 	.word	0x000020f0


	//   ....[26]....
        /*019c*/ 	.word	0x00002110


	//   ....[27]....
        /*01a0*/ 	.word	0x00002220


	//   ....[28]....
        /*01a4*/ 	.word	0x00002260


	//   ....[29]....
        /*01a8*/ 	.word	0x00002290


	//   ....[30]....
        /*01ac*/ 	.word	0x00004810


	//   ....[31]....
        /*01b0*/ 	.word	0x00004840


	//   ....[32]....
        /*01b4*/ 	.word	0x00004850


	//   ....[33]....
        /*01b8*/ 	.word	0x00004950


	//   ....[34]....
        /*01bc*/ 	.word	0x00004980


	//   ....[35]....
        /*01c0*/ 	.word	0x000049b0


	//   ....[36]....
        /*01c4*/ 	.word	0x00004ab0


	//   ....[37]....
        /*01c8*/ 	.word	0x00004ae0


	//   ....[38]....
        /*01cc*/ 	.word	0x00004b10


	//   ....[39]....
        /*01d0*/ 	.word	0x00004c10


	//   ....[40]....
        /*01d4*/ 	.word	0x00004c40


	//   ....[41]....
        /*01d8*/ 	.word	0x00004c70


	//   ....[42]....
        /*01dc*/ 	.word	0x00004d70


	//   ....[43]....
        /*01e0*/ 	.word	0x00004db0


	//   ....[44]....
        /*01e4*/ 	.word	0x00004de0


	//----- nvinfo : EIATTR_VRC_CTA_INIT_COUNT
	.align		4
.L_520:
        /*01e8*/ 	.byte	0x02, 0x4a
	.zero		1
	.zero		1


	//----- nvinfo : EIATTR_EXIT_INSTR_OFFSETS
	.align		4
        /*01ec*/ 	.byte	0x04, 0x1c
        /*01ee*/ 	.short	(.L_522 - .L_521)


	//   ....[0]....
.L_521:
        /*01f0*/ 	.word	0x000058a0


	//   ....[1]....
        /*01f4*/ 	.word	0x00005920


	//----- nvinfo : EIATTR_MAX_THREADS
	.align		4
.L_522:
        /*01f8*/ 	.byte	0x04, 0x05
        /*01fa*/ 	.short	(.L_524 - .L_523)
.L_523:
        /*01fc*/ 	.word	0x00000100
        /*0200*/ 	.word	0x00000001
        /*0204*/ 	.word	0x00000001


	//----- nvinfo : EIATTR_CRS_STACK_SIZE
	.align		4
.L_524:
        /*0208*/ 	.byte	0x04, 0x1e
        /*020a*/ 	.short	(.L_526 - .L_525)
.L_525:
        /*020c*/ 	.word	0x00000000


	//----- nvinfo : EIATTR_CBANK_PARAM_SIZE
	.align		4
.L_526:
        /*0210*/ 	.byte	0x03, 0x19
        /*0212*/ 	.short	0x0051


	//----- nvinfo : EIATTR_PARAM_CBANK
	.align		4
        /*0214*/ 	.byte	0x04, 0x0a
        /*0216*/ 	.short	(.L_528 - .L_527)
	.align		4
.L_527:
        /*0218*/ 	.word	index@(.nv.constant0._ZN6thrust24THRUST_300001_SM_1000_NS8cuda_cub4core6detail13_kernel_agentINS1_8__reduce11ReduceAgentINS0_12zip_iteratorIN4cuda3std3__45tupleIJPKfNS0_17counting_iteratorIlNS0_11use_defaultESF_SF_EEEEEEEPNSB_IJflEEESJ_iNS1_9__extrema9arg_min_fIflNSA_4lessIfEEEEEEJSI_SK_iN3cub18CUB_300001_SM_100013GridEvenShareIiEENSS_9GridQueueIjEESP_EEEvDpT0_)
        /*021c*/ 	.short	0x0380
        /*021e*/ 	.short	0x0051


	//----- nvinfo : EIATTR_SW_WAR
	.align		4
.L_528:
        /*0220*/ 	.byte	0x04, 0x36
        /*0222*/ 	.short	(.L_530 - .L_529)
.L_529:
        /*0224*/ 	.word	0x00000008
.L_530:


//--------------------- .nv.info._ZN6thrust24THRUST_300001_SM_1000_NS8cuda_cub4core6detail13_kernel_agentINS1_8__reduce11ReduceAgentINS0_12zip_iteratorIN4cuda3std3__45tupleIJPKfNS0_17counting_iteratorIlNS0_11use_defaultESF_SF_EEEEEEEPNSB_IJflEEESJ_iNS1_9__extrema9arg_min_fIflNSA_4lessIfEEEEEEJSI_SK_iSP_EEEvDpT0_ --------------------------
	.section	.nv.info._ZN6thrust24THRUST_300001_SM_1000_NS8cuda_cub4core6detail13_kernel_agentINS1_8__reduce11ReduceAgentINS0_12zip_iteratorIN4cuda3std3__45tupleIJPKfNS0_17counting_iteratorIlNS0_11use_defaultESF_SF_EEEEEEEPNSB_IJflEEESJ_iNS1_9__extrema9arg_min_fIflNSA_4lessIfEEEEEEJSI_SK_iSP_EEEvDpT0_,"",@"SHT_CUDA_INFO"
	.sectionflags	@""
	.align	4


	//----- nvinfo : EIATTR_CUDA_API_VERSION
	.align		4
        /*0000*/ 	.byte	0x04, 0x37
        /*0002*/ 	.short	(.L_532 - .L_531)
.L_531:
        /*0004*/ 	.word	0x00000082


	//----- nvinfo : EIATTR_KPARAM_INFO
	.align		4
.L_532:
        /*0008*/ 	.byte	0x04, 0x17
        /*000a*/ 	.short	(.L_534 - .L_533)
.L_533:
        /*000c*/ 	.word	0x00000000
        /*0010*/ 	.short	0x0003
        /*0012*/ 	.short	0x001c
        /*0014*/ 	.byte	0x00, 0xf0, 0x05, 0x00


	//----- nvinfo : EIATTR_KPARAM_INFO
	.align		4
.L_534:
        /*0018*/ 	.byte	0x04, 0x17
        /*001a*/ 	.short	(.L_536 - .L_535)
.L_535:
        /*001c*/ 	.word	0x00000000
        /*0020*/ 	.short	0x0002
        /*0022*/ 	.short	0x0018
        /*0024*/ 	.byte	0x00, 0xf0, 0x11, 0x00


	//----- nvinfo : EIATTR_KPARAM_INFO
	.align		4
.L_536:
        /*0028*/ 	.byte	0x04, 0x17
        /*002a*/ 	.short	(.L_538 - .L_537)
.L_537:
        /*002c*/ 	.word	0x00000000
        /*0030*/ 	.short	0x0001
        /*0032*/ 	.short	0x0010
        /*0034*/ 	.byte	0x00, 0xf5, 0x21, 0x00


	//----- nvinfo : EIATTR_KPARAM_INFO
	.align		4
.L_538:
        /*0038*/ 	.byte	0x04, 0x17
        /*003a*/ 	.short	(.L_540 - .L_539)
.L_539:
        /*003c*/ 	.word	0x00000000
        /*0040*/ 	.short	0x0000
        /*0042*/ 	.short	0x0000
        /*0044*/ 	.byte	0x00, 0xf0, 0x41, 0x00


	//----- nvinfo : EIATTR_SPARSE_MMA_MASK
	.align		4
.L_540:
        /*0048*/ 	.byte	0x03, 0x50
        /*004a*/ 	.short	0x0000


	//----- nvinfo : EIATTR_MAXREG_COUNT
	.align		4
        /*004c*/ 	.byte	0x03, 0x1b
        /*004e*/ 	.short	0x00ff


	//----- nvinfo : EIATTR_NUM_BARRIERS
	.align		4
        /*0050*/ 	.byte	0x02, 0x4c
        /*0052*/ 	.byte	0x01
	.zero		1


	//----- nvinfo : EIATTR_MERCURY_ISA_VERSION
	.align		4
        /*0054*/ 	.byte	0x03, 0x5f
        /*0056*/ 	.short	0x0101


	//----- nvinfo : EIATTR_COOP_GROUP_MASK_REGIDS
	.align		4
        /*0058*/ 	.byte	0x04, 0x29
        /*005a*/ 	.short	(.L_542 - .L_541)


	//   ....[0]....
.L_541:
        /*005c*/ 	.word	0xffffffff


	//   ....[1]....
        /*0060*/ 	.word	0xffffffff


	//   ....[2]....
        /*0064*/ 	.word	0xffffffff


	//   ....[3]....
        /*0068*/ 	.word	0xffffffff


	//   ....[4]....
        /*006c*/ 	.word	0xffffffff


	//   ....[5]....
        /*0070*/ 	.word	0xffffffff


	//   ....[6]....
        /*0074*/ 	.word	0xffffffff


	//   ....[7]....
        /*0078*/ 	.word	0xffffffff


	//   ....[8]....
        /*007c*/ 	.word	0xffffffff


	//   ....[9]....
        /*0080*/ 	.word	0xffffffff


	//   ....[10]....
        /*0084*/ 	.word	0xffffffff


	//   ....[11]....
        /*0088*/ 	.word	0xffffffff


	//   ....[12]....
        /*008c*/ 	.word	0xffffffff


	//   ....[13]....
        /*0090*/ 	.word	0xffffffff


	//   ....[14]....
        /*0094*/ 	.word	0xffffffff


	//   ....[15]....
        /*0098*/ 	.word	0xffffffff


	//   ....[16]....
        /*009c*/ 	.word	0xffffffff


	//   ....[17]....
        /*00a0*/ 	.word	0xffffffff


	//   ....[18]....
        /*00a4*/ 	.word	0xffffffff


	//   ....[19]....
        /*00a8*/ 	.word	0xffffffff


	//   ....[20]....
        /*00ac*/ 	.word	0xffffffff


	//   ....[21]....
        /*00b0*/ 	.word	0xffffffff


	//   ....[22]....
        /*00b4*/ 	.word	0xffffffff


	//   ....[23]....
        /*00b8*/ 	.word	0xffffffff


	//   ....[24]....
        /*00bc*/ 	.word	0xffffffff


	//   ....[25]....
        /*00c0*/ 	.word	0xffffffff


	//   ....[26]....
        /*00c4*/ 	.word	0xffffffff


	//   ....[27]....
        /*00c8*/ 	.word	0xffffffff


	//   ....[28]....
        /*00cc*/ 	.word	0xffffffff


	//   ....[29]....
        /*00d0*/ 	.word	0xffffffff


	//   ....[30]....
        /*00d4*/ 	.word	0xffffffff


	//   ....[31]....
        /*00d8*/ 	.word	0xffffffff


	//   ....[32]....
        /*00dc*/ 	.word	0xffffffff


	//   ....[33]....
        /*00e0*/ 	.word	0xffffffff


	//   ....[34]....
        /*00e4*/ 	.word	0xffffffff


	//   ....[35]....
        /*00e8*/ 	.word	0xffffffff


	//   ....[36]....
        /*00ec*/ 	.word	0xffffffff


	//   ....[37]....
        /*00f0*/ 	.word	0xffffffff


	//   ....[38]....
        /*00f4*/ 	.word	0xffffffff


	//   ....[39]....
        /*00f8*/ 	.word	0xffffffff


	//   ....[40]....
        /*00fc*/ 	.word	0xffffffff


	//   ....[41]....
        /*0100*/ 	.word	0xffffffff


	//   ....[42]....
        /*0104*/ 	.word	0xffffffff


	//   ....[43]....
        /*0108*/ 	.word	0xffffffff


	//   ....[44]....
        /*010c*/ 	.word	0xffffffff


	//----- nvinfo : EIATTR_COOP_GROUP_INSTR_OFFSETS
	.align		4
.L_542:
        /*0110*/ 	.byte	0x04, 0x28
        /*0112*/ 	.short	(.L_544 - .L_543)


	//   ....[0]....
.L_543:
        /*0114*/ 	.word	0x00000b10


	//   ....[1]....
        /*0118*/ 	.word	0x00000b40


	//   ....[2]....
        /*011c*/ 	.word	0x00000b50


	//   ....[3]....
        /*0120*/ 	.word	0x00000c50


	//   ....[4]....
        /*0124*/ 	.word	0x00000c80


	//   ....[5]....
        /*0128*/ 	.word	0x00000cb0


	//   ....[6]....
        /*012c*/ 	.word	0x00000db0


	//   ....[7]....
        /*0130*/ 	.word	0x00000de0


	//   ....[8]....
        /*0134*/ 	.word	0x00000e10


	//   ....[9]....
        /*0138*/ 	.word	0x00000f10


	//   ....[10]....
        /*013c*/ 	.word	0x00000f40


	//   ....[11]....
        /*0140*/ 	.word	0x00000f70


	//   ....[12]....
        /*0144*/ 	.word	0x00001070


	//   ....[13]....
        /*0148*/ 	.word	0x000010b0


	//   ....[14]....
        /*014c*/ 	.word	0x000010e0


	//   ....[15]....
        /*0150*/ 	.word	0x00001c80


	//   ....[16]....
        /*0154*/ 	.word	0x00001c90


	//   ....[17]....
        /*0158*/ 	.word	0x00001ca0


	//   ....[18]....
        /*015c*/ 	.word	0x00001da0


	//   ....[19]....
        /*0160*/ 	.word	0x00001de0


	//   ....[20]....
        /*0164*/ 	.word	0x00001e00


	//   ....[21]....
        /*0168*/ 	.word	0x00001f10


	//   ....[22]....
        /*016c*/ 	.word	0x00001f50


	//   ....[23]....
        /*0170*/ 	.word	0x00001f70


	//   ....[24]....
        /*0174*/ 	.word	0x00002080


	//   ....[25]....
        /*0178*/ 	.word	0x000020c0


	//   ....[26]....
        /*017c*/ 	.word	0x000020f0


	//   ....[27]....
        /*0180*/ 	.word	0x000021f0


	//   ....[28]....
        /*0184*/ 	.word	0x00002230


	//   ....[29]....
        /*0188*/ 	.word	0x00002260


	//   ....[30]....
        /*018c*/ 	.word	0x000045f0


	//   ....[31]....
        /*0190*/ 	.word	0x00004620


	//   ....[32]....
        /*0194*/ 	.word	0x00004630


	//   ....[33]....
        /*0198*/ 	.word	0x00004730


	//   ....[34]....
        /*019c*/ 	.word	0x00004760


	//   ....[35]....
        /*01a0*/ 	.word	0x00004790


	//   ....[36]....
        /*01a4*/ 	.word	0x00004890


	//   ....[37]....
        /*01a8*/ 	.word	0x000048c0


	//   ....[38]....
        /*01ac*/ 	.word	0x000048f0


	//   ....[39]....
        /*01b0*/ 	.word	0x000049f0


	//   ....[40]....
        /*01b4*/ 	.word	0x00004a20


	//   ....[41]....
        /*01b8*/ 	.word	0x00004a50


	//   ....[42]....
        /*01bc*/ 	.word	0x00004b50


	//   ....[43]....
        /*01c0*/ 	.word	0x00004b90


	//   ....[44]....
        /*01c4*/ 	.word	0x00004bc0


	//----- nvinfo : EIATTR_VRC_CTA_INIT_COUNT
	.align		4
.L_544:
        /*01c8*/ 	.byte	0x02, 0x4a
	.zero		1
	.zero		1


	//----- nvinfo : EIATTR_EXIT_INSTR_OFFSETS
	.align		4
        /*01cc*/ 	.byte	0x04, 0x1c
        /*01ce*/ 	.short	(.L_546 - .L_545)


	//   ....[0]....
.L_545:
        /*01d0*/ 	.word	0x00000030


	//   ....[1]....
        /*01d4*/ 	.word	0x000056a0


	//   ....[2]....
        /*01d8*/ 	.word	0x00005700


	//----- nvinfo : EIATTR_MAX_THREADS
	.align		4
.L_546:
        /*01dc*/ 	.byte	0x04, 0x05
        /*01de*/ 	.short	(.L_548 - .L_547)
.L_547:
        /*01e0*/ 	.word	0x00000100
        /*01e4*/ 	.word	0x00000001
        /*01e8*/ 	.word	0x00000001


	//----- nvinfo : EIATTR_CRS_STACK_SIZE
	.align		4
.L_548:
        /*01ec*/ 	.byte	0x04, 0x1e
        /*01ee*/ 	.short	(.L_550 - .L_549)
.L_549:
        /*01f0*/ 	.word	0x00000000


	//----- nvinfo : EIATTR_CBANK_PARAM_SIZE
	.align		4
.L_550:
        /*01f4*/ 	.byte	0x03, 0x19
        /*01f6*/ 	.short	0x001d


	//----- nvinfo : EIATTR_PARAM_CBANK
	.align		4
        /*01f8*/ 	.byte	0x04, 0x0a
        /*01fa*/ 	.short	(.L_552 - .L_551)
	.align		4
.L_551:
        /*01fc*/ 	.word	index@(.nv.constant0._ZN6thrust24THRUST_300001_SM_1000_NS8cuda_cub4core6detail13_kernel_agentINS1_8__reduce11ReduceAgentINS0_12zip_iteratorIN4cuda3std3__45tupleIJPKfNS0_17counting_iteratorIlNS0_11use_defaultESF_SF_EEEEEEEPNSB_IJflEEESJ_iNS1_9__extrema9arg_min_fIflNSA_4lessIfEEEEEEJSI_SK_iSP_EEEvDpT0_)
        /*0200*/ 	.short	0x0380
        /*0202*/ 	.short	0x001d


	//----- nvinfo : EIATTR_SW_WAR
	.align		4
.L_552:
        /*0204*/ 	.byte	0x04, 0x36
        /*0206*/ 	.short	(.L_554 - .L_553)
.L_553:
        /*0208*/ 	.word	0x00000008
.L_554:


//--------------------- .nv.info._Z26_hfp8_to_float_cuda_kernelPKhiiPfiii --------------------------
	.section	.nv.info._Z26_hfp8_to_float_cuda_kernelPKhiiPfiii,"",@"SHT_CUDA_INFO"
	.sectionflags	@""
	.align	4


	//----- nvinfo : EIATTR_CUDA_API_VERSION
	.align		4
        /*0000*/ 	.byte	0x04, 0x37
        /*0002*/ 	.short	(.L_556 - .L_555)
.L_555:
        /*0004*/ 	.word	0x00000082


	//----- nvinfo : EIATTR_KPARAM_INFO
	.align		4
.L_556:
        /*0008*/ 	.byte	0x04, 0x17
        /*000a*/ 	.short	(.L_558 - .L_557)
.L_557:
        /*000c*/ 	.word	0x00000000
        /*0010*/ 	.short	0x0006
        /*0012*/ 	.short	0x0020
        /*0014*/ 	.byte	0x00, 0xf0, 0x11, 0x00


	//----- nvinfo : EIATTR_KPARAM_INFO
	.align		4
.L_558:
        /*0018*/ 	.byte	0x04, 0x17
        /*001a*/ 	.short	(.L_560 - .L_559)
.L_559:
        /*001c*/ 	.word	0x00000000
        /*0020*/ 	.short	0x0005
        /*0022*/ 	.short	0x001c
        /*0024*/ 	.byte	0x00, 0xf0, 0x11, 0x00


	//----- nvinfo : EIATTR_KPARAM_INFO
	.align		4
.L_560:
        /*0028*/ 	.byte	0x04, 0x17
        /*002a*/ 	.short	(.L_562 - .L_561)
.L_561:
        /*002c*/ 	.word	0x00000000
        /*0030*/ 	.short	0x0004
        /*0032*/ 	.short	0x0018
        /*0034*/ 	.byte	0x00, 0xf0, 0x11, 0x00


	//----- nvinfo : EIATTR_KPARAM_INFO
	.align		4
.L_562:
        /*0038*/ 	.byte	0x04, 0x17
        /*003a*/ 	.short	(.L_564 - .L_563)
.L_563:
        /*003c*/ 	.word	0x00000000
        /*0040*/ 	.short	0x0003
        /*0042*/ 	.short	0x0010
        /*0044*/ 	.byte	0x00, 0xf5, 0x21, 0x00


	//----- nvinfo : EIATTR_KPARAM_INFO
	.align		4
.L_564:
        /*0048*/ 	.byte	0x04, 0x17
        /*004a*/ 	.short	(.L_566 - .L_565)
.L_565:
        /*004c*/ 	.word	0x00000000
        /*0050*/ 	.short	0x0002
        /*0052*/ 	.short	0x000c
        /*0054*/ 	.byte	0x00, 0xf0, 0x11, 0x00


	//----- nvinfo : EIATTR_KPARAM_INFO
	.align		4
.L_566:
        /*0058*/ 	.byte	0x04, 0x17
        /*005a*/ 	.short	(.L_568 - .L_567)
.L_567:
        /*005c*/ 	.word	0x00000000
        /*0060*/ 	.short	0x0001
        /*0062*/ 	.short	0x0008
        /*0064*/ 	.byte	0x00, 0xf0, 0x11, 0x00


	//----- nvinfo : EIATTR_KPARAM_INFO
	.align		4
.L_568:
        /*0068*/ 	.byte	0x04, 0x17
        /*006a*/ 	.short	(.L_570 - .L_569)
.L_569:
        /*006c*/ 	.word	0x00000000
        /*0070*/ 	.short	0x0000
        /*0072*/ 	.short	0x0000
        /*0074*/ 	.byte	0x00, 0xf5, 0x21, 0x00


	//----- nvinfo : EIATTR_SPARSE_MMA_MASK
	.align		4
.L_570:
        /*0078*/ 	.byte	0x03, 0x50
        /*007a*/ 	.short	0x0000


	//----- nvinfo : EIATTR_MAXREG_COUNT
	.align		4
        /*007c*/ 	.byte	0x03, 0x1b
        /*007e*/ 	.short	0x00ff


	//----- nvinfo : EIATTR_MERCURY_ISA_VERSION
	.align		4
        /*0080*/ 	.byte	0x03, 0x5f
        /*0082*/ 	.short	0x0101


	//----- nvinfo : EIATTR_VRC_CTA_INIT_COUNT
	.align		4
        /*0084*/ 	.byte	0x02, 0x4a
	.zero		1
	.zero		1


	//----- nvinfo : EIATTR_EXIT_INSTR_OFFSETS
	.align		4
        /*0088*/ 	.byte	0x04, 0x1c
        /*008a*/ 	.short	(.L_572 - .L_571)


	//   ....[0]....
.L_571:
        /*008c*/ 	.word	0x00000090


	//   ....[1]....
        /*0090*/ 	.word	0x00000b00


	//----- nvinfo : EIATTR_CRS_STACK_SIZE
	.align		4
.L_572:
        /*0094*/ 	.byte	0x04, 0x1e
        /*0096*/ 	.short	(.L_574 - .L_573)
.L_573:
        /*0098*/ 	.word	0x00000000


	//----- nvinfo : EIATTR_CBANK_PARAM_SIZE
	.align		4
.L_574:
        /*009c*/ 	.byte	0x03, 0x19
        /*009e*/ 	.short	0x0024


	//----- nvinfo : EIATTR_PARAM_CBANK
	.align		4
        /*00a0*/ 	.byte	0x04, 0x0a
        /*00a2*/ 	.short	(.L_576 - .L_575)
	.align		4
.L_575:
        /*00a4*/ 	.word	index@(.nv.constant0._Z26_hfp8_to_float_cuda_kernelPKhiiPfiii)
        /*00a8*/ 	.short	0x0380
        /*00aa*/ 	.short	0x0024


	//----- nvinfo : EIATTR_SW_WAR
	.align		4
.L_576:
        /*00ac*/ 	.byte	0x04, 0x36
        /*00ae*/ 	.short	(.L_578 - .L_577)
.L_577:
        /*00b0*/ 	.word	0x00000008
.L_578:


//--------------------- .nv.info._Z26_float_to_hfp8_cuda_kernelPKfiiPhiiiff --------------------------
	.section	.nv.info._Z26_float_to_hfp8_cuda_kernelPKfiiPhiiiff,"",@"SHT_CUDA_INFO"
	.sectionflags	@""
	.align	4


	//----- nvinfo : EIATTR_CUDA_API_VERSION
	.align		4
        /*0000*/ 	.byte	0x04, 0x37
        /*0002*/ 	.short	(.L_580 - .L_579)
.L_579:
        /*0004*/ 	.word	0x00000082


	//----- nvinfo : EIATTR_KPARAM_INFO
	.align		4
.L_580:
        /*0008*/ 	.byte	0x04, 0x17
        /*000a*/ 	.short	(.L_582 - .L_581)
.L_581:
        /*000c*/ 	.word	0x00000000
        /*0010*/ 	.short	0x0008
        /*0012*/ 	.short	0x0028
        /*0014*/ 	.byte	0x00, 0xf0, 0x11, 0x00


	//----- nvinfo : EIATTR_KPARAM_INFO
	.align		4
.L_582:
        /*0018*/ 	.byte	0x04, 0x17
        /*001a*/ 	.short	(.L_584 - .L_583)
.L_583:
        /*001c*/ 	.word	0x00000000
        /*0020*/ 	.short	0x0007
        /*0022*/ 	.short	0x0024
        /*0024*/ 	.byte	0x00, 0xf0, 0x11, 0x00


	//----- nvinfo : EIATTR_KPARAM_INFO
	.align		4
.L_584:
        /*0028*/ 	.byte	0x04, 0x17
        /*002a*/ 	.short	(.L_586 - .L_585)
.L_585:
        /*002c*/ 	.word	0x00000000
        /*0030*/ 	.short	0x0006
        /*0032*/ 	.short	0x0020
        /*0034*/ 	.byte	0x00, 0xf0, 0x11, 0x00


	//----- nvinfo : EIATTR_KPARAM_INFO
	.align		4
.L_586:
        /*0038*/ 	.byte	0x04, 0x17
        /*003a*/ 	.short	(.L_588 - .L_587)
.L_587:
        /*003c*/ 	.word	0x00000000
        /*0040*/ 	.short	0x0005
        /*0042*/ 	.short	0x001c
        /*0044*/ 	.byte	0x00, 0xf0, 0x11, 0x00


	//----- nvinfo : EIATTR_KPARAM_INFO
	.align		4
.L_588:
        /*0048*/ 	.byte	0x04, 0x17
        /*004a*/ 	.short	(.L_590 - .L_589)
.L_589:
        /*004c*/ 	.word	0x00000000
        /*0050*/ 	.short	0x0004
        /*0052*/ 	.short	0x0018
        /*0054*/ 	.byte	0x00, 0xf0, 0x11, 0x00


	//----- nvinfo : EIATTR_KPARAM_INFO
	.align		4
.L_590:
        /*0058*/ 	.byte	0x04, 0x17
        /*005a*/ 	.short	(.L_592 - .L_591)
.L_591:
        /*005c*/ 	.word	0x00000000
        /*0060*/ 	.short	0x0003
        /*0062*/ 	.short	0x0010
        /*0064*/ 	.byte	0x00, 0xf5, 0x21, 0x00


	//----- nvinfo : EIATTR_KPARAM_INFO
	.align		4
.L_592:
        /*0068*/ 	.byte	0x04, 0x17
        /*006a*/ 	.short	(.L_594 - .L_593)
.L_593:
        /*006c*/ 	.word	0x00000000
        /*0070*/ 	.short	0x0002
        /*0072*/ 	.short	0x000c
        /*0074*/ 	.byte	0x00, 0xf0, 0x11, 0x00


	//----- nvinfo : EIATTR_KPARAM_INFO
	.align		4
.L_594:
        /*0078*/ 	.byte	0x04, 0x17
        /*007a*/ 	.short	(.L_596 - .L_595)
.L_595:
        /*007c*/ 	.word	0x00000000
        /*0080*/ 	.short	0x0001
        /*0082*/ 	.short	0x0008
        /*0084*/ 	.byte	0x00, 0xf0, 0x11, 0x00


	//----- nvinfo : EIATTR_KPARAM_INFO
	.align		4
.L_596:
        /*0088*/ 	.byte	0x04, 0x17
        /*008a*/ 	.short	(.L_598 - .L_597)
.L_597:
        /*008c*/ 	.word	0x00000000
        /*0090*/ 	.short	0x0000
        /*0092*/ 	.short	0x0000
        /*0094*/ 	.byte	0x00, 0xf5, 0x21, 0x00


	//----- nvinfo : EIATTR_SPARSE_MMA_MASK
	.align		4
.L_598:
        /*0098*/ 	.byte	0x03, 0x50
        /*009a*/ 	.short	0x0000


	//----- nvinfo : EIATTR_MAXREG_COUNT
	.align		4
        /*009c*/ 	.byte	0x03, 0x1b
        /*009e*/ 	.short	0x00ff


	//----- nvinfo : EIATTR_MERCURY_ISA_VERSION
	.align		4
        /*00a0*/ 	.byte	0x03, 0x5f
        /*00a2*/ 	.short	0x0101


	//----- nvinfo : EIATTR_VRC_CTA_INIT_COUNT
	.align		4
        /*00a4*/ 	.byte	0x02, 0x4a
	.zero		1
	.zero		1


	//----- nvinfo : EIATTR_EXIT_INSTR_OFFSETS
	.align		4
        /*00a8*/ 	.byte	0x04, 0x1c
        /*00aa*/ 	.short	(.L_600 - .L_599)


	//   ....[0]....
.L_599:
        /*00ac*/ 	.word	0x00000070


	//   ....[1]....
        /*00b0*/ 	.word	0x000004d0


	//----- nvinfo : EIATTR_CRS_STACK_SIZE
	.align		4
.L_600:
        /*00b4*/ 	.byte	0x04, 0x1e
        /*00b6*/ 	.short	(.L_602 - .L_601)
.L_601:
        /*00b8*/ 	.word	0x00000000


	//----- nvinfo : EIATTR_CBANK_PARAM_SIZE
	.align		4
.L_602:
        /*00bc*/ 	.byte	0x03, 0x19
        /*00be*/ 	.short	0x002c


	//----- nvinfo : EIATTR_PARAM_CBANK
	.align		4
        /*00c0*/ 	.byte	0x04, 0x0a
        /*00c2*/ 	.short	(.L_604 - .L_603)
	.align		4
.L_603:
        /*00c4*/ 	.word	index@(.nv.constant0._Z26_float_to_hfp8_cuda_kernelPKfiiPhiiiff)
        /*00c8*/ 	.short	0x0380
        /*00ca*/ 	.short	0x002c


	//----- nvinfo : EIATTR_SW_WAR
	.align		4
.L_604:
        /*00cc*/ 	.byte	0x04, 0x36
        /*00ce*/ 	.short	(.L_606 - .L_605)
.L_605:
        /*00d0*/ 	.word	0x00000008
.L_606:


//--------------------- .nv.info._Z30_bfloat16_to_float_cuda_kernelPKtiiPf --------------------------
	.section	.nv.info._Z30_bfloat16_to_float_cuda_kernelPKtiiPf,"",@"SHT_CUDA_INFO"
	.sectionflags	@""
	.align	4


	//----- nvinfo : EIATTR_CUDA_API_VERSION
	.align		4
        /*0000*/ 	.byte	0x04, 0x37
        /*0002*/ 	.short	(.L_608 - .L_607)
.L_607:
        /*0004*/ 	.word	0x00000082


	//----- nvinfo : EIATTR_KPARAM_INFO
	.align		4
.L_608:
        /*0008*/ 	.byte	0x04, 0x17
        /*000a*/ 	.short	(.L_610 - .L_609)
.L_609:
        /*000c*/ 	.word	0x00000000
        /*0010*/ 	.short	0x0003
        /*0012*/ 	.short	0x0010
        /*0014*/ 	.byte	0x00, 0xf5, 0x21, 0x00


	//----- nvinfo : EIATTR_KPARAM_INFO
	.align		4
.L_610:
        /*0018*/ 	.byte	0x04, 0x17
        /*001a*/ 	.short	(.L_612 - .L_611)
.L_611:
        /*001c*/ 	.word	0x00000000
        /*0020*/ 	.short	0x0002
        /*0022*/ 	.short	0x000c
        /*0024*/ 	.byte	0x00, 0xf0, 0x11, 0x00


	//----- nvinfo : EIATTR_KPARAM_INFO
	.align		4
.L_612:
        /*0028*/ 	.byte	0x04, 0x17
        /*002a*/ 	.short	(.L_614 - .L_613)
.L_613:
        /*002c*/ 	.word	0x00000000
        /*0030*/ 	.short	0x0001
        /*0032*/ 	.short	0x0008
        /*0034*/ 	.byte	0x00, 0xf0, 0x11, 0x00


	//----- nvinfo : EIATTR_KPARAM_INFO
	.align		4
.L_614:
        /*0038*/ 	.byte	0x04, 0x17
        /*003a*/ 	.short	(.L_616 - .L_615)
.L_615:
        /*003c*/ 	.word	0x00000000
        /*0040*/ 	.short	0x0000
        /*0042*/ 	.short	0x0000
        /*0044*/ 	.byte	0x00, 0xf5, 0x21, 0x00


	//----- nvinfo : EIATTR_SPARSE_MMA_MASK
	.align		4
.L_616:
        /*0048*/ 	.byte	0x03, 0x50
        /*004a*/ 	.short	0x0000


	//----- nvinfo : EIATTR_MAXREG_COUNT
	.align		4
        /*004c*/ 	.byte	0x03, 0x1b
        /*004e*/ 	.short	0x00ff


	//----- nvinfo : EIATTR_MERCURY_ISA_VERSION
	.align		4
        /*0050*/ 	.byte	0x03, 0x5f
        /*0052*/ 	.short	0x0101


	//----- nvinfo : EIATTR_VRC_CTA_INIT_COUNT
	.align		4
        /*0054*/ 	.byte	0x02, 0x4a
	.zero		1
	.zero		1


	//----- nvinfo : EIATTR_EXIT_INSTR_OFFSETS
	.align		4
        /*0058*/ 	.byte	0x04, 0x1c
        /*005a*/ 	.short	(.L_618 - .L_617)


	//   ....[0]....
.L_617:
        /*005c*/ 	.word	0x00000090


	//   ....[1]....
        /*0060*/ 	.word	0x00000870


	//----- nvinfo : EIATTR_CRS_STACK_SIZE
	.align		4
.L_618:
        /*0064*/ 	.byte	0x04, 0x1e
        /*0066*/ 	.short	(.L_620 - .L_619)
.L_619:
        /*0068*/ 	.word	0x00000000


	//----- nvinfo : EIATTR_CBANK_PARAM_SIZE
	.align		4
.L_620:
        /*006c*/ 	.byte	0x03, 0x19
        /*006e*/ 	.short	0x0018


	//----- nvinfo : EIATTR_PARAM_CBANK
	.align		4
        /*0070*/ 	.byte	0x04, 0x0a
        /*0072*/ 	.short	(.L_622 - .L_621)
	.align		4
.L_621:
        /*0074*/ 	.word	index@(.nv.constant0._Z30_bfloat16_to_float_cuda_kernelPKtiiPf)
        /*0078*/ 	.short	0x0380
        /*007a*/ 	.short	0x0018


	//----- nvinfo : EIATTR_SW_WAR
	.align		4
.L_622:
        /*007c*/ 	.byte	0x04, 0x36
        /*007e*/ 	.short	(.L_624 - .L_623)
.L_623:
        /*0080*/ 	.word	0x00000008
.L_624:


//--------------------- .nv.info._Z30_float_to_bfloat16_cuda_kernelPKfiiPt --------------------------
	.section	.nv.info._Z30_float_to_bfloat16_cuda_kernelPKfiiPt,"",@"SHT_CUDA_INFO"
	.sectionflags	@""
	.align	4


	//----- nvinfo : EIATTR_CUDA_API_VERSION
	.align		4
        /*0000*/ 	.byte	0x04, 0x37
        /*0002*/ 	.short	(.L_626 - .L_625)
.L_625:
        /*0004*/ 	.word	0x00000082


	//----- nvinfo : EIATTR_KPARAM_INFO
	.align		4
.L_626:
        /*0008*/ 	.byte	0x04, 0x17
        /*000a*/ 	.short	(.L_628 - .L_627)
.L_627:
        /*000c*/ 	.word	0x00000000
        /*0010*/ 	.short	0x0003
        /*0012*/ 	.short	0x0010
        /*0014*/ 	.byte	0x00, 0xf5, 0x21, 0x00


	//----- nvinfo : EIATTR_KPARAM_INFO
	.align		4
.L_628:
        /*0018*/ 	.byte	0x04, 0x17
        /*001a*/ 	.short	(.L_630 - .L_629)
.L_629:
        /*001c*/ 	.word	0x00000000
        /*0020*/ 	.short	0x0002
        /*0022*/ 	.short	0x000c
        /*0024*/ 	.byte	0x00, 0xf0, 0x11, 0x00


	//----- nvinfo : EIATTR_KPARAM_INFO
	.align		4
.L_630:
        /*0028*/ 	.byte	0x04, 0x17
        /*002a*/ 	.short	(.L_632 - .L_631)
.L_631:
        /*002c*/ 	.word	0x00000000
        /*0030*/ 	.short	0x0001
        /*0032*/ 	.short	0x0008
        /*0034*/ 	.byte	0x00, 0xf0, 0x11, 0x00


	//----- nvinfo : EIATTR_KPARAM_INFO
	.align		4
.L_632:
        /*0038*/ 	.byte	0x04, 0x17
        /*003a*/ 	.short	(.L_634 - .L_633)
.L_633:
        /*003c*/ 	.word	0x00000000
        /*0040*/ 	.short	0x0000
        /*0042*/ 	.short	0x0000
        /*0044*/ 	.byte	0x00, 0xf5, 0x21, 0x00


	//----- nvinfo : EIATTR_SPARSE_MMA_MASK
	.align		4
.L_634:
        /*0048*/ 	.byte	0x03, 0x50
        /*004a*/ 	.short	0x0000


	//----- nvinfo : EIATTR_MAXREG_COUNT
	.align		4
        /*004c*/ 	.byte	0x03, 0x1b
        /*004e*/ 	.short	0x00ff


	//----- nvinfo : EIATTR_MERCURY_ISA_VERSION
	.align		4
        /*0050*/ 	.byte	0x03, 0x5f
        /*0052*/ 	.short	0x0101


	//----- nvinfo : EIATTR_VRC_CTA_INIT_COUNT
	.align		4
        /*0054*/ 	.byte	0x02, 0x4a
	.zero		1
	.zero		1


	//----- nvinfo : EIATTR_EXIT_INSTR_OFFSETS
	.align		4
        /*0058*/ 	.byte	0x04, 0x1c
        /*005a*/ 	.short	(.L_636 - .L_635)


	//   ....[0]....
.L_635:
        /*005c*/ 	.word	0x00000090


	//   ....[1]....
        /*0060*/ 	.word	0x00000960


	//----- nvinfo : EIATTR_CRS_STACK_SIZE
	.align		4
.L_636:
        /*0064*/ 	.byte	0x04, 0x1e
        /*0066*/ 	.short	(.L_638 - .L_637)
.L_637:
        /*0068*/ 	.word	0x00000000


	//----- nvinfo : EIATTR_CBANK_PARAM_SIZE
	.align		4
.L_638:
        /*006c*/ 	.byte	0x03, 0x19
        /*006e*/ 	.short	0x0018


	//----- nvinfo : EIATTR_PARAM_CBANK
	.align		4
        /*0070*/ 	.byte	0x04, 0x0a
        /*0072*/ 	.short	(.L_640 - .L_639)
	.align		4
.L_639:
        /*0074*/ 	.word	index@(.nv.constant0._Z30_float_to_bfloat16_cuda_kernelPKfiiPt)
        /*0078*/ 	.short	0x0380
        /*007a*/ 	.short	0x0018


	//----- nvinfo : EIATTR_SW_WAR
	.align		4
.L_640:
        /*007c*/ 	.byte	0x04, 0x36
        /*007e*/ 	.short	(.L_642 - .L_641)
.L_641:
        /*0080*/ 	.word	0x00000008
.L_642:


//--------------------- .nv.info._Z38_fusednbitrowwise_to_float_cuda_kerneliPKhiiPf --------------------------
	.section	.nv.info._Z38_fusednbitrowwise_to_float_cuda_kerneliPKhiiPf,"",@"SHT_CUDA_INFO"
	.sectionflags	@""
	.align	4


	//----- nvinfo : EIATTR_CUDA_API_VERSION
	.align		4
        /*0000*/ 	.byte	0x04, 0x37
        /*0002*/ 	.short	(.L_644 - .L_643)
.L_643:
        /*0004*/ 	.word	0x00000082


	//----- nvinfo : EIATTR_KPARAM_INFO
	.align		4
.L_644:
        /*0008*/ 	.byte	0x04, 0x17
        /*000a*/ 	.short	(.L_646 - .L_645)
.L_645:
        /*000c*/ 	.word	0x00000000
        /*0010*/ 	.short	0x0004
        /*0012*/ 	.short	0x0018
        /*0014*/ 	.byte	0x00, 0xf5, 0x21, 0x00


	//----- nvinfo : EIATTR_KPARAM_INFO
	.align		4
.L_646:
        /*0018*/ 	.byte	0x04, 0x17
        /*001a*/ 	.short	(.L_648 - .L_647)
.L_647:
        /*001c*/ 	.word	0x00000000
        /*0020*/ 	.short	0x0003
        /*0022*/ 	.short	0x0014
        /*0024*/ 	.byte	0x00, 0xf0, 0x11, 0x00


	//----- nvinfo : EIATTR_KPARAM_INFO
	.align		4
.L_648:
        /*0028*/ 	.byte	0x04, 0x17
        /*002a*/ 	.short	(.L_650 - .L_649)
.L_649:
        /*002c*/ 	.word	0x00000000
        /*0030*/ 	.short	0x0002
        /*0032*/ 	.short	0x0010
        /*0034*/ 	.byte	0x00, 0xf0, 0x11, 0x00


	//----- nvinfo : EIATTR_KPARAM_INFO
	.align		4
.L_650:
        /*0038*/ 	.byte	0x04, 0x17
        /*003a*/ 	.short	(.L_652 - .L_651)
.L_651:
        /*003c*/ 	.word	0x00000000
        /*0040*/ 	.short	0x0001
        /*0042*/ 	.short	0x0008
        /*0044*/ 	.byte	0x00, 0xf5, 0x21, 0x00


	//----- nvinfo : EIATTR_KPARAM_INFO
	.align		4
.L_652:
        /*0048*/ 	.byte	0x04, 0x17
        /*004a*/ 	.short	(.L_654 - .L_653)
.L_653:
        /*004c*/ 	.word	0x00000000
        /*0050*/ 	.short	0x0000
        /*0052*/ 	.short	0x0000
        /*0054*/ 	.byte	0x00, 0xf0, 0x11, 0x00


	//----- nvinfo : EIATTR_SPARSE_MMA_MASK
	.align		4
.L_654:
        /*0058*/ 	.byte	0x03, 0x50
        /*005a*/ 	.short	0x0000


	//----- nvinfo : EIATTR_MAXREG_COUNT
	.align		4
        /*005c*/ 	.byte	0x03, 0x1b
        /*005e*/ 	.short	0x00ff


	//----- nvinfo : EIATTR_MERCURY_ISA_VERSION
	.align		4
        /*0060*/ 	.byte	0x03, 0x5f
        /*0062*/ 	.short	0x0101


	//----- nvinfo : EIATTR_VRC_CTA_INIT_COUNT
	.align		4
        /*0064*/ 	.byte	0x02, 0x4a
	.zero		1
	.zero		1


	//----- nvinfo : EIATTR_EXIT_INSTR_OFFSETS
	.align		4
        /*0068*/ 	.byte	0x04, 0x1c
        /*006a*/ 	.short	(.L_656 - .L_655)


	//   ....[0]....
.L_655:
        /*006c*/ 	.word	0x000000f0


	//   ....[1]....
        /*0070*/ 	.word	0x00000a00


	//   ....[2]....
        /*0074*/ 	.word	0x00001460


	//----- nvinfo : EIATTR_CRS_STACK_SIZE
	.align		4
.L_656:
        /*0078*/ 	.byte	0x04, 0x1e
        /*007a*/ 	.short	(.L_658 - .L_657)
.L_657:
        /*007c*/ 	.word	0x00000000


	//----- nvinfo : EIATTR_CBANK_PARAM_SIZE
	.align		4
.L_658:
        /*0080*/ 	.byte	0x03, 0x19
        /*0082*/ 	.short	0x0020


	//----- nvinfo : EIATTR_PARAM_CBANK
	.align		4
        /*0084*/ 	.byte	0x04, 0x0a
        /*0086*/ 	.short	(.L_660 - .L_659)
	.align		4
.L_659:
        /*0088*/ 	.word	index@(.nv.constant0._Z38_fusednbitrowwise_to_float_cuda_kerneliPKhiiPf)
        /*008c*/ 	.short	0x0380
        /*008e*/ 	.short	0x0020


	//----- nvinfo : EIATTR_SW_WAR
	.align		4
.L_660:
        /*0090*/ 	.byte	0x04, 0x36
        /*0092*/ 	.short	(.L_662 - .L_661)
.L_661:
        /*0094*/ 	.word	0x00000008
.L_662:


//--------------------- .nv.info._Z38_float_to_fusednbitrowwise_cuda_kerneliPKfiiPh --------------------------
	.section	.nv.info._Z38_float_to_fusednbitrowwise_cuda_kerneliPKfiiPh,"",@"SHT_CUDA_INFO"
	.sectionflags	@""
	.align	4


	//----- nvinfo : EIATTR_CUDA_API_VERSION
	.align		4
        /*0000*/ 	.byte	0x04, 0x37
        /*0002*/ 	.short	(.L_664 - .L_663)
.L_663:
        /*0004*/ 	.word	0x00000082


	//----- nvinfo : EIATTR_KPARAM_INFO
	.align		4
.L_664:
        /*0008*/ 	.byte	0x04, 0x17
        /*000a*/ 	.short	(.L_666 - .L_665)
.L_665:
        /*000c*/ 	.word	0x00000000
        /*0010*/ 	.short	0x0004
        /*0012*/ 	.short	0x0018
        /*0014*/ 	.byte	0x00, 0xf5, 0x21, 0x00


	//----- nvinfo : EIATTR_KPARAM_INFO
	.align		4
.L_666:
        /*0018*/ 	.byte	0x04, 0x17
        /*001a*/ 	.short	(.L_668 - .L_667)
.L_667:
        /*001c*/ 	.word	0x00000000
        /*0020*/ 	.short	0x0003
        /*0022*/ 	.short	0x0014
        /*0024*/ 	.byte	0x00, 0xf0, 0x11, 0x00


	//----- nvinfo : EIATTR_KPARAM_INFO
	.align		4
.L_668:
        /*0028*/ 	.byte	0x04, 0x17
        /*002a*/ 	.short	(.L_670 - .L_669)
.L_669:
        /*002c*/ 	.word	0x00000000
        /*0030*/ 	.short	0x0002
        /*0032*/ 	.short	0x0010
        /*0034*/ 	.byte	0x00, 0xf0, 0x11, 0x00


	//----- nvinfo : EIATTR_KPARAM_INFO
	.align		4
.L_670:
        /*0038*/ 	.byte	0x04, 0x17
        /*003a*/ 	.short	(.L_672 - .L_671)
.L_671:
        /*003c*/ 	.word	0x00000000
        /*0040*/ 	.short	0x0001
        /*0042*/ 	.short	0x0008
        /*0044*/ 	.byte	0x00, 0xf5, 0x21, 0x00


	//----- nvinfo : EIATTR_KPARAM_INFO
	.align		4
.L_672:
        /*0048*/ 	.byte	0x04, 0x17
        /*004a*/ 	.short	(.L_674 - .L_673)
.L_673:
        /*004c*/ 	.word	0x00000000
        /*0050*/ 	.short	0x0000
        /*0052*/ 	.short	0x0000
        /*0054*/ 	.byte	0x00, 0xf0, 0x11, 0x00


	//----- nvinfo : EIATTR_SPARSE_MMA_MASK
	.align		4
.L_674:
        /*0058*/ 	.byte	0x03, 0x50
        /*005a*/ 	.short	0x0000


	//----- nvinfo : EIATTR_MAXREG_COUNT
	.align		4
        /*005c*/ 	.byte	0x03, 0x1b
        /*005e*/ 	.short	0x00ff


	//----- nvinfo : EIATTR_MERCURY_ISA_VERSION
	.align		4
        /*0060*/ 	.byte	0x03, 0x5f
        /*0062*/ 	.short	0x0101


	//----- nvinfo : EIATTR_VRC_CTA_INIT_COUNT
	.align		4
        /*0064*/ 	.byte	0x02, 0x4a
	.zero		1
	.zero		1


	//----- nvinfo : EIATTR_EXIT_INSTR_OFFSETS
	.align		4
        /*0068*/ 	.byte	0x04, 0x1c
        /*006a*/ 	.short	(.L_676 - .L_675)


	//   ....[0]....
.L_675:
        /*006c*/ 	.word	0x00000410


	//   ....[1]....
        /*0070*/ 	.word	0x00000860


	//   ....[2]....
        /*0074*/ 	.word	0x00006230


	//----- nvinfo : EIATTR_CRS_STACK_SIZE
	.align		4
.L_676:
        /*0078*/ 	.byte	0x04, 0x1e
        /*007a*/ 	.short	(.L_678 - .L_677)
.L_677:
        /*007c*/ 	.word	0x00000000


	//----- nvinfo : EIATTR_CBANK_PARAM_SIZE
	.align		4
.L_678:
        /*0080*/ 	.byte	0x03, 0x19
        /*0082*/ 	.short	0x0020


	//----- nvinfo : EIATTR_PARAM_CBANK
	.align		4
        /*0084*/ 	.byte	0x04, 0x0a
        /*0086*/ 	.short	(.L_680 - .L_679)
	.align		4
.L_679:
        /*0088*/ 	.word	index@(.nv.constant0._Z38_float_to_fusednbitrowwise_cuda_kerneliPKfiiPh)
        /*008c*/ 	.short	0x0380
        /*008e*/ 	.short	0x0020


	//----- nvinfo : EIATTR_SW_WAR
	.align		4
.L_680:
        /*0090*/ 	.byte	0x04, 0x36
        /*0092*/ 	.short	(.L_682 - .L_681)
.L_681:
        /*0094*/ 	.word	0x00000008
.L_682:


//--------------------- .nv.info._Z31_fake_8bit_quantize_cuda_kernelPKfiiPf --------------------------
	.section	.nv.info._Z31_fake_8bit_quantize_cuda_kernelPKfiiPf,"",@"SHT_CUDA_INFO"
	.sectionflags	@""
	.align	4


	//----- nvinfo : EIATTR_CUDA_API_VERSION
	.align		4
        /*0000*/ 	.byte	0x04, 0x37
        /*0002*/ 	.short	(.L_684 - .L_683)
.L_683:
        /*0004*/ 	.word	0x00000082


	//----- nvinfo : EIATTR_KPARAM_INFO
	.align		4
.L_684:
        /*0008*/ 	.byte	0x04, 0x17
        /*000a*/ 	.short	(.L_686 - .L_685)
.L_685:
        /*000c*/ 	.word	0x00000000
        /*0010*/ 	.short	0x0003
        /*0012*/ 	.short	0x0010
        /*0014*/ 	.byte	0x00, 0xf5, 0x21, 0x00


	//----- nvinfo : EIATTR_KPARAM_INFO
	.align		4
.L_686:
        /*0018*/ 	.byte	0x04, 0x17
        /*001a*/ 	.short	(.L_688 - .L_687)
.L_687:
        /*001c*/ 	.word	0x00000000
        /*0020*/ 	.short	0x0002
        /*0022*/ 	.short	0x000c
        /*0024*/ 	.byte	0x00, 0xf0, 0x11, 0x00


	//----- nvinfo : EIATTR_KPARAM_INFO
	.align		4
.L_688:
        /*0028*/ 	.byte	0x04, 0x17
        /*002a*/ 	.short	(.L_690 - .L_689)
.L_689:
        /*002c*/ 	.word	0x00000000
        /*0030*/ 	.short	0x0001
        /*0032*/ 	.short	0x0008
        /*0034*/ 	.byte	0x00, 0xf0, 0x11, 0x00


	//----- nvinfo : EIATTR_KPARAM_INFO
	.align		4
.L_690:
        /*0038*/ 	.byte	0x04, 0x17
        /*003a*/ 	.short	(.L_692 - .L_691)
.L_691:
        /*003c*/ 	.word	0x00000000
        /*0040*/ 	.short	0x0000
        /*0042*/ 	.short	0x0000
        /*0044*/ 	.byte	0x00, 0xf5, 0x21, 0x00


	//----- nvinfo : EIATTR_SPARSE_MMA_MASK
	.align		4
.L_692:
        /*0048*/ 	.byte	0x03, 0x50
        /*004a*/ 	.short	0x0000


	//----- nvinfo : EIATTR_MAXREG_COUNT
	.align		4
        /*004c*/ 	.byte	0x03, 0x1b
        /*004e*/ 	.short	0x00ff


	//----- nvinfo : EIATTR_MERCURY_ISA_VERSION
	.align		4
        /*0050*/ 	.byte	0x03, 0x5f
        /*0052*/ 	.short	0x0101


	//----- nvinfo : EIATTR_VRC_CTA_INIT_COUNT
	.align		4
        /*0054*/ 	.byte	0x02, 0x4a
	.zero		1
	.zero		1


	//----- nvinfo : EIATTR_EXIT_INSTR_OFFSETS
	.align		4
        /*0058*/ 	.byte	0x04, 0x1c
        /*005a*/ 	.short	(.L_694 - .L_693)


	//   ....[0]....
.L_693:
        /*005c*/ 	.word	0x00000090


	//   ....[1]....
        /*0060*/ 	.word	0x00001120


	//   ....[2]....
        /*0064*/ 	.word	0x000014b0


	//----- nvinfo : EIATTR_CRS_STACK_SIZE
	.align		4
.L_694:
        /*0068*/ 	.byte	0x04, 0x1e
        /*006a*/ 	.short	(.L_696 - .L_695)
.L_695:
        /*006c*/ 	.word	0x00000000


	//----- nvinfo : EIATTR_CBANK_PARAM_SIZE
	.align		4
.L_696:
        /*0070*/ 	.byte	0x03, 0x19
        /*0072*/ 	.short	0x0018


	//----- nvinfo : EIATTR_PARAM_CBANK
	.align		4
        /*0074*/ 	.byte	0x04, 0x0a
        /*0076*/ 	.short	(.L_698 - .L_697)
	.align		4
.L_697:
        /*0078*/ 	.word	index@(.nv.constant0._Z31_fake_8bit_quantize_cuda_kernelPKfiiPf)
        /*007c*/ 	.short	0x0380
        /*007e*/ 	.short	0x0018


	//----- nvinfo : EIATTR_SW_WAR
	.align		4
.L_698:
        /*0080*/ 	.byte	0x04, 0x36
        /*0082*/ 	.short	(.L_700 - .L_699)
.L_699:
        /*0084*/ 	.word	0x00000008
.L_700:


//--------------------- .nv.info._Z38_fused8bitrowwise_to_float_cuda_kernelPKhiiPf --------------------------
	.section	.nv.info._Z38_fused8bitrowwise_to_float_cuda_kernelPKhiiPf,"",@"SHT_CUDA_INFO"
	.sectionflags	@""
	.align	4


	//----- nvinfo : EIATTR_CUDA_API_VERSION
	.align		4
        /*0000*/ 	.byte	0x04, 0x37
        /*0002*/ 	.short	(.L_702 - .L_701)
.L_701:
        /*0004*/ 	.word	0x00000082


	//----- nvinfo : EIATTR_KPARAM_INFO
	.align		4
.L_702:
        /*0008*/ 	.byte	0x04, 0x17
        /*000a*/ 	.short	(.L_704 - .L_703)
.L_703:
        /*000c*/ 	.word	0x00000000
        /*0010*/ 	.short	0x0003
        /*0012*/ 	.short	0x0010
        /*0014*/ 	.byte	0x00, 0xf5, 0x21, 0x00


	//----- nvinfo : EIATTR_KPARAM_INFO
	.align		4
.L_704:
        /*0018*/ 	.byte	0x04, 0x17
        /*001a*/ 	.short	(.L_706 - .L_705)
.L_705:
        /*001c*/ 	.word	0x00000000
        /*0020*/ 	.short	0x0002
        /*0022*/ 	.short	0x000c
        /*0024*/ 	.byte	0x00, 0xf0, 0x11, 0x00


	//----- nvinfo : EIATTR_KPARAM_INFO
	.align		4
.L_706:
        /*0028*/ 	.byte	0x04, 0x17
        /*002a*/ 	.short	(.L_708 - .L_707)
.L_707:
        /*002c*/ 	.word	0x00000000
        /*0030*/ 	.short	0x0001
        /*0032*/ 	.short	0x0008
        /*0034*/ 	.byte	0x00, 0xf0, 0x11, 0x00


	//----- nvinfo : EIATTR_KPARAM_INFO
	.align		4
.L_708:
        /*0038*/ 	.byte	0x04, 0x17
        /*003a*/ 	.short	(.L_710 - .L_709)
.L_709:
        /*003c*/ 	.word	0x00000000
        /*0040*/ 	.short	0x0000
        /*0042*/ 	.short	0x0000
        /*0044*/ 	.byte	0x00, 0xf5, 0x21, 0x00


	//----- nvinfo : EIATTR_SPARSE_MMA_MASK
	.align		4
.L_710:
        /*0048*/ 	.byte	0x03, 0x50
        /*004a*/ 	.short	0x0000


	//----- nvinfo : EIATTR_MAXREG_COUNT
	.align		4
        /*004c*/ 	.byte	0x03, 0x1b
        /*004e*/ 	.short	0x00ff


	//----- nvinfo : EIATTR_MERCURY_ISA_VERSION
	.align		4
        /*0050*/ 	.byte	0x03, 0x5f
        /*0052*/ 	.short	0x0101


	//----- nvinfo : EIATTR_VRC_CTA_INIT_COUNT
	.align		4
        /*0054*/ 	.byte	0x02, 0x4a
	.zero		1
	.zero		1


	//----- nvinfo : EIATTR_EXIT_INSTR_OFFSETS
	.align		4
        /*0058*/ 	.byte	0x04, 0x1c
        /*005a*/ 	.short	(.L_712 - .L_711)


	//   ....[0]....
.L_711:
        /*005c*/ 	.word	0x000000c0


	//   ....[1]....
        /*0060*/ 	.word	0x00000540


	//   ....[2]....
        /*0064*/ 	.word	0x00000b60


	//----- nvinfo : EIATTR_CRS_STACK_SIZE
	.align		4
.L_712:
        /*0068*/ 	.byte	0x04, 0x1e
        /*006a*/ 	.short	(.L_714 - .L_713)
.L_713:
        /*006c*/ 	.word	0x00000000


	//----- nvinfo : EIATTR_CBANK_PARAM_SIZE
	.align		4
.L_714:
        /*0070*/ 	.byte	0x03, 0x19
        /*0072*/ 	.short	0x0018


	//----- nvinfo : EIATTR_PARAM_CBANK
	.align		4
        /*0074*/ 	.byte	0x04, 0x0a
        /*0076*/ 	.short	(.L_716 - .L_715)
	.align		4
.L_715:
        /*0078*/ 	.word	index@(.nv.constant0._Z38_fused8bitrowwise_to_float_cuda_kernelPKhiiPf)
        /*007c*/ 	.short	0x0380
        /*007e*/ 	.short	0x0018


	//----- nvinfo : EIATTR_SW_WAR
	.align		4
.L_716:
        /*0080*/ 	.byte	0x04, 0x36
        /*0082*/ 	.short	(.L_718 - .L_717)
.L_717:
        /*0084*/ 	.word	0x00000008
.L_718:


//--------------------- .nv.info._Z38_float_to_fused8bitrowwise_cuda_kernelPKfiiPh --------------------------
	.section	.nv.info._Z38_float_to_fused8bitrowwise_cuda_kernelPKfiiPh,"",@"SHT_CUDA_INFO"
	.sectionflags	@""
	.align	4


	//----- nvinfo : EIATTR_CUDA_API_VERSION
	.align		4
        /*0000*/ 	.byte	0x04, 0x37
        /*0002*/ 	.short	(.L_720 - .L_719)
.L_719:
        /*0004*/ 	.word	0x00000082


	//----- nvinfo : EIATTR_KPARAM_INFO
	.align		4
.L_720:
        /*0008*/ 	.byte	0x04, 0x17
        /*000a*/ 	.short	(.L_722 - .L_721)
.L_721:
        /*000c*/ 	.word	0x00000000
        /*0010*/ 	.short	0x0003
        /*0012*/ 	.short	0x0010
        /*0014*/ 	.byte	0x00, 0xf5, 0x21, 0x00


	//----- nvinfo : EIATTR_KPARAM_INFO
	.align		4
.L_722:
        /*0018*/ 	.byte	0x04, 0x17
        /*001a*/ 	.short	(.L_724 - .L_723)
.L_723:
        /*001c*/ 	.word	0x00000000
        /*0020*/ 	.short	0x0002
        /*0022*/ 	.short	0x000c
        /*0024*/ 	.byte	0x00, 0xf0, 0x11, 0x00


	//----- nvinfo : EIATTR_KPARAM_INFO
	.align		4
.L_724:
        /*0028*/ 	.byte	0x04, 0x17
        /*002a*/ 	.short	(.L_726 - .L_725)
.L_725:
        /*002c*/ 	.word	0x00000000
        /*0030*/ 	.short	0x0001
        /*0032*/ 	.short	0x0008
        /*0034*/ 	.byte	0x00, 0xf0, 0x11, 0x00


	//----- nvinfo : EIATTR_KPARAM_INFO
	.align		4
.L_726:
        /*0038*/ 	.byte	0x04, 0x17
        /*003a*/ 	.short	(.L_728 - .L_727)
.L_727:
        /*003c*/ 	.word	0x00000000
        /*0040*/ 	.short	0x0000
        /*0042*/ 	.short	0x0000
        /*0044*/ 	.byte	0x00, 0xf5, 0x21, 0x00


	//----- nvinfo : EIATTR_SPARSE_MMA_MASK
	.align		4
.L_728:
        /*0048*/ 	.byte	0x03, 0x50
        /*004a*/ 	.short	0x0000


	//----- nvinfo : EIATTR_MAXREG_COUNT
	.align		4
        /*004c*/ 	.byte	0x03, 0x1b
        /*004e*/ 	.short	0x00ff


	//----- nvinfo : EIATTR_MERCURY_ISA_VERSION
	.align		4
        /*0050*/ 	.byte	0x03, 0x5f
        /*0052*/ 	.short	0x0101


	//----- nvinfo : EIATTR_VRC_CTA_INIT_COUNT
	.align		4
        /*0054*/ 	.byte	0x02, 0x4a
	.zero		1
	.zero		1


	//----- nvinfo : EIATTR_EXIT_INSTR_OFFSETS
	.align		4
        /*0058*/ 	.byte	0x04, 0x1c
        /*005a*/ 	.short	(.L_730 - .L_729)


	//   ....[0]....
.L_729:
        /*005c*/ 	.word	0x00000090


	//   ....[1]....
        /*0060*/ 	.word	0x00002840


	//   ....[2]....
        /*0064*/ 	.word	0x00002fc0


	//   ....[3]....
        /*0068*/ 	.word	0x00003360


	//   ....[4]....
        /*006c*/ 	.word	0x000035b0


	//   ....[5]....
        /*0070*/ 	.word	0x00003780


	//----- nvinfo : EIATTR_CRS_STACK_SIZE
	.align		4
.L_730:
        /*0074*/ 	.byte	0x04, 0x1e
        /*0076*/ 	.short	(.L_732 - .L_731)
.L_731:
        /*0078*/ 	.word	0x00000000


	//----- nvinfo : EIATTR_CBANK_PARAM_SIZE
	.align		4
.L_732:
        /*007c*/ 	.byte	0x03, 0x19
        /*007e*/ 	.short	0x0018


	//----- nvinfo : EIATTR_PARAM_CBANK
	.align		4
        /*0080*/ 	.byte	0x04, 0x0a
        /*0082*/ 	.short	(.L_734 - .L_733)
	.align		4
.L_733:
        /*0084*/ 	.word	index@(.nv.constant0._Z38_float_to_fused8bitrowwise_cuda_kernelPKfiiPh)
        /*0088*/ 	.short	0x0380
        /*008a*/ 	.short	0x0018


	//----- nvinfo : EIATTR_SW_WAR
	.align		4
.L_734:
        /*008c*/ 	.byte	0x04, 0x36
        /*008e*/ 	.short	(.L_736 - .L_735)
.L_735:
        /*0090*/ 	.word	0x00000008
.L_736:


//--------------------- .nv.info._Z34_compute_8bit_quantize_cuda_kernelPKfS0_iiPh --------------------------
	.section	.nv.info._Z34_compute_8bit_quantize_cuda_kernelPKfS0_iiPh,"",@"SHT_CUDA_INFO"
	.sectionflags	@""
	.align	4


	//----- nvinfo : EIATTR_CUDA_API_VERSION
	.align		4
        /*0000*/ 	.byte	0x04, 0x37
        /*0002*/ 	.short	(.L_738 - .L_737)
.L_737:
        /*0004*/ 	.word	0x00000082


	//----- nvinfo : EIATTR_KPARAM_INFO
	.align		4
.L_738:
        /*0008*/ 	.byte	0x04, 0x17
        /*000a*/ 	.short	(.L_740 - .L_739)
.L_739:
        /*000c*/ 	.word	0x00000000
        /*0010*/ 	.short	0x0004
        /*0012*/ 	.short	0x0018
        /*0014*/ 	.byte	0x00, 0xf5, 0x21, 0x00


	//----- nvinfo : EIATTR_KPARAM_INFO
	.align		4
.L_740:
        /*0018*/ 	.byte	0x04, 0x17
        /*001a*/ 	.short	(.L_742 - .L_741)
.L_741:
        /*001c*/ 	.word	0x00000000
        /*0020*/ 	.short	0x0003
        /*0022*/ 	.short	0x0014
        /*0024*/ 	.byte	0x00, 0xf0, 0x11, 0x00


	//----- nvinfo : EIATTR_KPARAM_INFO
	.align		4
.L_742:
        /*0028*/ 	.byte	0x04, 0x17
        /*002a*/ 	.short	(.L_744 - .L_743)
.L_743:
        /*002c*/ 	.word	0x00000000
        /*0030*/ 	.short	0x0002
        /*0032*/ 	.short	0x0010
        /*0034*/ 	.byte	0x00, 0xf0, 0x11, 0x00


	//----- nvinfo : EIATTR_KPARAM_INFO
	.align		4
.L_744:
        /*0038*/ 	.byte	0x04, 0x17
        /*003a*/ 	.short	(.L_746 - .L_745)
.L_745:
        /*003c*/ 	.word	0x00000000
        /*0040*/ 	.short	0x0001
        /*0042*/ 	.short	0x0008
        /*0044*/ 	.byte	0x00, 0xf5, 0x21, 0x00


	//----- nvinfo : EIATTR_KPARAM_INFO
	.align		4
.L_746:
        /*0048*/ 	.byte	0x04, 0x17
        /*004a*/ 	.short	(.L_748 - .L_747)
.L_747:
        /*004c*/ 	.word	0x00000000
        /*0050*/ 	.short	0x0000
        /*0052*/ 	.short	0x0000
        /*0054*/ 	.byte	0x00, 0xf5, 0x21, 0x00


	//----- nvinfo : EIATTR_SPARSE_MMA_MASK
	.align		4
.L_748:
        /*0058*/ 	.byte	0x03, 0x50
        /*005a*/ 	.short	0x0000


	//----- nvinfo : EIATTR_MAXREG_COUNT
	.align		4
        /*005c*/ 	.byte	0x03, 0x1b
        /*005e*/ 	.short	0x00ff


	//----- nvinfo : EIATTR_MERCURY_ISA_VERSION
	.align		4
        /*0060*/ 	.byte	0x03, 0x5f
        /*0062*/ 	.short	0x0101


	//----- nvinfo : EIATTR_VRC_CTA_INIT_COUNT
	.align		4
        /*0064*/ 	.byte	0x02, 0x4a
	.zero		1
	.zero		1


	//----- nvinfo : EIATTR_EXIT_INSTR_OFFSETS
	.align		4
        /*0068*/ 	.byte	0x04, 0x1c
        /*006a*/ 	.short	(.L_750 - .L_749)


	//   ....[0]....
.L_749:
        /*006c*/ 	.word	0x000000f0


	//   ....[1]....
        /*0070*/ 	.word	0x000006e0


	//   ....[2]....
        /*0074*/ 	.word	0x00000f90


	//----- nvinfo : EIATTR_CRS_STACK_SIZE
	.align		4
.L_750:
        /*0078*/ 	.byte	0x04, 0x1e
        /*007a*/ 	.short	(.L_752 - .L_751)
.L_751:
        /*007c*/ 	.word	0x00000000


	//----- nvinfo : EIATTR_CBANK_PARAM_SIZE
	.align		4
.L_752:
        /*0080*/ 	.byte	0x03, 0x19
        /*0082*/ 	.short	0x0020


	//----- nvinfo : EIATTR_PARAM_CBANK
	.align		4
        /*0084*/ 	.byte	0x04, 0x0a
        /*0086*/ 	.short	(.L_754 - .L_753)
	.align		4
.L_753:
        /*0088*/ 	.word	index@(.nv.constant0._Z34_compute_8bit_quantize_cuda_kernelPKfS0_iiPh)
        /*008c*/ 	.short	0x0380
        /*008e*/ 	.short	0x0020


	//----- nvinfo : EIATTR_SW_WAR
	.align		4
.L_754:
        /*0090*/ 	.byte	0x04, 0x36
        /*0092*/ 	.short	(.L_756 - .L_755)
.L_755:
        /*0094*/ 	.word	0x00000008
.L_756:


//--------------------- .nv.info._Z28_get_8bit_qparam_cuda_kernelPKfiiPhPf --------------------------
	.section	.nv.info._Z28_get_8bit_qparam_cuda_kernelPKfiiPhPf,"",@"SHT_CUDA_INFO"
	.sectionflags	@""
	.align	4


	//----- nvinfo : EIATTR_CUDA_API_VERSION
	.align		4
        /*0000*/ 	.byte	0x04, 0x37
        /*0002*/ 	.short	(.L_758 - .L_757)
.L_757:
        /*0004*/ 	.word	0x00000082


	//----- nvinfo : EIATTR_KPARAM_INFO
	.align		4
.L_758:
        /*0008*/ 	.byte	0x04, 0x17
        /*000a*/ 	.short	(.L_760 - .L_759)
.L_759:
        /*000c*/ 	.word	0x00000000
        /*0010*/ 	.short	0x0004
        /*0012*/ 	.short	0x0018
        /*0014*/ 	.byte	0x00, 0xf5, 0x21, 0x00


	//----- nvinfo : EIATTR_KPARAM_INFO
	.align		4
.L_760:
        /*0018*/ 	.byte	0x04, 0x17
        /*001a*/ 	.short	(.L_762 - .L_761)
.L_761:
        /*001c*/ 	.word	0x00000000
        /*0020*/ 	.short	0x0003
        /*0022*/ 	.short	0x0010
        /*0024*/ 	.byte	0x00, 0xf5, 0x21, 0x00


	//----- nvinfo : EIATTR_KPARAM_INFO
	.align		4
.L_762:
        /*0028*/ 	.byte	0x04, 0x17
        /*002a*/ 	.short	(.L_764 - .L_763)
.L_763:
        /*002c*/ 	.word	0x00000000
        /*0030*/ 	.short	0x0002
        /*0032*/ 	.short	0x000c
        /*0034*/ 	.byte	0x00, 0xf0, 0x11, 0x00


	//----- nvinfo : EIATTR_KPARAM_INFO
	.align		4
.L_764:
        /*0038*/ 	.byte	0x04, 0x17
        /*003a*/ 	.short	(.L_766 - .L_765)
.L_765:
        /*003c*/ 	.word	0x00000000
        /*0040*/ 	.short	0x0001
        /*0042*/ 	.short	0x0008
        /*0044*/ 	.byte	0x00, 0xf0, 0x11, 0x00


	//----- nvinfo : EIATTR_KPARAM_INFO
	.align		4
.L_766:
        /*0048*/ 	.byte	0x04, 0x17
        /*004a*/ 	.short	(.L_768 - .L_767)
.L_767:
        /*004c*/ 	.word	0x00000000
        /*0050*/ 	.short	0x0000
        /*0052*/ 	.short	0x0000
        /*0054*/ 	.byte	0x00, 0xf5, 0x21, 0x00


	//----- nvinfo : EIATTR_SPARSE_MMA_MASK
	.align		4
.L_768:
        /*0058*/ 	.byte	0x03, 0x50
        /*005a*/ 	.short	0x0000


	//----- nvinfo : EIATTR_MAXREG_COUNT
	.align		4
        /*005c*/ 	.byte	0x03, 0x1b
        /*005e*/ 	.short	0x00ff


	//----- nvinfo : EIATTR_MERCURY_ISA_VERSION
	.align		4
        /*0060*/ 	.byte	0x03, 0x5f
        /*0062*/ 	.short	0x0101


	//----- nvinfo : EIATTR_COOP_GROUP_MASK_REGIDS
	.align		4
        /*0064*/ 	.byte	0x04, 0x29
        /*0066*/ 	.short	(.L_770 - .L_769)


	//   ....[0]....
.L_769:
        /*0068*/ 	.word	0xffffffff


	//   ....[1]....
        /*006c*/ 	.word	0xffffffff


	//----- nvinfo : EIATTR_COOP_GROUP_INSTR_OFFSETS
	.align		4
.L_770:
        /*0070*/ 	.byte	0x04, 0x28
        /*0072*/ 	.short	(.L_772 - .L_771)


	//   ....[0]....
.L_771:
        /*0074*/ 	.word	0x00000710


	//   ....[1]....
        /*0078*/ 	.word	0x00000730


	//----- nvinfo : EIATTR_VRC_CTA_INIT_COUNT
	.align		4
.L_772:
        /*007c*/ 	.byte	0x02, 0x4a
	.zero		1
	.zero		1


	//----- nvinfo : EIATTR_EXIT_INSTR_OFFSETS
	.align		4
        /*0080*/ 	.byte	0x04, 0x1c
        /*0082*/ 	.short	(.L_774 - .L_773)


	//   ....[0]....
.L_773:
        /*0084*/ 	.word	0x00000770


	//   ....[1]....
        /*0088*/ 	.word	0x00000980


	//----- nvinfo : EIATTR_CRS_STACK_SIZE
	.align		4
.L_774:
        /*008c*/ 	.byte	0x04, 0x1e
        /*008e*/ 	.short	(.L_776 - .L_775)
.L_775:
        /*0090*/ 	.word	0x00000000


	//----- nvinfo : EIATTR_CBANK_PARAM_SIZE
	.align		4
.L_776:
        /*0094*/ 	.byte	0x03, 0x19
        /*0096*/ 	.short	0x0020


	//----- nvinfo : EIATTR_PARAM_CBANK
	.align		4
        /*0098*/ 	.byte	0x04, 0x0a
        /*009a*/ 	.short	(.L_778 - .L_777)
	.align		4
.L_777:
        /*009c*/ 	.word	index@(.nv.constant0._Z28_get_8bit_qparam_cuda_kernelPKfiiPhPf)
        /*00a0*/ 	.short	0x0380
        /*00a2*/ 	.short	0x0020


	//----- nvinfo : EIATTR_SW_WAR
	.align		4
.L_778:
        /*00a4*/ 	.byte	0x04, 0x36
        /*00a6*/ 	.short	(.L_780 - .L_779)
.L_779:
        /*00a8*/ 	.word	0x00000008
.L_780:


//--------------------- .nv.callgraph             --------------------------
	.section	.nv.callgraph,"",@"SHT_CUDA_CALLGRAPH"
	.align	4
	.sectionentsize	8
	.align		4
        /*0000*/ 	.word	0x00000000
	.align		4
        /*0004*/ 	.word	0xffffffff
	.align		4
        /*0008*/ 	.word	0x00000000
	.align		4
        /*000c*/ 	.word	0xfffffffe
	.align		4
        /*0010*/ 	.word	0x00000000
	.align		4
        /*0014*/ 	.word	0xfffffffd
	.align		4
        /*0018*/ 	.word	0x00000000
	.align		4
        /*001c*/ 	.word	0xfffffffc


//--------------------- .nv.constant4             --------------------------
	.section	.nv.constant4,"a",@progbits
	.align	8
	.align		8
.nv.constant4:
        /*0000*/ 	.dword	_ZN41_INTERNAL_fc45e325_4_k_cu_2a592bd9_1916634cuda3std3__45__cpo5beginE
	.align		8
        /*0008*/ 	.dword	_ZN41_INTERNAL_fc45e325_4_k_cu_2a592bd9_1916634cuda3std3__45__cpo3endE
	.align		8
        /*0010*/ 	.dword	_ZN41_INTERNAL_fc45e325_4_k_cu_2a592bd9_1916634cuda3std3__45__cpo6cbeginE
	.align		8
        /*0018*/ 	.dword	_ZN41_INTERNAL_fc45e325_4_k_cu_2a592bd9_1916634cuda3std3__45__cpo4cendE
	.align		8
        /*0020*/ 	.dword	_ZN41_INTERNAL_fc45e325_4_k_cu_2a592bd9_1916634cuda3std3__45__cpo6rbeginE
	.align		8
        /*0028*/ 	.dword	_ZN41_INTERNAL_fc45e325_4_k_cu_2a592bd9_1916634cuda3std3__45__cpo4rendE
	.align		8
        /*0030*/ 	.dword	_ZN41_INTERNAL_fc45e325_4_k_cu_2a592bd9_1916634cuda3std3__45__cpo7crbeginE
	.align		8
        /*0038*/ 	.dword	_ZN41_INTERNAL_fc45e325_4_k_cu_2a592bd9_1916634cuda3std3__45__cpo5crendE
	.align		8
        /*0040*/ 	.dword	_ZN41_INTERNAL_fc45e325_4_k_cu_2a592bd9_1916634cuda3std3__443_GLOBAL__N__fc45e325_4_k_cu_2a592bd9_1916636ignoreE
	.align		8
        /*0048*/ 	.dword	_ZN41_INTERNAL_fc45e325_4_k_cu_2a592bd9_1916634cuda3std3__419piecewise_constructE
	.align		8
        /*0050*/ 	.dword	_ZN41_INTERNAL_fc45e325_4_k_cu_2a592bd9_1916634cuda3std3__48in_placeE
	.align		8
        /*0058*/ 	.dword	_ZN41_INTERNAL_fc45e325_4_k_cu_2a592bd9_1916634cuda3std3__420unreachable_sentinelE
	.align		8
        /*0060*/ 	.dword	_ZN41_INTERNAL_fc45e325_4_k_cu_2a592bd9_1916634cuda3std3__47nulloptE
	.align		8
        /*0068*/ 	.dword	_ZN41_INTERNAL_fc45e325_4_k_cu_2a592bd9_1916634cuda3std3__48unexpectE
	.align		8
        /*0070*/ 	.dword	_ZN41_INTERNAL_fc45e325_4_k_cu_2a592bd9_1916634cuda3std6ranges3__45__cpo4swapE
	.align		8
        /*0078*/ 	.dword	_ZN41_INTERNAL_fc45e325_4_k_cu_2a592bd9_1916634cuda3std6ranges3__45__cpo9iter_moveE
	.align		8
        /*0080*/ 	.dword	_ZN41_INTERNAL_fc45e325_4_k_cu_2a592bd9_1916634cuda3std6ranges3__45__cpo5beginE
	.align		8
        /*0088*/ 	.dword	_ZN41_INTERNAL_fc45e325_4_k_cu_2a592bd9_1916634cuda3std6ranges3__45__cpo3endE
	.align		8
        /*0090*/ 	.dword	_ZN41_INTERNAL_fc45e325_4_k_cu_2a592bd9_1916634cuda3std6ranges3__45__cpo6cbeginE
	.align		8
        /*0098*/ 	.dword	_ZN41_INTERNAL_fc45e325_4_k_cu_2a592bd9_1916634cuda3std6ranges3__45__cpo4cendE
	.align		8
        /*00a0*/ 	.dword	_ZN41_INTERNAL_fc45e325_4_k_cu_2a592bd9_1916634cuda3std6ranges3__45__cpo7advanceE
	.align		8
        /*00a8*/ 	.dword	_ZN41_INTERNAL_fc45e325_4_k_cu_2a592bd9_1916634cuda3std6ranges3__45__cpo9iter_swapE
	.align		8
        /*00b0*/ 	.dword	_ZN41_INTERNAL_fc45e325_4_k_cu_2a592bd9_1916634cuda3std6ranges3__45__cpo4nextE
	.align		8
        /*00b8*/ 	.dword	_ZN41_INTERNAL_fc45e325_4_k_cu_2a592bd9_1916634cuda3std6ranges3__45__cpo4prevE
	.align		8
        /*00c0*/ 	.dword	_ZN41_INTERNAL_fc45e325_4_k_cu_2a592bd9_1916634cuda3std6ranges3__45__cpo4dataE
	.align		8
        /*00c8*/ 	.dword	_ZN41_INTERNAL_fc45e325_4_k_cu_2a592bd9_1916634cuda3std6ranges3__45__cpo5cdataE
	.align		8
        /*00d0*/ 	.dword	_ZN41_INTERNAL_fc45e325_4_k_cu_2a592bd9_1916634cuda3std6ranges3__45__cpo4sizeE
	.align		8
        /*00d8*/ 	.dword	_ZN41_INTERNAL_fc45e325_4_k_cu_2a592bd9_1916634cuda3std6ranges3__45__cpo5ssizeE
	.align		8
        /*00e0*/ 	.dword	_ZN41_INTERNAL_fc45e325_4_k_cu_2a592bd9_1916634cuda3std6ranges3__45__cpo8distanceE
	.align		8
        /*00e8*/ 	.dword	_ZN41_INTERNAL_fc45e325_4_k_cu_2a592bd9_1916636thrust24THRUST_300001_SM_1000_NS8cuda_cub3parE
	.align		8
        /*00f0*/ 	.dword	_ZN41_INTERNAL_fc45e325_4_k_cu_2a592bd9_1916636thrust24THRUST_300001_SM_1000_NS8cuda_cub10par_nosyncE
	.align		8
        /*00f8*/ 	.dword	_ZN41_INTERNAL_fc45e325_4_k_cu_2a592bd9_1916636thrust24THRUST_300001_SM_1000_NS6system6detail10sequential3seqE
	.align		8
        /*0100*/ 	.dword	_ZN41_INTERNAL_fc45e325_4_k_cu_2a592bd9_1916636thrust24THRUST_300001_SM_1000_NS6system3cpp3parE
	.align		8
        /*0108*/ 	.dword	_ZN41_INTERNAL_fc45e325_4_k_cu_2a592bd9_1916636thrust24THRUST_300001_SM_1000_NS12placeholders2_1E
	.align		8
        /*0110*/ 	.dword	_ZN41_INTERNAL_fc45e325_4_k_cu_2a592bd9_1916636thrust24THRUST_300001_SM_1000_NS12placeholders2_2E
	.align		8
        /*0118*/ 	.dword	_ZN41_INTERNAL_fc45e325_4_k_cu_2a592bd9_1916636thrust24THRUST_300001_SM_1000_NS12placeholders2_3E
	.align		8
        /*0120*/ 	.dword	_ZN41_INTERNAL_fc45e325_4_k_cu_2a592bd9_1916636thrust24THRUST_300001_SM_1000_NS12placeholders2_4E
	.align		8
        /*0128*/ 	.dword	_ZN41_INTERNAL_fc45e325_4_k_cu_2a592bd9_1916636thrust24THRUST_300001_SM_1000_NS12placeholders2_5E
	.align		8
        /*0130*/ 	.dword	_ZN41_INTERNAL_fc45e325_4_k_cu_2a592bd9_1916636thrust24THRUST_300001_SM_1000_NS12placeholders2_6E
	.align		8
        /*0138*/ 	.dword	_ZN41_INTERNAL_fc45e325_4_k_cu_2a592bd9_1916636thrust24THRUST_300001_SM_1000_NS12placeholders2_7E
	.align		8
        /*0140*/ 	.dword	_ZN41_INTERNAL_fc45e325_4_k_cu_2a592bd9_1916636thrust24THRUST_300001_SM_1000_NS12placeholders2_8E
	.align		8
        /*0148*/ 	.dword	_ZN41_INTERNAL_fc45e325_4_k_cu_2a592bd9_1916636thrust24THRUST_300001_SM_1000_NS12placeholders2_9E
	.align		8
        /*0150*/ 	.dword	_ZN41_INTERNAL_fc45e325_4_k_cu_2a592bd9_1916636thrust24THRUST_300001_SM_1000_NS12placeholders3_10E
	.align		8
        /*0158*/ 	.dword	_ZN41_INTERNAL_fc45e325_4_k_cu_2a592bd9_1916636thrust24THRUST_300001_SM_1000_NS3seqE
	.align		8
        /*0160*/ 	.dword	_ZN41_INTERNAL_fc45e325_4_k_cu_2a592bd9_1916636thrust24THRUST_300001_SM_1000_NS6deviceE


//--------------------- .text._ZN3cub18CUB_300001_SM_10006detail11EmptyKernelIvEEvv --------------------------
	.section	.text._ZN3cub18CUB_300001_SM_10006detail11EmptyKernelIvEEvv,"ax",@progbits
	.align	128
        .global         _ZN3cub18CUB_300001_SM_10006detail11EmptyKernelIvEEvv
        .type           _ZN3cub18CUB_300001_SM_10006detail11EmptyKernelIvEEvv,@function
        .size           _ZN3cub18CUB_300001_SM_10006detail11EmptyKernelIvEEvv,(.L_x_1822 - _ZN3cub18CUB_300001_SM_10006detail11EmptyKernelIvEEvv)
        .other          _ZN3cub18CUB_300001_SM_10006detail11EmptyKernelIvEEvv,@"STO_CUDA_ENTRY STV_DEFAULT"
_ZN3cub18CUB_300001_SM_10006detail11EmptyKernelIvEEvv:
.text._ZN3cub18CUB_300001_SM_10006detail11EmptyKernelIvEEvv:
[----:B------:R-:W-:Y:S01]  /*0000*/  LDC R1, c[0x0][0x37c] ;  /* 0x0000df00ff017b82 */ /* 0x000fe20000000800 */
[----:B------:R-:W-:Y:S05]  /*0010*/  EXIT ;  /* 0x000000000000794d */ /* 0x000fea0003800000 */
.L_x_0:
[----:B------:R-:W-:-:S00]  /*0020*/  BRA `(.L_x_0) ;  /* 0xfffffffc00fc7947 */ /* 0x000fc0000383ffff */
[----:B------:R-:W-:-:S00]  /*0030*/  NOP ;  /* 0x0000000000007918 */ /* 0x000fc00000000000 */
        /* <DEDUP_REMOVED lines=12> */
.L_x_1822:


//--------------------- .text._ZN6thrust24THRUST_300001_SM_1000_NS8cuda_cub4core6detail13_kernel_agentINS1_8__reduce11ReduceAgentIPN4cuda3std3__45tupleIJflEEESC_SB_lNS1_9__extrema9arg_max_fIflNS9_4lessIfEEEEEEJSC_SC_iSH_EEEvDpT0_ --------------------------
	.section	.text._ZN6thrust24THRUST_300001_SM_1000_NS8cuda_cub4core6detail13_kernel_agentINS1_8__reduce11ReduceAgentIPN4cuda3std3__45tupleIJflEEESC_SB_lNS1_9__extrema9arg_max_fIflNS9_4lessIfEEEEEEJSC_SC_iSH_EEEvDpT0_,"ax",@progbits
	.align	128
        .global         _ZN6thrust24THRUST_300001_SM_1000_NS8cuda_cub4core6detail13_kernel_agentINS1_8__reduce11ReduceAgentIPN4cuda3std3__45tupleIJflEEESC_SB_lNS1_9__extrema9arg_max_fIflNS9_4lessIfEEEEEEJSC_SC_iSH_EEEvDpT0_
        .type           _ZN6thrust24THRUST_300001_SM_1000_NS8cuda_cub4core6detail13_kernel_agentINS1_8__reduce11ReduceAgentIPN4cuda3std3__45tupleIJflEEESC_SB_lNS1_9__extrema9arg_max_fIflNS9_4lessIfEEEEEEJSC_SC_iSH_EEEvDpT0_,@function
        .size           _ZN6thrust24THRUST_300001_SM_1000_NS8cuda_cub4core6detail13_kernel_agentINS1_8__reduce11ReduceAgentIPN4cuda3std3__45tupleIJflEEESC_SB_lNS1_9__extrema9arg_max_fIflNS9_4lessIfEEEEEEJSC_SC_iSH_EEEvDpT0_,(.L_x_1823 - _ZN6thrust24THRUST_300001_SM_1000_NS8cuda_cub4core6detail13_kernel_agentINS1_8__reduce11ReduceAgentIPN4cuda3std3__45tupleIJflEEESC_SB_lNS1_9__extrema9arg_max_fIflNS9_4lessIfEEEEEEJSC_SC_iSH_EEEvDpT0_)
        .other          _ZN6thrust24THRUST_300001_SM_1000_NS8cuda_cub4core6detail13_kernel_agentINS1_8__reduce11ReduceAgentIPN4cuda3std3__45tupleIJflEEESC_SB_lNS1_9__extrema9arg_max_fIflNS9_4lessIfEEEEEEJSC_SC_iSH_EEEvDpT0_,@"STO_CUDA_ENTRY STV_DEFAULT"
_ZN6thrust24THRUST_300001_SM_1000_NS8cuda_cub4core6detail13_kernel_agentINS1_8__reduce11ReduceAgentIPN4cuda3std3__45tupleIJflEEESC_SB_lNS1_9__extrema9arg_max_fIflNS9_4lessIfEEEEEEJSC_SC_iSH_EEEvDpT0_:
.text._ZN6thrust24THRUST_300001_SM_1000_NS8cuda_cub4core6detail13_kernel_agentINS1_8__reduce11ReduceAgentIPN4cuda3std3__45tupleIJflEEESC_SB_lNS1_9__extrema9arg_max_fIflNS9_4lessIfEEEEEEJSC_SC_iSH_EEEvDpT0_:
[----:B------:R-:W-:Y:S01]  /*0000*/  LDC R1, c[0x0][0x37c] ;  /* 0x0000df00ff017b82 */ /* 0x000fe20000000800 */
[----:B------:R-:W0:Y:S02]  /*0010*/  LDCU UR8, c[0x0][0x390] ;  /* 0x00007200ff0877ac */ /* 0x000e240008000800 */
[----:B0-----:R-:W-:-:S13]  /*0020*/  ISETP.NE.AND P0, PT, RZ, UR8, PT ;  /* 0x00000008ff007c0c */ /* 0x001fda000bf05270 */
[----:B------:R-:W-:Y:S05]  /*0030*/  @!P0 EXIT ;  /* 0x000000000000894d */ /* 0x000fea0003800000 */
[----:B------:R-:W-:Y:S01]  /*0040*/  UISETP.GT.AND UP0, UPT, UR8, 0x4ff, UPT ;  /* 0x000004ff0800788c */ /* 0x000fe2000bf04270 */
[----:B------:R-:W-:Y:S01]  /*0050*/  BSSY.RECONVERGENT B0, `(.L_x_1) ;  /* 0x00005bf000007945 */ /* 0x000fe20003800200 */
[----:B------:R-:W0:Y:S07]  /*0060*/  LDCU.64 UR10, c[0x0][0x358] ;  /* 0x00006b00ff0a77ac */ /* 0x000e2e0008000a00 */
[----:B------:R-:W-:Y:S05]  /*0070*/  BRA.U UP0, `(.L_x_2) ;  /* 0x0000003100807547 */ /* 0x000fea000b800000 */
[----:B------:R-:W1:Y:S01]  /*0080*/  S2R R0, SR_TID.X ;  /* 0x0000000000007919 */ /* 0x000e620000002100 */
[----:B------:R-:W2:Y:S01]  /*0090*/  LDCU UR4, c[0x0][0x390] ;  /* 0x00007200ff0477ac */ /* 0x000ea20008000800 */
[----:B------:R-:W-:Y:S01]  /*00a0*/  BSSY.RECONVERGENT B1, `(.L_x_3) ;  /* 0x000000b000017945 */ /* 0x000fe20003800200 */
[----:B------:R-:W-:Y:S01]  /*00b0*/  IMAD.MOV.U32 R4, RZ, RZ, RZ ;  /* 0x000000ffff047224 */ /* 0x000fe200078e00ff */
[----:B------:R-:W-:Y:S02]  /*00c0*/  CS2R R2, SRZ ;  /* 0x0000000000027805 */ /* 0x000fe4000001ff00 */
[----:B-1----:R-:W-:Y:S01]  /*00d0*/  ISETP.GE.AND P0, PT, R0, UR8, PT ;  /* 0x0000000800007c0c */ /* 0x002fe2000bf06270 */
[----:B------:R-:W-:-:S12]  /*00e0*/  IMAD.MOV.U32 R5, RZ, RZ, R0 ;  /* 0x000000ffff057224 */ /* 0x000fd800078e0000 */
[----:B--2---:R-:W-:Y:S05]  /*00f0*/  @P0 BRA `(.L_x_4) ;  /* 0x0000000000140947 */ /* 0x004fea0003800000 */
[----:B------:R-:W1:Y:S02]  /*0100*/  LDC.64 R6, c[0x0][0x380] ;  /* 0x0000e000ff067b82 */ /* 0x000e640000000a00 */
[----:B-1----:R-:W-:-:S05]  /*0110*/  IMAD.WIDE.U32 R6, R0, 0x10, R6 ;  /* 0x0000001000067825 */ /* 0x002fca00078e0006 */
[----:B0-----:R1:W5:Y:S04]  /*0120*/  LDG.E.CONSTANT R4, desc[UR10][R6.64] ;  /* 0x0000000a06047981 */ /* 0x001368000c1e9900 */
[----:B------:R1:W5:Y:S01]  /*0130*/  LDG.E.64.CONSTANT R2, desc[UR10][R6.64+0x8] ;  /* 0x0000080a06027981 */ /* 0x000362000c1e9b00 */
[----:B------:R-:W-:-:S07]  /*0140*/  VIADD R5, R0, 0x100 ;  /* 0x0000010000057836 */ /* 0x000fce0000000000 */
.L_x_4:
[----:B0-----:R-:W-:Y:S05]  /*0150*/  BSYNC.RECONVERGENT B1 ;  /* 0x0000000000017941 */ /* 0x001fea0003800200 */
.L_x_3:
[----:B------:R-:W-:Y:S01]  /*0160*/  ISETP.GE.AND P0, PT, R5, UR8, PT ;  /* 0x0000000805007c0c */ /* 0x000fe2000bf06270 */
[----:B------:R-:W-:-:S12]  /*0170*/  BSSY.RECONVERGENT B1, `(.L_x_5) ;  /* 0x0000088000017945 */ /* 0x000fd80003800200 */
[----:B------:R-:W-:Y:S05]  /*0180*/  @P0 BRA `(.L_x_6) ;  /* 0x0000000800180947 */ /* 0x000fea0003800000 */
[----:B-1----:R-:W-:Y:S01]  /*0190*/  LOP3.LUT R6, RZ, R5, RZ, 0x33, !PT ;  /* 0x00000005ff067212 */ /* 0x002fe200078e33ff */
[----:B------:R-:W-:Y:S04]  /*01a0*/  BSSY.RECONVERGENT B2, `(.L_x_7) ;  /* 0x000002b000027945 */ /* 0x000fe80003800200 */
[----:B------:R-:W-:-:S05]  /*01b0*/  VIADD R12, R6, UR8 ;  /* 0x00000008060c7c36 */ /* 0x000fca0008000000 */
[----:B------:R-:W-:-:S04]  /*01c0*/  LOP3.LUT R6, R12, 0x300, RZ, 0xc0, !PT ;  /* 0x000003000c067812 */ /* 0x000fc800078ec0ff */
[----:B------:R-:W-:-:S13]  /*01d0*/  ISETP.NE.AND P0, PT, R6, 0x300, PT ;  /* 0x000003000600780c */ /* 0x000fda0003f05270 */
[----:B------:R-:W-:Y:S05]  /*01e0*/  @!P0 BRA `(.L_x_8) ;  /* 0x0000000000988947 */ /* 0x000fea0003800000 */
[----:B------:R-:W0:Y:S01]  /*01f0*/  LDC.64 R6, c[0x0][0x380] ;  /* 0x0000e000ff067b82 */ /* 0x000e220000000a00 */
[----:B------:R-:W-:-:S04]  /*0200*/  LEA.HI R8, R12, 0x1, RZ, 0x18 ;  /* 0x000000010c087811 */ /* 0x000fc800078fc0ff */
[----:B------:R-:W-:-:S05]  /*0210*/  LOP3.LUT R8, R8, 0x3, RZ, 0xc0, !PT ;  /* 0x0000000308087812 */ /* 0x000fca00078ec0ff */
[----:B------:R-:W-:Y:S02]  /*0220*/  IMAD.MOV R10, RZ, RZ, -R8 ;  /* 0x000000ffff0a7224 */ /* 0x000fe400078e0a08 */
[----:B0-----:R-:W-:-:S04]  /*0230*/  IMAD.WIDE.U32 R6, R5, 0x10, R6 ;  /* 0x0000001005067825 */ /* 0x001fc800078e0006 */
[----:B------:R-:W-:-:S07]  /*0240*/  IMAD.MOV.U32 R11, RZ, RZ, R6 ;  /* 0x000000ffff0b7224 */ /* 0x000fce00078e0006 */
.L_x_11:
[----:B------:R-:W-:-:S05]  /*0250*/  IMAD.MOV.U32 R6, RZ, RZ, R11 ;  /* 0x000000ffff067224 */ /* 0x000fca00078e000b */
[----:B------:R-:W2:Y:S04]  /*0260*/  LDG.E.CONSTANT R14, desc[UR10][R6.64] ;  /* 0x0000000a060e7981 */ /* 0x000ea8000c1e9900 */
[----:B------:R-:W3:Y:S01]  /*0270*/  LDG.E.64.CONSTANT R8, desc[UR10][R6.64+0x8] ;  /* 0x0000080a06087981 */ /* 0x000ee2000c1e9b00 */
[----:B------:R-:W-:Y:S01]  /*0280*/  VIADD R10, R10, 0x1 ;  /* 0x000000010a0a7836 */ /* 0x000fe20000000000 */
[----:B------:R-:W-:Y:S01]  /*0290*/  BSSY.RECONVERGENT B3, `(.L_x_9) ;  /* 0x0000018000037945 */ /* 0x000fe20003800200 */
[----:B-----5:R-:W-:Y:S01]  /*02a0*/  IMAD.MOV.U32 R17, RZ, RZ, R3 ;  /* 0x000000ffff117224 */ /* 0x020fe200078e0003 */
[----:B------:R-:W-:Y:S01]  /*02b0*/  IADD3 R11, P3, PT, R6, 0x1000, RZ ;  /* 0x00001000060b7810 */ /* 0x000fe20007f7e0ff */
[----:B------:R-:W-:Y:S01]  /*02c0*/  IMAD.MOV.U32 R15, RZ, RZ, R2 ;  /* 0x000000ffff0f7224 */ /* 0x000fe200078e0002 */
[----:B------:R-:W-:Y:S01]  /*02d0*/  ISETP.NE.AND P2, PT, R10, RZ, PT ;  /* 0x000000ff0a00720c */ /* 0x000fe20003f45270 */
[----:B------:R-:W-:Y:S01]  /*02e0*/  IMAD.MOV.U32 R13, RZ, RZ, R4 ;  /* 0x000000ffff0d7224 */ /* 0x000fe200078e0004 */
[----:B--2---:R-:W-:Y:S01]  /*02f0*/  FSETP.GEU.AND P0, PT, R4, R14, PT ;  /* 0x0000000e0400720b */ /* 0x004fe20003f0e000 */
[----:B------:R-:W-:-:S02]  /*0300*/  IMAD.MOV.U32 R4, RZ, RZ, R14 ;  /* 0x000000ffff047224 */ /* 0x000fc400078e000e */
[----:B---3--:R-:W-:Y:S02]  /*0310*/  IMAD.MOV.U32 R2, RZ, RZ, R8 ;  /* 0x000000ffff027224 */ /* 0x008fe400078e0008 */
[----:B------:R-:W-:-:S08]  /*0320*/  IMAD.MOV.U32 R3, RZ, RZ, R9 ;  /* 0x000000ffff037224 */ /* 0x000fd000078e0009 */
[----:B------:R-:W-:Y:S05]  /*0330*/  @!P0 BRA `(.L_x_10) ;  /* 0x0000000000348947 */ /* 0x000fea0003800000 */
[----:B------:R-:W-:Y:S01]  /*0340*/  FSETP.GEU.AND P4, PT, R14, R13, PT ;  /* 0x0000000d0e00720b */ /* 0x000fe20003f8e000 */
[----:B------:R-:W-:Y:S02]  /*0350*/  IMAD.MOV.U32 R4, RZ, RZ, R13 ;  /* 0x000000ffff047224 */ /* 0x000fe400078e000d */
[----:B------:R-:W-:Y:S02]  /*0360*/  IMAD.MOV.U32 R2, RZ, RZ, R15 ;  /* 0x000000ffff027224 */ /* 0x000fe400078e000f */
[----:B------:R-:W-:-:S08]  /*0370*/  IMAD.MOV.U32 R3, RZ, RZ, R17 ;  /* 0x000000ffff037224 */ /* 0x000fd000078e0011 */
[CC--:B------:R-:W-:Y:S02]  /*0380*/  @P4 ISETP.LT.U32.AND P1, PT, R15.reuse, R8.reuse, PT ;  /* 0x000000080f00420c */ /* 0x0c0fe40003f21070 */
[-C--:B------:R-:W-:Y:S02]  /*0390*/  @P4 ISETP.GE.U32.AND P0, PT, R15, R8.reuse, PT ;  /* 0x000000080f00420c */ /* 0x080fe40003f06070 */
[CC--:B------:R-:W-:Y:S02]  /*03a0*/  @P4 ISETP.LT.AND.EX P1, PT, R17.reuse, R9.reuse, PT, P1 ;  /* 0x000000091100420c */ /* 0x0c0fe40003f21310 */
[-C--:B------:R-:W-:Y:S02]  /*03b0*/  @P4 ISETP.GE.AND.EX P0, PT, R17, R9.reuse, PT, P0 ;  /* 0x000000091100420c */ /* 0x080fe40003f06300 */
[----:B------:R-:W-:Y:S02]  /*03c0*/  @P4 SEL R8, R15, R8, P1 ;  /* 0x000000080f084207 */ /* 0x000fe40000800000 */
[----:B------:R-:W-:-:S02]  /*03d0*/  @P4 SEL R9, R17, R9, P1 ;  /* 0x0000000911094207 */ /* 0x000fc40000800000 */
[----:B------:R-:W-:Y:S01]  /*03e0*/  @P4 FSEL R4, R13, R14, !P0 ;  /* 0x0000000e0d044208 */ /* 0x000fe20004000000 */
[----:B------:R-:W-:Y:S02]  /*03f0*/  @P4 IMAD.MOV.U32 R2, RZ, RZ, R8 ;  /* 0x000000ffff024224 */ /* 0x000fe400078e0008 */
[----:B------:R-:W-:-:S07]  /*0400*/  @P4 IMAD.MOV.U32 R3, RZ, RZ, R9 ;  /* 0x000000ffff034224 */ /* 0x000fce00078e0009 */
.L_x_10:
[----:B------:R-:W-:Y:S05]  /*0410*/  BSYNC.RECONVERGENT B3 ;  /* 0x0000000000037941 */ /* 0x000fea0003800200 */
.L_x_9:
[----:B------:R-:W-:Y:S02]  /*0420*/  IMAD.X R7, RZ, RZ, R7, P3 ;  /* 0x000000ffff077224 */ /* 0x000fe400018e0607 */
[----:B------:R-:W-:Y:S01]  /*0430*/  VIADD R5, R5, 0x100 ;  /* 0x0000010005057836 */ /* 0x000fe20000000000 */
[----:B------:R-:W-:Y:S06]  /*0440*/  @P2 BRA `(.L_x_11) ;  /* 0xfffffffc00802947 */ /* 0x000fec000383ffff */
.L_x_8:
[----:B------:R-:W-:Y:S05]  /*0450*/  BSYNC.RECONVERGENT B2 ;  /* 0x0000000000027941 */ /* 0x000fea0003800200 */
.L_x_7:
[----:B------:R-:W0:Y:S01]  /*0460*/  LDC.64 R8, c[0x0][0x380] ;  /* 0x0000e000ff087b82 */ /* 0x000e220000000a00 */
[----:B------:R-:W-:-:S13]  /*0470*/  ISETP.GE.U32.AND P0, PT, R12, 0x300, PT ;  /* 0x000003000c00780c */ /* 0x000fda0003f06070 */
[----:B------:R-:W-:Y:S05]  /*0480*/  @!P0 BRA `(.L_x_6) ;  /* 0x0000000400588947 */ /* 0x000fea0003800000 */
.L_x_20:
[----:B0-----:R-:W-:-:S05]  /*0490*/  IMAD.WIDE R18, R5, 0x10, R8 ;  /* 0x0000001005127825 */ /* 0x001fca00078e0208 */
[----:B------:R-:W2:Y:S04]  /*04a0*/  LDG.E.CONSTANT R21, desc[UR10][R18.64] ;  /* 0x0000000a12157981 */ /* 0x000ea8000c1e9900 */
[----:B------:R-:W3:Y:S04]  /*04b0*/  LDG.E.64.CONSTANT R14, desc[UR10][R18.64+0x8] ;  /* 0x0000080a120e7981 */ /* 0x000ee8000c1e9b00 */
[----:B-----5:R0:W5:Y:S04]  /*04c0*/  LDG.E.CONSTANT R27, desc[UR10][R18.64+0x1000] ;  /* 0x0010000a121b7981 */ /* 0x020168000c1e9900 */
[----:B------:R0:W5:Y:S04]  /*04d0*/  LDG.E.CONSTANT R16, desc[UR10][R18.64+0x2000] ;  /* 0x0020000a12107981 */ /* 0x000168000c1e9900 */
[----:B------:R0:W5:Y:S04]  /*04e0*/  LDG.E.CONSTANT R17, desc[UR10][R18.64+0x3000] ;  /* 0x0030000a12117981 */ /* 0x000168000c1e9900 */
[----:B------:R0:W5:Y:S04]  /*04f0*/  LDG.E.64.CONSTANT R12, desc[UR10][R18.64+0x1008] ;  /* 0x0010080a120c7981 */ /* 0x000168000c1e9b00 */
[----:B------:R0:W5:Y:S04]  /*0500*/  LDG.E.64.CONSTANT R6, desc[UR10][R18.64+0x2008] ;  /* 0x0020080a12067981 */ /* 0x000168000c1e9b00 */
[----:B------:R0:W5:Y:S01]  /*0510*/  LDG.E.64.CONSTANT R10, desc[UR10][R18.64+0x3008] ;  /* 0x0030080a120a7981 */ /* 0x000162000c1e9b00 */
[----:B------:R-:W-:Y:S01]  /*0520*/  BSSY.RECONVERGENT B2, `(.L_x_12) ;  /* 0x0000011000027945 */ /* 0x000fe20003800200 */
[----:B--2---:R-:W-:Y:S01]  /*0530*/  FSETP.GEU.AND P0, PT, R4, R21, PT ;  /* 0x000000150400720b */ /* 0x004fe20003f0e000 */
[----:B------:R-:W-:-:S02]  /*0540*/  IMAD.MOV.U32 R20, RZ, RZ, R21 ;  /* 0x000000ffff147224 */ /* 0x000fc400078e0015 */
[----:B---3--:R-:W-:Y:S02]  /*0550*/  IMAD.MOV.U32 R23, RZ, RZ, R14 ;  /* 0x000000ffff177224 */ /* 0x008fe400078e000e */
[----:B------:R-:W-:-:S08]  /*0560*/  IMAD.MOV.U32 R25, RZ, RZ, R15 ;  /* 0x000000ffff197224 */ /* 0x000fd000078e000f */
[----:B0-----:R-:W-:Y:S05]  /*0570*/  @!P0 BRA `(.L_x_13) ;  /* 0x00000000002c8947 */ /* 0x001fea0003800000 */
[----:B------:R-:W-:Y:S01]  /*0580*/  FSETP.GEU.AND P2, PT, R21, R4, PT ;  /* 0x000000041500720b */ /* 0x000fe20003f4e000 */
[----:B------:R-:W-:Y:S02]  /*0590*/  IMAD.MOV.U32 R23, RZ, RZ, R2 ;  /* 0x000000ffff177224 */ /* 0x000fe400078e0002 */
[----:B------:R-:W-:Y:S02]  /*05a0*/  IMAD.MOV.U32 R25, RZ, RZ, R3 ;  /* 0x000000ffff197224 */ /* 0x000fe400078e0003 */
[----:B------:R-:W-:-:S08]  /*05b0*/  IMAD.MOV.U32 R20, RZ, RZ, R4 ;  /* 0x000000ffff147224 */ /* 0x000fd000078e0004 */
[CC--:B------:R-:W-:Y:S02]  /*05c0*/  @P2 ISETP.GE.U32.AND P0, PT, R2.reuse, R14.reuse, PT ;  /* 0x0000000e0200220c */ /* 0x0c0fe40003f06070 */
[-C--:B------:R-:W-:Y:S02]  /*05d0*/  @P2 ISETP.LT.U32.AND P1, PT, R2, R14.reuse, PT ;  /* 0x0000000e0200220c */ /* 0x080fe40003f21070 */
[CC--:B------:R-:W-:Y:S02]  /*05e0*/  @P2 ISETP.GE.AND.EX P0, PT, R3.reuse, R15.reuse, PT, P0 ;  /* 0x0000000f0300220c */ /* 0x0c0fe40003f06300 */
[----:B------:R-:W-:Y:S02]  /*05f0*/  @P2 ISETP.LT.AND.EX P1, PT, R3, R15, PT, P1 ;  /* 0x0000000f0300220c */ /* 0x000fe40003f21310 */
[----:B------:R-:W-:Y:S02]  /*0600*/  @P2 FSEL R20, R4, R21, !P0 ;  /* 0x0000001504142208 */ /* 0x000fe40004000000 */
[----:B------:R-:W-:-:S02]  /*0610*/  @P2 SEL R23, R2, R14, P1 ;  /* 0x0000000e02172207 */ /* 0x000fc40000800000 */
[----:B------:R-:W-:-:S07]  /*0620*/  @P2 SEL R25, R3, R15, P1 ;  /* 0x0000000f03192207 */ /* 0x000fce0000800000 */
.L_x_13:
[----:B------:R-:W-:Y:S05]  /*0630*/  BSYNC.RECONVERGENT B2 ;  /* 0x0000000000027941 */ /* 0x000fea0003800200 */
.L_x_12:
[----:B-----5:R-:W-:Y:S01]  /*0640*/  FSETP.GEU.AND P0, PT, R20, R27, PT ;  /* 0x0000001b1400720b */ /* 0x020fe20003f0e000 */
[----:B------:R-:W-:Y:S01]  /*0650*/  BSSY.RECONVERGENT B2, `(.L_x_14) ;  /* 0x0000010000027945 */ /* 0x000fe20003800200 */
[----:B------:R-:W-:Y:S02]  /*0660*/  IMAD.MOV.U32 R3, RZ, RZ, R27 ;  /* 0x000000ffff037224 */ /* 0x000fe400078e001b */
[----:B------:R-:W-:Y:S02]  /*0670*/  IMAD.MOV.U32 R19, RZ, RZ, R12 ;  /* 0x000000ffff137224 */ /* 0x000fe400078e000c */
[----:B------:R-:W-:-:S07]  /*0680*/  IMAD.MOV.U32 R21, RZ, RZ, R13 ;  /* 0x000000ffff157224 */ /* 0x000fce00078e000d */
[----:B------:R-:W-:Y:S05]  /*0690*/  @!P0 BRA `(.L_x_15) ;  /* 0x00000000002c8947 */ /* 0x000fea0003800000 */
        /* <DEDUP_REMOVED lines=11> */
.L_x_15:
[----:B------:R-:W-:Y:S05]  /*0750*/  BSYNC.RECONVERGENT B2 ;  /* 0x0000000000027941 */ /* 0x000fea0003800200 */
.L_x_14:
[----:B------:R-:W-:Y:S01]  /*0760*/  FSETP.GEU.AND P0, PT, R3, R16, PT ;  /* 0x000000100300720b */ /* 0x000fe20003f0e000 */
        /* <DEDUP_REMOVED lines=10> */
[----:B------:R-:W-:Y:S02]  /*0810*/  @P2 ISETP.LT.U32.AND P1, PT, R19, R6, PT ;  /* 0x000000061300220c */ /* 0x000fe40003f21070 */
[CC--:B------:R-:W-:Y:S02]  /*0820*/  @P2 ISETP.GE.AND.EX P0, PT, R21.reuse, R7.reuse, PT, P0 ;  /* 0x000000071500220c */ /* 0x0c0fe40003f06300 */
[----:B------:R-:W-:Y:S02]  /*0830*/  @P2 ISETP.LT.AND.EX P1, PT, R21, R7, PT, P1 ;  /* 0x000000071500220c */ /* 0x000fe40003f21310 */
[----:B------:R-:W-:Y:S02]  /*0840*/  @P2 FSEL R12, R3, R16, !P0 ;  /* 0x00000010030c2208 */ /* 0x000fe40004000000 */
[----:B------:R-:W-:-:S02]  /*0850*/  @P2 SEL R13, R19, R6, P1 ;  /* 0x00000006130d2207 */ /* 0x000fc40000800000 */
[----:B------:R-:W-:-:S07]  /*0860*/  @P2 SEL R15, R21, R7, P1 ;  /* 0x00000007150f2207 */ /* 0x000fce0000800000 */
.L_x_17:
[----:B------:R-:W-:Y:S05]  /*0870*/  BSYNC.RECONVERGENT B2 ;  /* 0x0000000000027941 */ /* 0x000fea0003800200 */
.L_x_16:
        /* <DEDUP_REMOVED lines=19> */
.L_x_19:
[----:B------:R-:W-:Y:S05]  /*09b0*/  BSYNC.RECONVERGENT B2 ;  /* 0x0000000000027941 */ /* 0x000fea0003800200 */
.L_x_18:
[----:B------:R-:W-:-:S05]  /*09c0*/  VIADD R5, R5, 0x400 ;  /* 0x0000040005057836 */ /* 0x000fca0000000000 */
[----:B------:R-:W-:-:S13]  /*09d0*/  ISETP.GE.AND P0, PT, R5, UR4, PT ;  /* 0x0000000405007c0c */ /* 0x000fda000bf06270 */
[----:B------:R-:W-:Y:S05]  /*09e0*/  @!P0 BRA `(.L_x_20) ;  /* 0xfffffff800a88947 */ /* 0x000fea000383ffff */
.L_x_6:
[----:B------:R-:W-:Y:S05]  /*09f0*/  BSYNC.RECONVERGENT B1 ;  /* 0x0000000000017941 */ /* 0x000fea0003800200 */
.L_x_5:
[----:B------:R-:W2:Y:S02]  /*0a00*/  LDCU UR6, c[0x0][0x390] ;  /* 0x00007200ff0677ac */ /* 0x000ea40008000800 */
[----:B--2---:R-:W-:-:S09]  /*0a10*/  UISETP.GE.AND UP0, UPT, UR6, 0x100, UPT ;  /* 0x000001000600788c */ /* 0x004fd2000bf06270 */
[----:B------:R-:W-:Y:S05]  /*0a20*/  BRA.U !UP0, `(.L_x_21) ;  /* 0x00000011088c7547 */ /* 0x000fea000b800000 */
[----:B0-----:R-:W0:Y:S01]  /*0a30*/  S2R R8, SR_LANEID ;  /* 0x0000000000087919 */ /* 0x001e220000000000 */
[----:B------:R-:W-:Y:S01]  /*0a40*/  BSSY.RECONVERGENT B1, `(.L_x_22) ;  /* 0x000001b000017945 */ /* 0x000fe20003800200 */
[----:B-1---5:R-:W-:Y:S01]  /*0a50*/  IMAD.MOV.U32 R6, RZ, RZ, R2 ;  /* 0x000000ffff067224 */ /* 0x022fe200078e0002 */
[----:B------:R1:W2:Y:S01]  /*0a60*/  SHFL.DOWN PT, R9, R4, 0x1, 0x1f ;  /* 0x08201f0004097f89 */ /* 0x0002a200000e0000 */
[----:B------:R-:W-:Y:S02]  /*0a70*/  IMAD.MOV.U32 R7, RZ, RZ, R3 ;  /* 0x000000ffff077224 */ /* 0x000fe400078e0003 */
[----:B------:R-:W-:Y:S01]  /*0a80*/  IMAD.MOV.U32 R5, RZ, RZ, R4 ;  /* 0x000000ffff057224 */ /* 0x000fe200078e0004 */
[----:B------:R1:W3:Y:S04]  /*0a90*/  SHFL.DOWN PT, R11, R2, 0x1, 0x1f ;  /* 0x08201f00020b7f89 */ /* 0x0002e800000e0000 */
[----:B------:R1:W4:Y:S01]  /*0aa0*/  SHFL.DOWN PT, R13, R3, 0x1, 0x1f ;  /* 0x08201f00030d7f89 */ /* 0x00032200000e0000 */
[----:B0-----:R-:W-:-:S02]  /*0ab0*/  ISETP.GT.AND P0, PT, R8, 0x1e, PT ;  /* 0x0000001e0800780c */ /* 0x001fc40003f04270 */
[C---:B------:R-:W-:Y:S02]  /*0ac0*/  ISETP.GT.AND P1, PT, R8.reuse, 0x1d, PT ;  /* 0x0000001d0800780c */ /* 0x040fe40003f24270 */
[----:B------:R-:W-:-:S09]  /*0ad0*/  ISETP.GT.AND P3, PT, R8, 0x1b, PT ;  /* 0x0000001b0800780c */ /* 0x000fd20003f64270 */
[----:B-1234-:R-:W-:Y:S05]  /*0ae0*/  @P0 BRA `(.L_x_23) ;  /* 0x0000000000400947 */ /* 0x01efea0003800000 */
[----:B------:R-:W-:Y:S01]  /*0af0*/  FSETP.GEU.AND P0, PT, R4, R9, PT ;  /* 0x000000090400720b */ /* 0x000fe20003f0e000 */
[----:B------:R-:W-:Y:S02]  /*0b00*/  IMAD.MOV.U32 R6, RZ, RZ, R11 ;  /* 0x000000ffff067224 */ /* 0x000fe400078e000b */
[----:B------:R-:W-:Y:S02]  /*0b10*/  IMAD.MOV.U32 R7, RZ, RZ, R13 ;  /* 0x000000ffff077224 */ /* 0x000fe400078e000d */
[----:B------:R-:W-:-:S08]  /*0b20*/  IMAD.MOV.U32 R5, RZ, RZ, R9 ;  /* 0x000000ffff057224 */ /* 0x000fd000078e0009 */
[----:B------:R-:W-:Y:S05]  /*0b30*/  @!P0 BRA `(.L_x_23) ;  /* 0x00000000002c8947 */ /* 0x000fea0003800000 */
[----:B------:R-:W-:Y:S01]  /*0b40*/  FSETP.GT.AND P4, PT, R4, R9, PT ;  /* 0x000000090400720b */ /* 0x000fe20003f84000 */
[----:B------:R-:W-:Y:S02]  /*0b50*/  IMAD.MOV.U32 R6, RZ, RZ, R2 ;  /* 0x000000ffff067224 */ /* 0x000fe400078e0002 */
[----:B------:R-:W-:Y:S02]  /*0b60*/  IMAD.MOV.U32 R7, RZ, RZ, R3 ;  /* 0x000000ffff077224 */ /* 0x000fe400078e0003 */
[----:B------:R-:W-:-:S08]  /*0b70*/  IMAD.MOV.U32 R5, RZ, RZ, R4 ;  /* 0x000000ffff057224 */ /* 0x000fd000078e0004 */
[CC--:B------:R-:W-:Y:S02]  /*0b80*/  @!P4 ISETP.GE.U32.AND P0, PT, R2.reuse, R11.reuse, PT ;  /* 0x0000000b0200c20c */ /* 0x0c0fe40003f06070 */
[----:B------:R-:W-:Y:S02]  /*0b90*/  @!P4 ISETP.LT.U32.AND P2, PT, R2, R11, PT ;  /* 0x0000000b0200c20c */ /* 0x000fe40003f41070 */
[CC--:B------:R-:W-:Y:S02]  /*0ba0*/  @!P4 ISETP.GE.AND.EX P0, PT, R3.reuse, R13.reuse, PT, P0 ;  /* 0x0000000d0300c20c */ /* 0x0c0fe40003f06300 */
[----:B------:R-:W-:Y:S02]  /*0bb0*/  @!P4 ISETP.LT.AND.EX P2, PT, R3, R13, PT, P2 ;  /* 0x0000000d0300c20c */ /* 0x000fe40003f41320 */
[----:B------:R-:W-:Y:S02]  /*0bc0*/  @!P4 FSEL R5, R4, R9, !P0 ;  /* 0x000000090405c208 */ /* 0x000fe40004000000 */
[----:B------:R-:W-:-:S02]  /*0bd0*/  @!P4 SEL R6, R2, R11, P2 ;  /* 0x0000000b0206c207 */ /* 0x000fc40001000000 */
[----:B------:R-:W-:-:S07]  /*0be0*/  @!P4 SEL R7, R3, R13, P2 ;  /* 0x0000000d0307c207 */ /* 0x000fce0001000000 */
.L_x_23:
[----:B------:R-:W-:Y:S05]  /*0bf0*/  BSYNC.RECONVERGENT B1 ;  /* 0x0000000000017941 */ /* 0x000fea0003800200 */
.L_x_22:
[----:B------:R0:W1:Y:S01]  /*0c00*/  SHFL.DOWN PT, R10, R5, 0x2, 0x1f ;  /* 0x08401f00050a7f89 */ /* 0x00006200000e0000 */
[----:B------:R-:W-:Y:S01]  /*0c10*/  BSSY.RECONVERGENT B1, `(.L_x_24) ;  /* 0x000001a000017945 */ /* 0x000fe20003800200 */
[C---:B------:R-:W-:Y:S01]  /*0c20*/  ISETP.GT.AND P5, PT, R8.reuse, 0x17, PT ;  /* 0x000000170800780c */ /* 0x040fe20003fa4270 */
[----:B------:R-:W-:Y:S01]  /*0c30*/  IMAD.MOV.U32 R4, RZ, RZ, R6 ;  /* 0x000000ffff047224 */ /* 0x000fe200078e0006 */
[----:B------:R0:W2:Y:S01]  /*0c40*/  SHFL.DOWN PT, R3, R6, 0x2, 0x1f ;  /* 0x08401f0006037f89 */ /* 0x0000a200000e0000 */
[C---:B------:R-:W-:Y:S01]  /*0c50*/  ISETP.GT.AND P4, PT, R8.reuse, 0xf, PT ;  /* 0x0000000f0800780c */ /* 0x040fe20003f84270 */
[----:B------:R-:W-:Y:S01]  /*0c60*/  IMAD.MOV.U32 R2, RZ, RZ, R5 ;  /* 0x000000ffff027224 */ /* 0x000fe200078e0005 */
[----:B------:R-:W-:Y:S01]  /*0c70*/  ISETP.NE.AND P2, PT, R8, RZ, PT ;  /* 0x000000ff0800720c */ /* 0x000fe20003f45270 */
[----:B------:R0:W3:Y:S01]  /*0c80*/  SHFL.DOWN PT, R12, R7, 0x2, 0x1f ;  /* 0x08401f00070c7f89 */ /* 0x0000e200000e0000 */
[----:B------:R-:W-:Y:S01]  /*0c90*/  IMAD.MOV.U32 R8, RZ, RZ, R7 ;  /* 0x000000ffff087224 */ /* 0x000fe200078e0007 */
[----:B------:R-:W-:Y:S10]  /*0ca0*/  @P1 BRA `(.L_x_25) ;  /* 0x0000000000401947 */ /* 0x000ff40003800000 */
[----:B-1----:R-:W-:Y:S01]  /*0cb0*/  FSETP.GEU.AND P0, PT, R5, R10, PT ;  /* 0x0000000a0500720b */ /* 0x002fe20003f0e000 */
[----:B--2---:R-:W-:Y:S02]  /*0cc0*/  IMAD.MOV.U32 R4, RZ, RZ, R3 ;  /* 0x000000ffff047224 */ /* 0x004fe400078e0003 */
[----:B---3--:R-:W-:Y:S02]  /*0cd0*/  IMAD.MOV.U32 R8, RZ, RZ, R12 ;  /* 0x000000ffff087224 */ /* 0x008fe400078e000c */
[----:B------:R-:W-:-:S08]  /*0ce0*/  IMAD.MOV.U32 R2, RZ, RZ, R10 ;  /* 0x000000ffff027224 */ /* 0x000fd000078e000a */
[----:B------:R-:W-:Y:S05]  /*0cf0*/  @!P0 BRA `(.L_x_25) ;  /* 0x00000000002c8947 */ /* 0x000fea0003800000 */
[----:B------:R-:W-:Y:S01]  /*0d00*/  FSETP.GT.AND P6, PT, R5, R10, PT ;  /* 0x0000000a0500720b */ /* 0x000fe20003fc4000 */
[----:B------:R-:W-:Y:S02]  /*0d10*/  IMAD.MOV.U32 R4, RZ, RZ, R6 ;  /* 0x000000ffff047224 */ /* 0x000fe400078e0006 */
[----:B------:R-:W-:Y:S02]  /*0d20*/  IMAD.MOV.U32 R8, RZ, RZ, R7 ;  /* 0x000000ffff087224 */ /* 0x000fe400078e0007 */
[----:B------:R-:W-:-:S08]  /*0d30*/  IMAD.MOV.U32 R2, RZ, RZ, R5 ;  /* 0x000000ffff027224 */ /* 0x000fd000078e0005 */
[CC--:B------:R-:W-:Y:S02]  /*0d40*/  @!P6 ISETP.GE.U32.AND P1, PT, R6.reuse, R3.reuse, PT ;  /* 0x000000030600e20c */ /* 0x0c0fe40003f26070 */
[CC--:B------:R-:W-:Y:S02]  /*0d50*/  @!P6 ISETP.LT.U32.AND P0, PT, R6.reuse, R3.reuse, PT ;  /* 0x000000030600e20c */ /* 0x0c0fe40003f01070 */
[CC--:B------:R-:W-:Y:S02]  /*0d60*/  @!P6 ISETP.GE.AND.EX P1, PT, R7.reuse, R12.reuse, PT, P1 ;  /* 0x0000000c0700e20c */ /* 0x0c0fe40003f26310 */
[----:B------:R-:W-:Y:S02]  /*0d70*/  @!P6 ISETP.LT.AND.EX P0, PT, R7, R12, PT, P0 ;  /* 0x0000000c0700e20c */ /* 0x000fe40003f01300 */
[----:B------:R-:W-:Y:S02]  /*0d80*/  @!P6 FSEL R2, R5, R10, !P1 ;  /* 0x0000000a0502e208 */ /* 0x000fe40004800000 */
[----:B------:R-:W-:-:S02]  /*0d90*/  @!P6 SEL R4, R6, R3, P0 ;  /* 0x000000030604e207 */ /* 0x000fc40000000000 */
[----:B------:R-:W-:-:S07]  /*0da0*/  @!P6 SEL R8, R7, R12, P0 ;  /* 0x0000000c0708e207 */ /* 0x000fce0000000000 */
.L_x_25:
[----:B------:R-:W-:Y:S05]  /*0db0*/  BSYNC.RECONVERGENT B1 ;  /* 0x0000000000017941 */ /* 0x000fea0003800200 */
.L_x_24:
[----:B0-----:R0:W4:Y:S01]  /*0dc0*/  SHFL.DOWN PT, R5, R2, 0x4, 0x1f ;  /* 0x08801f0002057f89 */ /* 0x00112200000e0000 */
[----:B------:R-:W-:Y:S01]  /*0dd0*/  BSSY.RECONVERGENT B1, `(.L_x_26) ;  /* 0x0000017000017945 */ /* 0x000fe20003800200 */
[----:B------:R-:W-:Y:S02]  /*0de0*/  IMAD.MOV.U32 R6, RZ, RZ, R4 ;  /* 0x000000ffff067224 */ /* 0x000fe400078e0004 */
[----:B------:R0:W0:Y:S01]  /*0df0*/  SHFL.DOWN PT, R9, R4, 0x4, 0x1f ;  /* 0x08801f0004097f89 */ /* 0x00002200000e0000 */
[----:B------:R-:W-:Y:S02]  /*0e00*/  IMAD.MOV.U32 R7, RZ, RZ, R8 ;  /* 0x000000ffff077224 */ /* 0x000fe400078e0008 */
[----:B--2---:R-:W-:Y:S01]  /*0e10*/  IMAD.MOV.U32 R3, RZ, RZ, R2 ;  /* 0x000000ffff037224 */ /* 0x004fe200078e0002 */
[----:B------:R2:W0:Y:S01]  /*0e20*/  SHFL.DOWN PT, R11, R8, 0x4, 0x1f ;  /* 0x08801f00080b7f89 */ /* 0x00042200000e0000 */
[----:B------:R-:W-:Y:S05]  /*0e30*/  @P3 BRA `(.L_x_27) ;  /* 0x0000000000403947 */ /* 0x000fea0003800000 */
[----:B----4-:R-:W-:Y:S01]  /*0e40*/  FSETP.GEU.AND P0, PT, R2, R5, PT ;  /* 0x000000050200720b */ /* 0x010fe20003f0e000 */
[----:B0-----:R-:W-:Y:S02]  /*0e50*/  IMAD.MOV.U32 R6, RZ, RZ, R9 ;  /* 0x000000ffff067224 */ /* 0x001fe400078e0009 */
        /* <DEDUP_REMOVED lines=14> */
.L_x_27:
[----:B------:R-:W-:Y:S05]  /*0f40*/  BSYNC.RECONVERGENT B1 ;  /* 0x0000000000017941 */ /* 0x000fea0003800200 */
.L_x_26:
[----:B--2---:R2:W2:Y:S01]  /*0f50*/  SHFL.DOWN PT, R8, R3, 0x8, 0x1f ;  /* 0x09001f0003087f89 */ /* 0x0044a200000e0000 */
[----:B------:R-:W-:Y:S01]  /*0f60*/  BSSY.RECONVERGENT B1, `(.L_x_28) ;  /* 0x0000017000017945 */ /* 0x000fe20003800200 */
[----:B0-----:R-:W-:Y:S02]  /*0f70*/  IMAD.MOV.U32 R4, RZ, RZ, R6 ;  /* 0x000000ffff047224 */ /* 0x001fe400078e0006 */
[----:B------:R0:W0:Y:S01]  /*0f80*/  SHFL.DOWN PT, R9, R6, 0x8, 0x1f ;  /* 0x09001f0006097f89 */ /* 0x00002200000e0000 */
[----:B----4-:R-:W-:Y:S02]  /*0f90*/  IMAD.MOV.U32 R5, RZ, RZ, R7 ;  /* 0x000000ffff057224 */ /* 0x010fe400078e0007 */
[----:B------:R-:W-:Y:S01]  /*0fa0*/  IMAD.MOV.U32 R2, RZ, RZ, R3 ;  /* 0x000000ffff027224 */ /* 0x000fe200078e0003 */
[----:B-1----:R1:W4:Y:S01]  /*0fb0*/  SHFL.DOWN PT, R10, R7, 0x8, 0x1f ;  /* 0x09001f00070a7f89 */ /* 0x00232200000e0000 */
[----:B------:R-:W-:Y:S05]  /*0fc0*/  @P5 BRA `(.L_x_29) ;  /* 0x0000000000405947 */ /* 0x000fea0003800000 */
[----:B--2---:R-:W-:Y:S01]  /*0fd0*/  FSETP.GEU.AND P0, PT, R3, R8, PT ;  /* 0x000000080300720b */ /* 0x004fe20003f0e000 */
[----:B0-----:R-:W-:Y:S02]  /*0fe0*/  IMAD.MOV.U32 R4, RZ, RZ, R9 ;  /* 0x000000ffff047224 */ /* 0x001fe400078e0009 */
[----:B----4-:R-:W-:Y:S02]  /*0ff0*/  IMAD.MOV.U32 R5, RZ, RZ, R10 ;  /* 0x000000ffff057224 */ /* 0x010fe400078e000a */
        /* <DEDUP_REMOVED lines=13> */
.L_x_29:
[----:B------:R-:W-:Y:S05]  /*10d0*/  BSYNC.RECONVERGENT B1 ;  /* 0x0000000000017941 */ /* 0x000fea0003800200 */
.L_x_28:
[----:B--2---:R2:W2:Y:S01]  /*10e0*/  SHFL.DOWN PT, R3, R2, 0x10, 0x1f ;  /* 0x0a001f0002037f89 */ /* 0x0044a200000e0000 */
[----:B------:R-:W-:Y:S01]  /*10f0*/  BSSY.RECONVERGENT B1, `(.L_x_30) ;  /* 0x0000017000017945 */ /* 0x000fe20003800200 */
[----:B-1----:R-:W-:Y:S02]  /*1100*/  IMAD.MOV.U32 R7, RZ, RZ, R4 ;  /* 0x000000ffff077224 */ /* 0x002fe400078e0004 */
[----:B0-----:R0:W1:Y:S01]  /*1110*/  SHFL.DOWN PT, R9, R4, 0x10, 0x1f ;  /* 0x0a001f0004097f89 */ /* 0x00106200000e0000 */
[----:B------:R-:W-:Y:S02]  /*1120*/  IMAD.MOV.U32 R6, RZ, RZ, R5 ;  /* 0x000000ffff067224 */ /* 0x000fe400078e0005 */
[----:B------:R-:W-:Y:S01]  /*1130*/  IMAD.MOV.U32 R8, RZ, RZ, R2 ;  /* 0x000000ffff087224 */ /* 0x000fe200078e0002 */
[----:B----4-:R0:W4:Y:S01]  /*1140*/  SHFL.DOWN PT, R10, R5, 0x10, 0x1f ;  /* 0x0a001f00050a7f89 */ /* 0x01012200000e0000 */
[----:B------:R-:W-:Y:S05]  /*1150*/  @P4 BRA `(.L_x_31) ;  /* 0x0000000000404947 */ /* 0x000fea0003800000 */
[----:B--2---:R-:W-:Y:S01]  /*1160*/  FSETP.GEU.AND P0, PT, R2, R3, PT ;  /* 0x000000030200720b */ /* 0x004fe20003f0e000 */
[----:B-1----:R-:W-:Y:S02]  /*1170*/  IMAD.MOV.U32 R7, RZ, RZ, R9 ;  /* 0x000000ffff077224 */ /* 0x002fe400078e0009 */
        /* <DEDUP_REMOVED lines=14> */
.L_x_31:
[----:B------:R-:W-:Y:S05]  /*1260*/  BSYNC.RECONVERGENT B1 ;  /* 0x0000000000017941 */ /* 0x000fea0003800200 */
.L_x_30:
[----:B------:R-:W-:Y:S04]  /*1270*/  BSSY.RECONVERGENT B1, `(.L_x_32) ;  /* 0x000000c000017945 */ /* 0x000fe80003800200 */
[----:B------:R-:W-:Y:S05]  /*1280*/  @P2 BRA `(.L_x_33) ;  /* 0x0000000000282947 */ /* 0x000fea0003800000 */
[----:B0-----:R-:W0:Y:S01]  /*1290*/  S2R R4, SR_CgaCtaId ;  /* 0x0000000000047919 */ /* 0x001e220000008800 */
[----:B--2---:R-:W-:Y:S02]  /*12a0*/  MOV R3, 0x400 ;  /* 0x0000040000037802 */ /* 0x004fe40000000f00 */
[----:B------:R-:W-:-:S04]  /*12b0*/  SHF.R.U32.HI R2, RZ, 0x1, R0 ;  /* 0x00000001ff027819 */ /* 0x000fc80000011600 */
[----:B------:R-:W-:Y:S02]  /*12c0*/  LOP3.LUT R2, R2, 0x1f0, RZ, 0xc0, !PT ;  /* 0x000001f002027812 */ /* 0x000fe400078ec0ff */
[----:B0-----:R-:W-:-:S05]  /*12d0*/  LEA R3, R4, R3, 0x18 ;  /* 0x0000000304037211 */ /* 0x001fca00078ec0ff */
[----:B------:R-:W-:Y:S02]  /*12e0*/  IMAD.IADD R5, R2, 0x1, R3 ;  /* 0x0000000102057824 */ /* 0x000fe400078e0203 */
[----:B------:R-:W-:Y:S02]  /*12f0*/  IMAD.MOV.U32 R2, RZ, RZ, R7 ;  /* 0x000000ffff027224 */ /* 0x000fe400078e0007 */
[----:B------:R-:W-:Y:S01]  /*1300*/  IMAD.MOV.U32 R3, RZ, RZ, R6 ;  /* 0x000000ffff037224 */ /* 0x000fe200078e0006 */
[----:B------:R0:W-:Y:S04]  /*1310*/  STS [R5+0x8], R8 ;  /* 0x0000080805007388 */ /* 0x0001e80000000800 */
[----:B------:R0:W-:Y:S02]  /*1320*/  STS.64 [R5+0x10], R2 ;  /* 0x0000100205007388 */ /* 0x0001e40000000a00 */
.L_x_33:
[----:B------:R-:W-:Y:S05]  /*1330*/  BSYNC.RECONVERGENT B1 ;  /* 0x0000000000017941 */ /* 0x000fea0003800200 */
.L_x_32:
[----:B------:R-:W-:Y:S01]  /*1340*/  BAR.SYNC.DEFER_BLOCKING 0x0 ;  /* 0x0000000000007b1d */ /* 0x000fe20000010000 */
[----:B------:R-:W-:-:S13]  /*1350*/  ISETP.NE.AND P1, PT, R0, RZ, PT ;  /* 0x000000ff0000720c */ /* 0x000fda0003f25270 */
[----:B------:R-:W-:Y:S05]  /*1360*/  @P1 BRA `(.L_x_34) ;  /* 0x0000004800341947 */ /* 0x000fea0003800000 */
[----:B0-2---:R-:W0:Y:S01]  /*1370*/  S2R R3, SR_CgaCtaId ;  /* 0x0000000000037919 */ /* 0x005e220000008800 */
[----:B------:R-:W-:Y:S01]  /*1380*/  MOV R0, 0x400 ;  /* 0x0000040000007802 */ /* 0x000fe20000000f00 */
[----:B------:R-:W-:Y:S03]  /*1390*/  BSSY.RECONVERGENT B1, `(.L_x_35) ;  /* 0x0000016000017945 */ /* 0x000fe60003800200 */
[----:B0-----:R-:W-:-:S05]  /*13a0*/  LEA R24, R3, R0, 0x18 ;  /* 0x0000000003187211 */ /* 0x001fca00078ec0ff */
[----:B------:R-:W0:Y:S04]  /*13b0*/  LDS R5, [R24+0x18] ;  /* 0x0000180018057984 */ /* 0x000e280000000800 */
[----:B------:R2:W1:Y:S04]  /*13c0*/  LDS.64 R2, [R24+0x20] ;  /* 0x0000200018027984 */ /* 0x0004680000000a00 */
[----:B------:R2:W1:Y:S04]  /*13d0*/  LDS R21, [R24+0x28] ;  /* 0x0000280018157984 */ /* 0x0004680000000800 */
[----:B------:R2:W1:Y:S01]  /*13e0*/  LDS R18, [R24+0x38] ;  /* 0x0000380018127984 */ /* 0x0004620000000800 */
[----:B0-----:R-:W-:Y:S01]  /*13f0*/  FSETP.GEU.AND P0, PT, R8, R5, PT ;  /* 0x000000050800720b */ /* 0x001fe20003f0e000 */
[----:B------:R-:W-:-:S12]  /*1400*/  IMAD.MOV.U32 R20, RZ, RZ, R5 ;  /* 0x000000ffff147224 */ /* 0x000fd800078e0005 */
[----:B-12---:R-:W-:Y:S05]  /*1410*/  @!P0 BRA `(.L_x_36) ;  /* 0x0000000000348947 */ /* 0x006fea0003800000 */
[----:B------:R-:W-:Y:S01]  /*1420*/  FSETP.GEU.AND P3, PT, R5, R8, PT ;  /* 0x000000080500720b */ /* 0x000fe20003f6e000 */
[----:B------:R-:W-:-:S12]  /*1430*/  IMAD.MOV.U32 R20, RZ, RZ, R8 ;  /* 0x000000ffff147224 */ /* 0x000fd800078e0008 */
[CC--:B------:R-:W-:Y:S02]  /*1440*/  @P3 ISETP.GE.U32.AND P0, PT, R7.reuse, R2.reuse, PT ;  /* 0x000000020700320c */ /* 0x0c0fe40003f06070 */
[CC--:B------:R-:W-:Y:S02]  /*1450*/  @P3 ISETP.LT.U32.AND P2, PT, R7.reuse, R2.reuse, PT ;  /* 0x000000020700320c */ /* 0x0c0fe40003f41070 */
[CC--:B------:R-:W-:Y:S02]  /*1460*/  @P3 ISETP.GE.AND.EX P0, PT, R6.reuse, R3.reuse, PT, P0 ;  /* 0x000000030600320c */ /* 0x0c0fe40003f06300 */
[----:B------:R-:W-:Y:S02]  /*1470*/  @P3 ISETP.LT.AND.EX P2, PT, R6, R3, PT, P2 ;  /* 0x000000030600320c */ /* 0x000fe40003f41320 */
[----:B------:R-:W-:Y:S02]  /*1480*/  @P3 FSEL R20, R8, R5, !P0 ;  /* 0x0000000508143208 */ /* 0x000fe40004000000 */
[----:B------:R-:W-:Y:S01]  /*1490*/  @P3 SEL R0, R7, R2, P2 ;  /* 0x0000000207003207 */ /* 0x000fe20001000000 */
[----:B------:R-:W-:Y:S01]  /*14a0*/  IMAD.MOV.U32 R2, RZ, RZ, R7 ;  /* 0x000000ffff027224 */ /* 0x000fe200078e0007 */
[----:B------:R-:W-:Y:S01]  /*14b0*/  @P3 SEL R5, R6, R3, P2 ;  /* 0x0000000306053207 */ /* 0x000fe20001000000 */
[----:B------:R-:W-:-:S02]  /*14c0*/  IMAD.MOV.U32 R3, RZ, RZ, R6 ;  /* 0x000000ffff037224 */ /* 0x000fc400078e0006 */
[----:B------:R-:W-:Y:S02]  /*14d0*/  @P3 IMAD.MOV.U32 R2, RZ, RZ, R0 ;  /* 0x000000ffff023224 */ /* 0x000fe400078e0000 */
[----:B------:R-:W-:-:S07]  /*14e0*/  @P3 IMAD.MOV.U32 R3, RZ, RZ, R5 ;  /* 0x000000ffff033224 */ /* 0x000fce00078e0005 */
.L_x_36:
[----:B------:R-:W-:Y:S05]  /*14f0*/  BSYNC.RECONVERGENT B1 ;  /* 0x0000000000017941 */ /* 0x000fea0003800200 */
.L_x_35:
[----:B------:R-:W0:Y:S01]  /*1500*/  LDS.64 R14, [R24+0x30] ;  /* 0x00003000180e7984 */ /* 0x000e220000000a00 */
[----:B------:R-:W-:Y:S01]  /*1510*/  FSETP.GEU.AND P0, PT, R20, R21, PT ;  /* 0x000000151400720b */ /* 0x000fe20003f0e000 */
[----:B------:R-:W-:Y:S01]  /*1520*/  BSSY.RECONVERGENT B1, `(.L_x_37) ;  /* 0x0000019000017945 */ /* 0x000fe20003800200 */
[----:B------:R-:W-:Y:S01]  /*1530*/  IMAD.MOV.U32 R23, RZ, RZ, R21 ;  /* 0x000000ffff177224 */ /* 0x000fe200078e0015 */
[----:B------:R1:W2:Y:S04]  /*1540*/  LDS R19, [R24+0x48] ;  /* 0x0000480018137984 */ /* 0x0002a80000000800 */
[----:B------:R1:W1:Y:S04]  /*1550*/  LDS R17, [R24+0x58] ;  /* 0x0000580018117984 */ /* 0x0002680000000800 */
[----:B------:R0:W1:Y:S04]  /*1560*/  LDS R16, [R24+0x68] ;  /* 0x0000680018107984 */ /* 0x0000680000000800 */
[----:B------:R0:W1:Y:S04]  /*1570*/  LDS R0, [R24+0x78] ;  /* 0x0000780018007984 */ /* 0x0000680000000800 */
[----:B---3--:R3:W1:Y:S04]  /*1580*/  LDS.64 R12, [R24+0x40] ;  /* 0x00004000180c7984 */ /* 0x0086680000000a00 */
[----:B----4-:R3:W4:Y:S04]  /*1590*/  LDS.64 R10, [R24+0x50] ;  /* 0x00005000180a7984 */ /* 0x0107280000000a00 */
[----:B------:R3:W1:Y:S04]  /*15a0*/  LDS.64 R8, [R24+0x60] ;  /* 0x0000600018087984 */ /* 0x0006680000000a00 */
[----:B------:R3:W1:Y:S04]  /*15b0*/  LDS.64 R6, [R24+0x70] ;  /* 0x0000700018067984 */ /* 0x0006680000000a00 */
[----:B------:R3:W1:Y:S01]  /*15c0*/  LDS.64 R4, [R24+0x80] ;  /* 0x0000800018047984 */ /* 0x0006620000000a00 */
[----:B0-----:R-:W-:-:S02]  /*15d0*/  IMAD.MOV.U32 R25, RZ, RZ, R14 ;  /* 0x000000ffff197224 */ /* 0x001fc400078e000e */
[----:B------:R-:W-:Y:S01]  /*15e0*/  IMAD.MOV.U32 R22, RZ, RZ, R15 ;  /* 0x000000ffff167224 */ /* 0x000fe200078e000f */
[----:B------:R-:W-:Y:S06]  /*15f0*/  @!P0 BRA `(.L_x_38) ;  /* 0x00000000002c8947 */ /* 0x000fec0003800000 */
        /* <DEDUP_REMOVED lines=11> */
.L_x_38:
[----:B------:R-:W-:Y:S05]  /*16b0*/  BSYNC.RECONVERGENT B1 ;  /* 0x0000000000017941 */ /* 0x000fea0003800200 */
.L_x_37:
[----:B------:R-:W-:Y:S01]  /*16c0*/  FSETP.GEU.AND P0, PT, R23, R18, PT ;  /* 0x000000121700720b */ /* 0x000fe20003f0e000 */
[----:B------:R-:W-:Y:S01]  /*16d0*/  BSSY.RECONVERGENT B1, `(.L_x_39) ;  /* 0x0000010000017945 */ /* 0x000fe20003800200 */
[----:B------:R-:W-:Y:S02]  /*16e0*/  IMAD.MOV.U32 R2, RZ, RZ, R18 ;  /* 0x000000ffff027224 */ /* 0x000fe400078e0012 */
[----:B-1----:R-:W-:Y:S02]  /*16f0*/  IMAD.MOV.U32 R3, RZ, RZ, R12 ;  /* 0x000000ffff037224 */ /* 0x002fe400078e000c */
        /* <DEDUP_REMOVED lines=13> */
.L_x_40:
[----:B------:R-:W-:Y:S05]  /*17d0*/  BSYNC.RECONVERGENT B1 ;  /* 0x0000000000017941 */ /* 0x000fea0003800200 */
.L_x_39:
[----:B--2---:R-:W-:Y:S01]  /*17e0*/  FSETP.GEU.AND P0, PT, R2, R19, PT ;  /* 0x000000130200720b */ /* 0x004fe20003f0e000 */
[----:B------:R-:W-:Y:S01]  /*17f0*/  BSSY.RECONVERGENT B1, `(.L_x_41) ;  /* 0x0000010000017945 */ /* 0x000fe20003800200 */
[----:B------:R-:W-:Y:S02]  /*1800*/  IMAD.MOV.U32 R12, RZ, RZ, R19 ;  /* 0x000000ffff0c7224 */ /* 0x000fe400078e0013 */
[----:B----4-:R-:W-:Y:S02]  /*1810*/  IMAD.MOV.U32 R15, RZ, RZ, R10 ;  /* 0x000000ffff0f7224 */ /* 0x010fe400078e000a */
[----:B------:R-:W-:-:S07]  /*1820*/  IMAD.MOV.U32 R14, RZ, RZ, R11 ;  /* 0x000000ffff0e7224 */ /* 0x000fce00078e000b */
[----:B------:R-:W-:Y:S05]  /*1830*/  @!P0 BRA `(.L_x_42) ;  /* 0x00000000002c8947 */ /* 0x000fea0003800000 */
[----:B------:R-:W-:Y:S01]  /*1840*/  FSETP.GEU.AND P3, PT, R19, R2, PT ;  /* 0x000000021300720b */ /* 0x000fe20003f6e000 */
[----:B------:R-:W-:Y:S02]  /*1850*/  IMAD.MOV.U32 R15, RZ, RZ, R3 ;  /* 0x000000ffff0f7224 */ /* 0x000fe400078e0003 */
[----:B------:R-:W-:Y:S02]  /*1860*/  IMAD.MOV.U32 R14, RZ, RZ, R20 ;  /* 0x000000ffff0e7224 */ /* 0x000fe400078e0014 */
[----:B------:R-:W-:-:S08]  /*1870*/  IMAD.MOV.U32 R12, RZ, RZ, R2 ;  /* 0x000000ffff0c7224 */ /* 0x000fd000078e0002 */
[CC--:B------:R-:W-:Y:S02]  /*1880*/  @P3 ISETP.GE.U32.AND P0, PT, R3.reuse, R10.reuse, PT ;  /* 0x0000000a0300320c */ /* 0x0c0fe40003f06070 */
[CC--:B------:R-:W-:Y:S02]  /*1890*/  @P3 ISETP.LT.U32.AND P2, PT, R3.reuse, R10.reuse, PT ;  /* 0x0000000a0300320c */ /* 0x0c0fe40003f41070 */
[CC--:B------:R-:W-:Y:S02]  /*18a0*/  @P3 ISETP.GE.AND.EX P0, PT, R20.reuse, R11.reuse, PT, P0 ;  /* 0x0000000b1400320c */ /* 0x0c0fe40003f06300 */
[----:B------:R-:W-:Y:S02]  /*18b0*/  @P3 ISETP.LT.AND.EX P2, PT, R20, R11, PT, P2 ;  /* 0x0000000b1400320c */ /* 0x000fe40003f41320 */
[----:B------:R-:W-:Y:S02]  /*18c0*/  @P3 FSEL R12, R2, R19, !P0 ;  /* 0x00000013020c3208 */ /* 0x000fe40004000000 */
[----:B------:R-:W-:-:S02]  /*18d0*/  @P3 SEL R15, R3, R10, P2 ;  /* 0x0000000a030f3207 */ /* 0x000fc40001000000 */
[----:B------:R-:W-:-:S07]  /*18e0*/  @P3 SEL R14, R20, R11, P2 ;  /* 0x0000000b140e3207 */ /* 0x000fce0001000000 */
.L_x_42:
[----:B------:R-:W-:Y:S05]  /*18f0*/  BSYNC.RECONVERGENT B1 ;  /* 0x0000000000017941 */ /* 0x000fea0003800200 */
.L_x_41:
        /* <DEDUP_REMOVED lines=17> */
.L_x_44:
[----:B------:R-:W-:Y:S05]  /*1a10*/  BSYNC.RECONVERGENT B1 ;  /* 0x0000000000017941 */ /* 0x000fea0003800200 */
.L_x_43:
        /* <DEDUP_REMOVED lines=17> */
.L_x_46:
[----:B------:R-:W-:Y:S05]  /*1b30*/  BSYNC.RECONVERGENT B1 ;  /* 0x0000000000017941 */ /* 0x000fea0003800200 */
.L_x_45:
[----:B------:R-:W-:Y:S01]  /*1b40*/  FSETP.GEU.AND P0, PT, R9, R0, PT ;  /* 0x000000000900720b */ /* 0x000fe20003f0e000 */
[----:B------:R-:W-:Y:S02]  /*1b50*/  IMAD.MOV.U32 R8, RZ, RZ, R0 ;  /* 0x000000ffff087224 */ /* 0x000fe400078e0000 */
[----:B------:R-:W-:Y:S02]  /*1b60*/  IMAD.MOV.U32 R7, RZ, RZ, R4 ;  /* 0x000000ffff077224 */ /* 0x000fe400078e0004 */
[----:B------:R-:W-:-:S08]  /*1b70*/  IMAD.MOV.U32 R6, RZ, RZ, R5 ;  /* 0x000000ffff067224 */ /* 0x000fd000078e0005 */
[----:B------:R-:W-:Y:S05]  /*1b80*/  @!P0 BRA `(.L_x_34) ;  /* 0x00000040002c8947 */ /* 0x000fea0003800000 */
[----:B------:R-:W-:Y:S01]  /*1b90*/  FSETP.GEU.AND P0, PT, R0, R9, PT ;  /* 0x000000090000720b */ /* 0x000fe20003f0e000 */
[----:B------:R-:W-:Y:S02]  /*1ba0*/  IMAD.MOV.U32 R8, RZ, RZ, R9 ;  /* 0x000000ffff087224 */ /* 0x000fe400078e0009 */
[----:B------:R-:W-:Y:S02]  /*1bb0*/  IMAD.MOV.U32 R7, RZ, RZ, R11 ;  /* 0x000000ffff077224 */ /* 0x000fe400078e000b */
[----:B------:R-:W-:-:S08]  /*1bc0*/  IMAD.MOV.U32 R6, RZ, RZ, R2 ;  /* 0x000000ffff067224 */ /* 0x000fd000078e0002 */
[----:B------:R-:W-:Y:S05]  /*1bd0*/  @!P0 BRA `(.L_x_34) ;  /* 0x0000004000188947 */ /* 0x000fea0003800000 */
[CC--:B------:R-:W-:Y:S02]  /*1be0*/  ISETP.GE.U32.AND P0, PT, R11.reuse, R4.reuse, PT ;  /* 0x000000040b00720c */ /* 0x0c0fe40003f06070 */
[----:B------:R-:W-:Y:S02]  /*1bf0*/  ISETP.LT.U32.AND P2, PT, R11, R4, PT ;  /* 0x000000040b00720c */ /* 0x000fe40003f41070 */
[CC--:B------:R-:W-:Y:S02]  /*1c00*/  ISETP.GE.AND.EX P0, PT, R2.reuse, R5.reuse, PT, P0 ;  /* 0x000000050200720c */ /* 0x0c0fe40003f06300 */
[----:B------:R-:W-:Y:S02]  /*1c10*/  ISETP.LT.AND.EX P2, PT, R2, R5, PT, P2 ;  /* 0x000000050200720c */ /* 0x000fe40003f41320 */
[----:B------:R-:W-:Y:S02]  /*1c20*/  FSEL R8, R9, R0, !P0 ;  /* 0x0000000009087208 */ /* 0x000fe40004000000 */
[----:B------:R-:W-:-:S02]  /*1c30*/  SEL R7, R11, R4, P2 ;  /* 0x000000040b077207 */ /* 0x000fc40001000000 */
[----:B------:R-:W-:Y:S01]  /*1c40*/  SEL R6, R2, R5, P2 ;  /* 0x0000000502067207 */ /* 0x000fe20001000000 */
[----:B------:R-:W-:Y:S06]  /*1c50*/  BRA `(.L_x_34) ;  /* 0x0000003c00f87947 */ /* 0x000fec0003800000 */
.L_x_21:
[----:B------:R-:W2:Y:S01]  /*1c60*/  S2R R12, SR_LANEID ;  /* 0x00000000000c7919 */ /* 0x000ea20000000000 */
[----:B------:R-:W-:Y:S01]  /*1c70*/  LOP3.LUT R5, R0, 0x3e0, RZ, 0xc0, !PT ;  /* 0x000003e000057812 */ /* 0x000fe200078ec0ff */
[----:B------:R-:W-:Y:S01]  /*1c80*/  BSSY.RECONVERGENT B1, `(.L_x_47) ;  /* 0x0000026000017945 */ /* 0x000fe20003800200 */
[----:B-----5:R-:W-:Y:S02]  /*1c90*/  IMAD.MOV.U32 R14, RZ, RZ, R2 ;  /* 0x000000ffff0e7224 */ /* 0x020fe400078e0002 */
[----:B------:R-:W-:Y:S02]  /*1ca0*/  IMAD.MOV.U32 R16, RZ, RZ, R3 ;  /* 0x000000ffff107224 */ /* 0x000fe400078e0003 */
[----:B-1----:R-:W-:Y:S01]  /*1cb0*/  VIADD R6, R5, 0x20 ;  /* 0x0000002005067836 */ /* 0x002fe20000000000 */
[----:B------:R-:W-:-:S04]  /*1cc0*/  LOP3.LUT R5, RZ, R5, RZ, 0x33, !PT ;  /* 0x00000005ff057212 */ /* 0x000fc800078e33ff */
[----:B------:R-:W-:Y:S01]  /*1cd0*/  ISETP.GT.AND P0, PT, R6, UR6, PT ;  /* 0x0000000606007c0c */ /* 0x000fe2000bf04270 */
[----:B------:R-:W-:-:S05]  /*1ce0*/  VIADD R5, R5, UR6 ;  /* 0x0000000605057c36 */ /* 0x000fca0008000000 */
[----:B------:R-:W-:-:S05]  /*1cf0*/  SEL R5, R5, 0x1f, P0 ;  /* 0x0000001f05057807 */ /* 0x000fca0000000000 */
[----:B------:R1:W3:Y:S04]  /*1d00*/  SHFL.DOWN PT, R7, R4, 0x1, R5 ;  /* 0x0820000004077989 */ /* 0x0002e800000e0005 */
[----:B0-----:R1:W0:Y:S04]  /*1d10*/  SHFL.DOWN PT, R9, R2, 0x1, R5 ;  /* 0x0820000002097989 */ /* 0x00122800000e0005 */
[----:B------:R1:W4:Y:S01]  /*1d20*/  SHFL.DOWN PT, R11, R3, 0x1, R5 ;  /* 0x08200000030b7989 */ /* 0x00032200000e0005 */
[C---:B--2---:R-:W-:Y:S01]  /*1d30*/  ISETP.GE.AND P0, PT, R12.reuse, R5, PT ;  /* 0x000000050c00720c */ /* 0x044fe20003f06270 */
[C---:B------:R-:W-:Y:S01]  /*1d40*/  VIADD R6, R12.reuse, 0x2 ;  /* 0x000000020c067836 */ /* 0x040fe20000000000 */
[C---:B------:R-:W-:Y:S01]  /*1d50*/  ISETP.NE.AND P3, PT, R12.reuse, RZ, PT ;  /* 0x000000ff0c00720c */ /* 0x040fe20003f65270 */
[----:B------:R-:W-:-:S02]  /*1d60*/  VIADD R8, R12, 0x4 ;  /* 0x000000040c087836 */ /* 0x000fc40000000000 */
[----:B------:R-:W-:Y:S01]  /*1d70*/  VIADD R10, R12, 0x8 ;  /* 0x000000080c0a7836 */ /* 0x000fe20000000000 */
[-C--:B------:R-:W-:Y:S01]  /*1d80*/  ISETP.GT.AND P6, PT, R6, R5.reuse, PT ;  /* 0x000000050600720c */ /* 0x080fe20003fc4270 */
[----:B------:R-:W-:Y:S01]  /*1d90*/  IMAD.MOV.U32 R6, RZ, RZ, R4 ;  /* 0x000000ffff067224 */ /* 0x000fe200078e0004 */
[-C--:B------:R-:W-:Y:S01]  /*1da0*/  ISETP.GT.AND P4, PT, R8, R5.reuse, PT ;  /* 0x000000050800720c */ /* 0x080fe20003f84270 */
[----:B------:R-:W-:Y:S01]  /*1db0*/  VIADD R8, R12, 0x10 ;  /* 0x000000100c087836 */ /* 0x000fe20000000000 */
[----:B------:R-:W-:-:S03]  /*1dc0*/  ISETP.GT.AND P2, PT, R10, R5, PT ;  /* 0x000000050a00720c */ /* 0x000fc60003f44270 */
[----:B-1----:R-:W-:Y:S10]  /*1dd0*/  @P0 BRA `(.L_x_48) ;  /* 0x0000000000400947 */ /* 0x002ff40003800000 */
[----:B---3--:R-:W-:Y:S01]  /*1de0*/  FSETP.GEU.AND P0, PT, R4, R7, PT ;  /* 0x000000070400720b */ /* 0x008fe20003f0e000 */
        /* <DEDUP_REMOVED lines=15> */
.L_x_48:
[----:B------:R-:W-:Y:S05]  /*1ee0*/  BSYNC.RECONVERGENT B1 ;  /* 0x0000000000017941 */ /* 0x000fea0003800200 */
.L_x_47:
[----:B------:R1:W2:Y:S01]  /*1ef0*/  SHFL.DOWN PT, R3, R6, 0x2, R5 ;  /* 0x0840000006037989 */ /* 0x0002a200000e0005 */
[----:B------:R-:W-:Y:S01]  /*1f00*/  BSSY.RECONVERGENT B1, `(.L_x_49) ;  /* 0x0000018000017945 */ /* 0x000fe20003800200 */
[----:B------:R-:W-:Y:S01]  /*1f10*/  ISETP.GT.AND P5, PT, R8, R5, PT ;  /* 0x000000050800720c */ /* 0x000fe20003fa4270 */
[----:B------:R-:W-:Y:S01]  /*1f20*/  IMAD.MOV.U32 R10, RZ, RZ, R14 ;  /* 0x000000ffff0a7224 */ /* 0x000fe200078e000e */
[----:B---3--:R1:W3:Y:S01]  /*1f30*/  SHFL.DOWN PT, R7, R14, 0x2, R5 ;  /* 0x084000000e077989 */ /* 0x0082e200000e0005 */
[----:B------:R-:W-:Y:S02]  /*1f40*/  IMAD.MOV.U32 R12, RZ, RZ, R16 ;  /* 0x000000ffff0c7224 */ /* 0x000fe400078e0010 */
[----:B------:R-:W-:Y:S01]  /*1f50*/  IMAD.MOV.U32 R2, RZ, RZ, R6 ;  /* 0x000000ffff027224 */ /* 0x000fe200078e0006 */
[----:B0-----:R1:W0:Y:S01]  /*1f60*/  SHFL.DOWN PT, R9, R16, 0x2, R5 ;  /* 0x0840000010097989 */ /* 0x00122200000e0005 */
[----:B------:R-:W-:Y:S06]  /*1f70*/  @P6 BRA `(.L_x_50) ;  /* 0x0000000000406947 */ /* 0x000fec0003800000 */
[----:B--2---:R-:W-:Y:S01]  /*1f80*/  FSETP.GEU.AND P0, PT, R6, R3, PT ;  /* 0x000000030600720b */ /* 0x004fe20003f0e000 */
[----:B---3--:R-:W-:Y:S02]  /*1f90*/  IMAD.MOV.U32 R10, RZ, RZ, R7 ;  /* 0x000000ffff0a7224 */ /* 0x008fe400078e0007 */
[----:B0-----:R-:W-:Y:S02]  /*1fa0*/  IMAD.MOV.U32 R12, RZ, RZ, R9 ;  /* 0x000000ffff0c7224 */ /* 0x001fe400078e0009 */
        /* <DEDUP_REMOVED lines=13> */
.L_x_50:
[----:B------:R-:W-:Y:S05]  /*2080*/  BSYNC.RECONVERGENT B1 ;  /* 0x0000000000017941 */ /* 0x000fea0003800200 */
.L_x_49:
[----:B--2---:R2:W2:Y:S01]  /*2090*/  SHFL.DOWN PT, R3, R2, 0x4, R5 ;  /* 0x0880000002037989 */ /* 0x0044a200000e0005 */
[----:B------:R-:W-:Y:S01]  /*20a0*/  BSSY.RECONVERGENT B1, `(.L_x_51) ;  /* 0x0000017000017945 */ /* 0x000fe20003800200 */
[----:B------:R-:W-:Y:S02]  /*20b0*/  IMAD.MOV.U32 R4, RZ, RZ, R2 ;  /* 0x000000ffff047224 */ /* 0x000fe400078e0002 */
[----:B---3--:R3:W2:Y:S01]  /*20c0*/  SHFL.DOWN PT, R7, R10, 0x4, R5 ;  /* 0x088000000a077989 */ /* 0x0086a200000e0005 */
[----:B-1----:R-:W-:Y:S02]  /*20d0*/  IMAD.MOV.U32 R6, RZ, RZ, R10 ;  /* 0x000000ffff067224 */ /* 0x002fe400078e000a */
[----:B------:R-:W-:Y:S01]  /*20e0*/  IMAD.MOV.U32 R8, RZ, RZ, R12 ;  /* 0x000000ffff087224 */ /* 0x000fe200078e000c */
[----:B0-----:R3:W0:Y:S01]  /*20f0*/  SHFL.DOWN PT, R9, R12, 0x4, R5 ;  /* 0x088000000c097989 */ /* 0x00162200000e0005 */
[----:B------:R-:W-:Y:S05]  /*2100*/  @P4 BRA `(.L_x_52) ;  /* 0x0000000000404947 */ /* 0x000fea0003800000 */
[----:B--2---:R-:W-:Y:S01]  /*2110*/  FSETP.GEU.AND P0, PT, R2, R3, PT ;  /* 0x000000030200720b */ /* 0x004fe20003f0e000 */
[----:B------:R-:W-:Y:S02]  /*2120*/  IMAD.MOV.U32 R4, RZ, RZ, R3 ;  /* 0x000000ffff047224 */ /* 0x000fe400078e0003 */
[----:B------:R-:W-:Y:S02]  /*2130*/  IMAD.MOV.U32 R6, RZ, RZ, R7 ;  /* 0x000000ffff067224 */ /* 0x000fe400078e0007 */
[----:B0-----:R-:W-:-:S08]  /*2140*/  IMAD.MOV.U32 R8, RZ, RZ, R9 ;  /* 0x000000ffff087224 */ /* 0x001fd000078e0009 */
        /* <DEDUP_REMOVED lines=12> */
.L_x_52:
[----:B------:R-:W-:Y:S05]  /*2210*/  BSYNC.RECONVERGENT B1 ;  /* 0x0000000000017941 */ /* 0x000fea0003800200 */
.L_x_51:
[----:B--2---:R1:W2:Y:S01]  /*2220*/  SHFL.DOWN PT, R3, R4, 0x8, R5 ;  /* 0x0900000004037989 */ /* 0x0042a200000e0005 */
[----:B------:R-:W-:Y:S01]  /*2230*/  BSSY.RECONVERGENT B1, `(.L_x_53) ;  /* 0x0000017000017945 */ /* 0x000fe20003800200 */
[----:B------:R-:W-:Y:S02]  /*2240*/  IMAD.MOV.U32 R2, RZ, RZ, R4 ;  /* 0x000000ffff027224 */ /* 0x000fe400078e0004 */
[----:B------:R1:W1:Y:S01]  /*2250*/  SHFL.DOWN PT, R7, R6, 0x8, R5 ;  /* 0x0900000006077989 */ /* 0x00026200000e0005 */
[----:B---3--:R-:W-:Y:S02]  /*2260*/  IMAD.MOV.U32 R10, RZ, RZ, R6 ;  /* 0x000000ffff0a7224 */ /* 0x008fe400078e0006 */
[----:B------:R-:W-:Y:S01]  /*2270*/  IMAD.MOV.U32 R12, RZ, RZ, R8 ;  /* 0x000000ffff0c7224 */ /* 0x000fe200078e0008 */
[----:B0-----:R0:W3:Y:S01]  /*2280*/  SHFL.DOWN PT, R9, R8, 0x8, R5 ;  /* 0x0900000008097989 */ /* 0x0010e200000e0005 */
[----:B------:R-:W-:Y:S05]  /*2290*/  @P2 BRA `(.L_x_54) ;  /* 0x0000000000402947 */ /* 0x000fea0003800000 */
[----:B--2---:R-:W-:Y:S01]  /*22a0*/  FSETP.GEU.AND P0, PT, R4, R3, PT ;  /* 0x000000030400720b */ /* 0x004fe20003f0e000 */
[----:B------:R-:W-:Y:S02]  /*22b0*/  IMAD.MOV.U32 R2, RZ, RZ, R3 ;  /* 0x000000ffff027224 */ /* 0x000fe400078e0003 */
[----:B-1----:R-:W-:Y:S02]  /*22c0*/  IMAD.MOV.U32 R10, RZ, RZ, R7 ;  /* 0x000000ffff0a7224 */ /* 0x002fe400078e0007 */
[----:B---3--:R-:W-:-:S08]  /*22d0*/  IMAD.MOV.U32 R12, RZ, RZ, R9 ;  /* 0x000000ffff0c7224 */ /* 0x008fd000078e0009 */
        /* <DEDUP_REMOVED lines=12> */
.L_x_54:
[----:B------:R-:W-:Y:S05]  /*23a0*/  BSYNC.RECONVERGENT B1 ;  /* 0x0000000000017941 */ /* 0x000fea0003800200 */
.L_x_53:
[----:B--2---:R2:W2:Y:S01]  /*23b0*/  SHFL.DOWN PT, R3, R2, 0x10, R5 ;  /* 0x0a00000002037989 */ /* 0x0044a200000e0005 */
[----:B------:R-:W-:Y:S01]  /*23c0*/  BSSY.RECONVERGENT B1, `(.L_x_55) ;  /* 0x0000017000017945 */ /* 0x000fe20003800200 */
[----:B0-----:R-:W-:Y:S02]  /*23d0*/  IMAD.MOV.U32 R8, RZ, RZ, R2 ;  /* 0x000000ffff087224 */ /* 0x001fe400078e0002 */
[----:B---3--:R0:W3:Y:S01]  /*23e0*/  SHFL.DOWN PT, R9, R10, 0x10, R5 ;  /* 0x0a0000000a097989 */ /* 0x0080e200000e0005 */
[----:B-1----:R-:W-:Y:S02]  /*23f0*/  IMAD.MOV.U32 R7, RZ, RZ, R10 ;  /* 0x000000ffff077224 */ /* 0x002fe400078e000a */
[----:B------:R-:W-:Y:S01]  /*2400*/  IMAD.MOV.U32 R6, RZ, RZ, R12 ;  /* 0x000000ffff067224 */ /* 0x000fe200078e000c */
[----:B----4-:R0:W1:Y:S01]  /*2410*/  SHFL.DOWN PT, R11, R12, 0x10, R5 ;  /* 0x0a0000000c0b7989 */ /* 0x01006200000e0005 */
[----:B------:R-:W-:Y:S05]  /*2420*/  @P5 BRA `(.L_x_56) ;  /* 0x0000000000405947 */ /* 0x000fea0003800000 */
[----:B--2---:R-:W-:Y:S01]  /*2430*/  FSETP.GEU.AND P0, PT, R2, R3, PT ;  /* 0x000000030200720b */ /* 0x004fe20003f0e000 */
[----:B------:R-:W-:Y:S02]  /*2440*/  IMAD.MOV.U32 R8, RZ, RZ, R3 ;  /* 0x000000ffff087224 */ /* 0x000fe400078e0003 */
[----:B---3--:R-:W-:Y:S02]  /*2450*/  IMAD.MOV.U32 R7, RZ, RZ, R9 ;  /* 0x000000ffff077224 */ /* 0x008fe400078e0009 */
[----:B-1----:R-:W-:-:S08]  /*2460*/  IMAD.MOV.U32 R6, RZ, RZ, R11 ;  /* 0x000000ffff067224 */ /* 0x002fd000078e000b */
        /* <DEDUP_REMOVED lines=12> */
.L_x_56:
[----:B------:R-:W-:Y:S05]  /*2530*/  BSYNC.RECONVERGENT B1 ;  /* 0x0000000000017941 */ /* 0x000fea0003800200 */
.L_x_55:
[----:B------:R-:W-:Y:S04]  /*2540*/  BSSY.RECONVERGENT B1, `(.L_x_57) ;  /* 0x000000c000017945 */ /* 0x000fe80003800200 */
[----:B------:R-:W-:Y:S05]  /*2550*/  @P3 BRA `(.L_x_58) ;  /* 0x0000000000283947 */ /* 0x000fea0003800000 */
[----:B------:R-:W4:Y:S01]  /*2560*/  S2R R4, SR_CgaCtaId ;  /* 0x0000000000047919 */ /* 0x000f220000008800 */
[----:B--2---:R-:W-:Y:S02]  /*2570*/  MOV R3, 0x400 ;  /* 0x0000040000037802 */ /* 0x004fe40000000f00 */
[----:B------:R-:W-:-:S04]  /*2580*/  SHF.R.U32.HI R2, RZ, 0x1, R0 ;  /* 0x00000001ff027819 */ /* 0x000fc80000011600 */
[----:B------:R-:W-:Y:S02]  /*2590*/  LOP3.LUT R2, R2, 0x1f0, RZ, 0xc0, !PT ;  /* 0x000001f002027812 */ /* 0x000fe400078ec0ff */
[----:B----4-:R-:W-:-:S05]  /*25a0*/  LEA R3, R4, R3, 0x18 ;  /* 0x0000000304037211 */ /* 0x010fca00078ec0ff */
[----:B0-----:R-:W-:Y:S02]  /*25b0*/  IMAD.IADD R5, R2, 0x1, R3 ;  /* 0x0000000102057824 */ /* 0x001fe400078e0203 */
[----:B------:R-:W-:Y:S02]  /*25c0*/  IMAD.MOV.U32 R2, RZ, RZ, R7 ;  /* 0x000000ffff027224 */ /* 0x000fe400078e0007 */
[----:B------:R-:W-:Y:S01]  /*25d0*/  IMAD.MOV.U32 R3, RZ, RZ, R6 ;  /* 0x000000ffff037224 */ /* 0x000fe200078e0006 */
[----:B------:R4:W-:Y:S04]  /*25e0*/  STS [R5+0x8], R8 ;  /* 0x0000080805007388 */ /* 0x0009e80000000800 */
[----:B------:R4:W-:Y:S02]  /*25f0*/  STS.64 [R5+0x10], R2 ;  /* 0x0000100205007388 */ /* 0x0009e40000000a00 */
.L_x_58:
[----:B------:R-:W-:Y:S05]  /*2600*/  BSYNC.RECONVERGENT B1 ;  /* 0x0000000000017941 */ /* 0x000fea0003800200 */
.L_x_57:
[----:B------:R-:W-:Y:S01]  /*2610*/  BAR.SYNC.DEFER_BLOCKING 0x0 ;  /* 0x0000000000007b1d */ /* 0x000fe20000010000 */
[----:B------:R-:W-:-:S13]  /*2620*/  ISETP.NE.AND P1, PT, R0, RZ, PT ;  /* 0x000000ff0000720c */ /* 0x000fda0003f25270 */
[----:B------:R-:W-:Y:S05]  /*2630*/  @P1 BRA `(.L_x_34) ;  /* 0x0000003400801947 */ /* 0x000fea0003800000 */
[----:B------:R-:W-:Y:S01]  /*2640*/  UISETP.GE.AND UP0, UPT, UR6, 0x21, UPT ;  /* 0x000000210600788c */ /* 0x000fe2000bf06270 */
[----:B------:R-:W-:Y:S02]  /*2650*/  IMAD.MOV.U32 R0, RZ, RZ, R8 ;  /* 0x000000ffff007224 */ /* 0x000fe400078e0008 */
[----:B---3--:R-:W-:Y:S02]  /*2660*/  IMAD.MOV.U32 R9, RZ, RZ, R7 ;  /* 0x000000ffff097224 */ /* 0x008fe400078e0007 */
[----:B0-----:R-:W-:-:S04]  /*2670*/  IMAD.MOV.U32 R10, RZ, RZ, R6 ;  /* 0x000000ffff0a7224 */ /* 0x001fc800078e0006 */
[----:B------:R-:W-:Y:S05]  /*2680*/  BRA.U !UP0, `(.L_x_59) ;  /* 0x00000001085c7547 */ /* 0x000fea000b800000 */
[----:B------:R-:W0:Y:S01]  /*2690*/  S2UR UR5, SR_CgaCtaId ;  /* 0x00000000000579c3 */ /* 0x000e220000008800 */
[----:B------:R-:W-:Y:S01]  /*26a0*/  UMOV UR4, 0x400 ;  /* 0x0000040000047882 */ /* 0x000fe20000000000 */
[----:B------:R-:W-:Y:S01]  /*26b0*/  BSSY.RECONVERGENT B1, `(.L_x_59) ;  /* 0x0000014000017945 */ /* 0x000fe20003800200 */
[----:B0-----:R-:W-:-:S09]  /*26c0*/  ULEA UR4, UR5, UR4, 0x18 ;  /* 0x0000000405047291 */ /* 0x001fd2000f8ec0ff */
[----:B--2-4-:R-:W0:Y:S04]  /*26d0*/  LDS R3, [UR4+0x18] ;  /* 0x00001804ff037984 */ /* 0x014e280008000800 */
[----:B------:R-:W2:Y:S01]  /*26e0*/  LDS.64 R4, [UR4+0x20] ;  /* 0x00002004ff047984 */ /* 0x000ea20008000a00 */
[----:B0-----:R-:W-:Y:S01]  /*26f0*/  FSETP.GEU.AND P0, PT, R8, R3, PT ;  /* 0x000000030800720b */ /* 0x001fe20003f0e000 */
[----:B------:R-:W-:Y:S02]  /*2700*/  IMAD.MOV.U32 R0, RZ, RZ, R3 ;  /* 0x000000ffff007224 */ /* 0x000fe400078e0003 */
[----:B--2---:R-:W-:Y:S02]  /*2710*/  IMAD.MOV.U32 R9, RZ, RZ, R4 ;  /* 0x000000ffff097224 */ /* 0x004fe400078e0004 */
[----:B------:R-:W-:-:S08]  /*2720*/  IMAD.MOV.U32 R10, RZ, RZ, R5 ;  /* 0x000000ffff0a7224 */ /* 0x000fd000078e0005 */
        /* <DEDUP_REMOVED lines=12> */
.L_x_60:
[----:B------:R-:W-:Y:S05]  /*27f0*/  BSYNC.RECONVERGENT B1 ;  /* 0x0000000000017941 */ /* 0x000fea0003800200 */
.L_x_59:
[----:B------:R-:W-:Y:S01]  /*2800*/  UISETP.GE.AND UP0, UPT, UR6, 0x41, UPT ;  /* 0x000000410600788c */ /* 0x000fe2000bf06270 */
[----:B--2-4-:R-:W-:Y:S02]  /*2810*/  IMAD.MOV.U32 R2, RZ, RZ, R0 ;  /* 0x000000ffff027224 */ /* 0x014fe400078e0000 */
[----:B------:R-:W-:Y:S02]  /*2820*/  IMAD.MOV.U32 R5, RZ, RZ, R9 ;  /* 0x000000ffff057224 */ /* 0x000fe400078e0009 */
[----:B------:R-:W-:-:S04]  /*2830*/  IMAD.MOV.U32 R4, RZ, RZ, R10 ;  /* 0x000000ffff047224 */ /* 0x000fc800078e000a */
[----:B------:R-:W-:Y:S05]  /*2840*/  BRA.U !UP0, `(.L_x_61) ;  /* 0x00000001085c7547 */ /* 0x000fea000b800000 */
[----:B------:R-:W0:Y:S01]  /*2850*/  S2UR UR5, SR_CgaCtaId ;  /* 0x00000000000579c3 */ /* 0x000e220000008800 */
[----:B------:R-:W-:Y:S01]  /*2860*/  UMOV UR4, 0x400 ;  /* 0x0000040000047882 */ /* 0x000fe20000000000 */
[----:B------:R-:W-:Y:S01]  /*2870*/  BSSY.RECONVERGENT B1, `(.L_x_61) ;  /* 0x0000014000017945 */ /* 0x000fe20003800200 */
[----:B0-----:R-:W-:-:S09]  /*2880*/  ULEA UR4, UR5, UR4, 0x18 ;  /* 0x0000000405047291 */ /* 0x001fd2000f8ec0ff */
[----:B------:R-:W0:Y:S04]  /*2890*/  LDS R3, [UR4+0x28] ;  /* 0x00002804ff037984 */ /* 0x000e280008000800 */
        /* <DEDUP_REMOVED lines=17> */
.L_x_62:
[----:B------:R-:W-:Y:S05]  /*29b0*/  BSYNC.RECONVERGENT B1 ;  /* 0x0000000000017941 */ /* 0x000fea0003800200 */
.L_x_61:
[----:B------:R-:W-:Y:S01]  /*29c0*/  UISETP.GE.AND UP0, UPT, UR6, 0x61, UPT ;  /* 0x000000610600788c */ /* 0x000fe2000bf06270 */
[----:B------:R-:W-:Y:S02]  /*29d0*/  IMAD.MOV.U32 R0, RZ, RZ, R2 ;  /* 0x000000ffff007224 */ /* 0x000fe400078e0002 */
        /* <DEDUP_REMOVED lines=25> */
.L_x_64:
[----:B------:R-:W-:Y:S05]  /*2b70*/  BSYNC.RECONVERGENT B1 ;  /* 0x0000000000017941 */ /* 0x000fea0003800200 */
.L_x_63:
        /* <DEDUP_REMOVED lines=27> */
.L_x_66:
[----:B------:R-:W-:Y:S05]  /*2d30*/  BSYNC.RECONVERGENT B1 ;  /* 0x0000000000017941 */ /* 0x000fea0003800200 */
.L_x_65:
        /* <DEDUP_REMOVED lines=27> */
.L_x_68:
[----:B------:R-:W-:Y:S05]  /*2ef0*/  BSYNC.RECONVERGENT B1 ;  /* 0x0000000000017941 */ /* 0x000fea0003800200 */
.L_x_67:
        /* <DEDUP_REMOVED lines=27> */
.L_x_70:
[----:B------:R-:W-:Y:S05]  /*30b0*/  BSYNC.RECONVERGENT B1 ;  /* 0x0000000000017941 */ /* 0x000fea0003800200 */
.L_x_69:
[----:B------:R-:W-:Y:S01]  /*30c0*/  UISETP.GE.AND UP0, UPT, UR6, 0xe1, UPT ;  /* 0x000000e10600788c */ /* 0x000fe2000bf06270 */
[----:B------:R-:W-:Y:S02]  /*30d0*/  IMAD.MOV.U32 R8, RZ, RZ, R2 ;  /* 0x000000ffff087224 */ /* 0x000fe400078e0002 */
[----:B------:R-:W-:Y:S02]  /*30e0*/  IMAD.MOV.U32 R7, RZ, RZ, R5 ;  /* 0x000000ffff077224 */ /* 0x000fe400078e0005 */
[----:B------:R-:W-:-:S04]  /*30f0*/  IMAD.MOV.U32 R6, RZ, RZ, R4 ;  /* 0x000000ffff067224 */ /* 0x000fc800078e0004 */
[----:B------:R-:W-:Y:S05]  /*3100*/  BRA.U !UP0, `(.L_x_34) ;  /* 0x0000002908cc7547 */ /* 0x000fea000b800000 */
[----:B------:R-:W0:Y:S01]  /*3110*/  S2UR UR5, SR_CgaCtaId ;  /* 0x00000000000579c3 */ /* 0x000e220000008800 */
[----:B------:R-:W-:Y:S02]  /*3120*/  UMOV UR4, 0x400 ;  /* 0x0000040000047882 */ /* 0x000fe40000000000 */
[----:B0-----:R-:W-:-:S09]  /*3130*/  ULEA UR4, UR5, UR4, 0x18 ;  /* 0x0000000405047291 */ /* 0x001fd2000f8ec0ff */
[----:B------:R-:W0:Y:S04]  /*3140*/  LDS R3, [UR4+0x78] ;  /* 0x00007804ff037984 */ /* 0x000e280008000800 */
[----:B-1----:R-:W1:Y:S01]  /*3150*/  LDS.64 R10, [UR4+0x80] ;  /* 0x00008004ff0a7984 */ /* 0x002e620008000a00 */
[----:B0-----:R-:W-:Y:S01]  /*3160*/  FSETP.GEU.AND P0, PT, R2, R3, PT ;  /* 0x000000030200720b */ /* 0x001fe20003f0e000 */
[----:B------:R-:W-:Y:S02]  /*3170*/  IMAD.MOV.U32 R8, RZ, RZ, R3 ;  /* 0x000000ffff087224 */ /* 0x000fe400078e0003 */
[----:B-1----:R-:W-:Y:S02]  /*3180*/  IMAD.MOV.U32 R7, RZ, RZ, R10 ;  /* 0x000000ffff077224 */ /* 0x002fe400078e000a */
        /* <DEDUP_REMOVED lines=8> */
[CC--:B------:R-:W-:Y:S02]  /*3210*/  ISETP.LT.U32.AND P2, PT, R5.reuse, R10.reuse, PT ;  /* 0x0000000a0500720c */ /* 0x0c0fe40003f41070 */
[CC--:B------:R-:W-:Y:S02]  /*3220*/  ISETP.GE.AND.EX P0, PT, R4.reuse, R11.reuse, PT, P0 ;  /* 0x0000000b0400720c */ /* 0x0c0fe40003f06300 */
[----:B------:R-:W-:Y:S02]  /*3230*/  ISETP.LT.AND.EX P2, PT, R4, R11, PT, P2 ;  /* 0x0000000b0400720c */ /* 0x000fe40003f41320 */
[----:B------:R-:W-:Y:S02]  /*3240*/  FSEL R8, R2, R3, !P0 ;  /* 0x0000000302087208 */ /* 0x000fe40004000000 */
[----:B------:R-:W-:-:S02]  /*3250*/  SEL R7, R5, R10, P2 ;  /* 0x0000000a05077207 */ /* 0x000fc40001000000 */
[----:B------:R-:W-:Y:S01]  /*3260*/  SEL R6, R4, R11, P2 ;  /* 0x0000000b04067207 */ /* 0x000fe20001000000 */
[----:B------:R-:W-:Y:S06]  /*3270*/  BRA `(.L_x_34) ;  /* 0x0000002800707947 */ /* 0x000fec0003800000 */
.L_x_2:
[----:B------:R-:W1:Y:S01]  /*3280*/  S2R R0, SR_TID.X ;  /* 0x0000000000007919 */ /* 0x000e620000002100 */
[----:B------:R-:W1:Y:S02]  /*3290*/  LDC.64 R2, c[0x0][0x380] ;  /* 0x0000e000ff027b82 */ /* 0x000e640000000a00 */
[----:B-1----:R-:W-:-:S05]  /*32a0*/  IMAD.WIDE.U32 R2, R0, 0x10, R2 ;  /* 0x0000001000027825 */ /* 0x002fca00078e0002 */
[----:B0-----:R-:W2:Y:S04]  /*32b0*/  LDG.E.CONSTANT R11, desc[UR10][R2.64] ;  /* 0x0000000a020b7981 */ /* 0x001ea8000c1e9900 */
[----:B------:R-:W2:Y:S04]  /*32c0*/  LDG.E.CONSTANT R6, desc[UR10][R2.64+0x1000] ;  /* 0x0010000a02067981 */ /* 0x000ea8000c1e9900 */
[----:B------:R-:W3:Y:S04]  /*32d0*/  LDG.E.64.CONSTANT R4, desc[UR10][R2.64+0x8] ;  /* 0x0000080a02047981 */ /* 0x000ee8000c1e9b00 */
[----:B------:R-:W3:Y:S04]  /*32e0*/  LDG.E.64.CONSTANT R16, desc[UR10][R2.64+0x1008] ;  /* 0x0010080a02107981 */ /* 0x000ee8000c1e9b00 */
[----:B------:R-:W4:Y:S04]  /*32f0*/  LDG.E.CONSTANT R7, desc[UR10][R2.64+0x2000] ;  /* 0x0020000a02077981 */ /* 0x000f28000c1e9900 */
[----:B------:R-:W5:Y:S04]  /*3300*/  LDG.E.64.CONSTANT R14, desc[UR10][R2.64+0x2008] ;  /* 0x0020080a020e7981 */ /* 0x000f68000c1e9b00 */
[----:B------:R-:W5:Y:S04]  /*3310*/  LDG.E.CONSTANT R10, desc[UR10][R2.64+0x3000] ;  /* 0x0030000a020a7981 */ /* 0x000f68000c1e9900 */
[----:B------:R-:W5:Y:S04]  /*3320*/  LDG.E.64.CONSTANT R12, desc[UR10][R2.64+0x3008] ;  /* 0x0030080a020c7981 */ /* 0x000f68000c1e9b00 */
[----:B------:R-:W5:Y:S04]  /*3330*/  LDG.E.CONSTANT R26, desc[UR10][R2.64+0x4000] ;  /* 0x0040000a021a7981 */ /* 0x000f68000c1e9900 */
[----:B------:R0:W5:Y:S01]  /*3340*/  LDG.E.64.CONSTANT R8, desc[UR10][R2.64+0x4008] ;  /* 0x0040080a02087981 */ /* 0x000162000c1e9b00 */
[----:B------:R-:W-:Y:S01]  /*3350*/  UISETP.GE.U32.AND UP0, UPT, UR8, 0xa00, UPT ;  /* 0x00000a000800788c */ /* 0x000fe2000bf06070 */
[----:B0-----:R-:W-:-:S02]  /*3360*/  IMAD.MOV.U32 R3, RZ, RZ, 0x500 ;  /* 0x00000500ff037424 */ /* 0x001fc400078e00ff */
[----:B------:R-:W-:Y:S01]  /*3370*/  IMAD.MOV.U32 R2, RZ, RZ, RZ ;  /* 0x000000ffff027224 */ /* 0x000fe200078e00ff */
[----:B--2---:R-:W-:-:S13]  /*3380*/  FSETP.GEU.AND P1, PT, R11, R6, PT ;  /* 0x000000060b00720b */ /* 0x004fda0003f2e000 */
[----:B---3--:R-:W-:-:S04]  /*3390*/  @P1 ISETP.GE.U32.AND P0, PT, R4, R16, PT ;  /* 0x000000100400120c */ /* 0x008fc80003f06070 */
[----:B------:R-:W-:-:S04]  /*33a0*/  @P1 ISETP.GE.AND.EX P0, PT, R5, R17, PT, P0 ;  /* 0x000000110500120c */ /* 0x000fc80003f06300 */
[----:B------:R-:W-:-:S04]  /*33b0*/  @P1 FSETP.LT.OR P0, PT, R6, R11, !P0 ;  /* 0x0000000b0600120b */ /* 0x000fc80004701400 */
[----:B------:R-:W-:Y:S02]  /*33c0*/  @P1 FSEL R6, R11, R6, P0 ;  /* 0x000000060b061208 */ /* 0x000fe40000000000 */
[----:B------:R-:W-:Y:S02]  /*33d0*/  @P1 SEL R16, R4, R16, P0 ;  /* 0x0000001004101207 */ /* 0x000fe40000000000 */
[----:B----4-:R-:W-:Y:S02]  /*33e0*/  FSETP.GEU.AND P2, PT, R6, R7, PT ;  /* 0x000000070600720b */ /* 0x010fe40003f4e000 */
[----:B------:R-:W-:-:S11]  /*33f0*/  @P1 SEL R17, R5, R17, P0 ;  /* 0x0000001105111207 */ /* 0x000fd60000000000 */
[----:B-----5:R-:W-:-:S04]  /*3400*/  @P2 ISETP.GE.U32.AND P0, PT, R16, R14, PT ;  /* 0x0000000e1000220c */ /* 0x020fc80003f06070 */
[----:B------:R-:W-:-:S04]  /*3410*/  @P2 ISETP.GE.AND.EX P0, PT, R17, R15, PT, P0 ;  /* 0x0000000f1100220c */ /* 0x000fc80003f06300 */
[----:B------:R-:W-:-:S04]  /*3420*/  @P2 FSETP.LT.OR P0, PT, R7, R6, !P0 ;  /* 0x000000060700220b */ /* 0x000fc80004701400 */
[----:B------:R-:W-:Y:S02]  /*3430*/  @P2 FSEL R7, R6, R7, P0 ;  /* 0x0000000706072208 */ /* 0x000fe40000000000 */
[----:B------:R-:W-:Y:S02]  /*3440*/  @P2 SEL R14, R16, R14, P0 ;  /* 0x0000000e100e2207 */ /* 0x000fe40000000000 */
[----:B------:R-:W-:Y:S02]  /*3450*/  FSETP.GEU.AND P1, PT, R7, R10, PT ;  /* 0x0000000a0700720b */ /* 0x000fe40003f2e000 */
[----:B------:R-:W-:-:S11]  /*3460*/  @P2 SEL R15, R17, R15, P0 ;  /* 0x0000000f110f2207 */ /* 0x000fd60000000000 */
[----:B------:R-:W-:-:S04]  /*3470*/  @P1 ISETP.GE.U32.AND P0, PT, R14, R12, PT ;  /* 0x0000000c0e00120c */ /* 0x000fc80003f06070 */
        /* <DEDUP_REMOVED lines=11> */
[----:B------:R-:W-:Y:S01]  /*3530*/  @P2 SEL R9, R13, R9, P0 ;  /* 0x000000090d092207 */ /* 0x000fe20000000000 */
[----:B------:R-:W-:Y:S06]  /*3540*/  BRA.U !UP0, `(.L_x_71) ;  /* 0x0000000908dc7547 */ /* 0x000fec000b800000 */
[----:B------:R-:W-:Y:S01]  /*3550*/  UIADD3 UR9, UP0, UPT, UR8, -0xa00, URZ ;  /* 0xfffff60008097890 */ /* 0x000fe2000ff1e0ff */
[----:B------:R-:W-:Y:S02]  /*3560*/  IMAD.MOV.U32 R3, RZ, RZ, 0x500 ;  /* 0x00000500ff037424 */ /* 0x000fe400078e00ff */
[----:B------:R-:W-:Y:S01]  /*3570*/  IMAD.MOV.U32 R2, RZ, RZ, RZ ;  /* 0x000000ffff027224 */ /* 0x000fe200078e00ff */
[----:B------:R-:W-:Y:S02]  /*3580*/  ULEA.HI.X.SX32 UR8, UR8, 0xffffffff, 0x1, UP0 ;  /* 0xffffffff08087891 */ /* 0x000fe400080f0eff */
[----:B------:R-:W-:Y:S02]  /*3590*/  UIMAD.WIDE.U32 UR12, UR9, -0x33333333, URZ ;  /* 0xcccccccd090c78a5 */ /* 0x000fe4000f8e00ff */
[----:B------:R-:W-:Y:S02]  /*35a0*/  UIMAD.WIDE.U32 UR4, UR8, -0x33333333, URZ ;  /* 0xcccccccd080478a5 */ /* 0x000fe4000f8e00ff */
[----:B------:R-:W-:-:S02]  /*35b0*/  UISETP.GE.U32.AND UP1, UPT, UR9, 0x500, UPT ;  /* 0x000005000900788c */ /* 0x000fc4000bf26070 */
[----:B------:R-:W-:Y:S02]  /*35c0*/  UIMAD.WIDE.U32 UR4, UP0, UR9, -0x33333334, UR4 ;  /* 0xcccccccc090478a5 */ /* 0x000fe4000f800004 */
[----:B------:R-:W-:Y:S02]  /*35d0*/  UISETP.GE.U32.AND.EX UP1, UPT, UR8, URZ, UPT, UP1 ;  /* 0x000000ff0800728c */ /* 0x000fe4000bf26110 */
[----:B------:R-:W-:Y:S02]  /*35e0*/  UIADD3.X UR7, UPT, UPT, URZ, URZ, URZ, UP0, !UPT ;  /* 0x000000ffff077290 */ /* 0x000fe400087fe4ff */
[----:B------:R-:W-:Y:S01]  /*35f0*/  UIADD3 URZ, UP0, UPT, UR13, UR4, URZ ;  /* 0x000000040dff7290 */ /* 0x000fe2000ff1e0ff */
[----:B------:R-:W-:-:S03]  /*3600*/  UMOV UR6, UR5 ;  /* 0x0000000500067c82 */ /* 0x000fc60008000000 */
[----:B------:R-:W-:-:S04]  /*3610*/  UIMAD.WIDE.U32.X UR4, UR8, -0x33333334, UR6, UP0 ;  /* 0xcccccccc080478a5 */ /* 0x000fc800080e0406 */
[----:B------:R-:W-:-:S04]  /*3620*/  USHF.R.U64 UR6, UR4, 0xa, UR5 ;  /* 0x0000000a04067899 */ /* 0x000fc80008001205 */
[----:B------:R-:W-:-:S04]  /*3630*/  ULOP3.LUT UR7, UR6, 0x1, URZ, 0xc0, !UPT ;  /* 0x0000000106077892 */ /* 0x000fc8000f8ec0ff */
[----:B------:R-:W-:-:S04]  /*3640*/  UISETP.NE.U32.AND UP0, UPT, UR7, 0x1, UPT ;  /* 0x000000010700788c */ /* 0x000fc8000bf05070 */
[----:B------:R-:W-:Y:S01]  /*3650*/  UISETP.NE.U32.AND.EX UP0, UPT, URZ, URZ, UPT, UP0 ;  /* 0x000000ffff00728c */ /* 0x000fe2000bf05100 */
[----:B------:R-:W-:Y:S10]  /*3660*/  BRA.U !UP1, `(.L_x_72) ;  /* 0x0000000509b87547 */ /* 0x000ff4000b800000 */
[----:B------:R-:W0:Y:S01]  /*3670*/  LDCU.64 UR8, c[0x0][0x380] ;  /* 0x00007000ff0877ac */ /* 0x000e220008000a00 */
[----:B------:R-:W-:Y:S02]  /*3680*/  IMAD.MOV.U32 R3, RZ, RZ, 0x500 ;  /* 0x00000500ff037424 */ /* 0x000fe400078e00ff */
[----:B------:R-:W-:Y:S01]  /*3690*/  IMAD.MOV.U32 R2, RZ, RZ, RZ ;  /* 0x000000ffff027224 */ /* 0x000fe200078e00ff */
[----:B------:R-:W-:-:S04]  /*36a0*/  UIADD3 UR4, UP1, UPT, UR6, 0x1, URZ ;  /* 0x0000000106047890 */ /* 0x000fc8000ff3e0ff */
[----:B------:R-:W-:Y:S02]  /*36b0*/  ULEA.HI.X UR5, UR5, URZ, URZ, 0x16, UP1 ;  /* 0x000000ff05057291 */ /* 0x000fe400088fb4ff */
[----:B------:R-:W-:Y:S02]  /*36c0*/  ULOP3.LUT UR4, UR4, 0xfffffffe, URZ, 0xc0, !UPT ;  /* 0xfffffffe04047892 */ /* 0x000fe4000f8ec0ff */
[----:B------:R-:W-:Y:S01]  /*36d0*/  ULOP3.LUT UR5, UR5, 0x7fffff, URZ, 0xc0, !UPT ;  /* 0x007fffff05057892 */ /* 0x000fe2000f8ec0ff */
[----:B0-----:R-:W-:-:S04]  /*36e0*/  LEA R28, P0, R0, UR8, 0x4 ;  /* 0x00000008001c7c11 */ /* 0x001fc8000f8020ff */
[----:B------:R-:W-:Y:S02]  /*36f0*/  IADD3 R28, P1, PT, R28, 0xe008, RZ ;  /* 0x0000e0081c1c7810 */ /* 0x000fe40007f3e0ff */
[----:B------:R-:W-:-:S05]  /*3700*/  LEA.HI.X R29, R0, UR9, RZ, 0x4, P0 ;  /* 0x00000009001d7c11 */ /* 0x000fca00080f24ff */
[----:B------:R-:W-:-:S07]  /*3710*/  IMAD.X R29, RZ, RZ, R29, P1 ;  /* 0x000000ffff1d7224 */ /* 0x000fce00008e061d */
.L_x_73:
[----:B------:R-:W2:Y:S04]  /*3720*/  LDG.E.CONSTANT R25, desc[UR10][R28.64+-0x9008] ;  /* 0xff6ff80a1c197981 */ /* 0x000ea8000c1e9900 */
[----:B------:R-:W3:Y:S04]  /*3730*/  LDG.E.64.CONSTANT R22, desc[UR10][R28.64+-0x9000] ;  /* 0xff70000a1c167981 */ /* 0x000ee8000c1e9b00 */
[----:B------:R-:W4:Y:S04]  /*3740*/  LDG.E.CONSTANT R27, desc[UR10][R28.64+-0x8008] ;  /* 0xff7ff80a1c1b7981 */ /* 0x000f28000c1e9900 */
[----:B------:R-:W5:Y:S04]  /*3750*/  LDG.E.64.CONSTANT R10, desc[UR10][R28.64+-0x8000] ;  /* 0xff80000a1c0a7981 */ /* 0x000f68000c1e9b00 */
[----:B------:R-:W5:Y:S04]  /*3760*/  LDG.E.CONSTANT R4, desc[UR10][R28.64+-0x7008] ;  /* 0xff8ff80a1c047981 */ /* 0x000f68000c1e9900 */
        /* <DEDUP_REMOVED lines=8> */
[----:B------:R-:W5:Y:S01]  /*37f0*/  LDG.E.64.CONSTANT R20, desc[UR10][R28.64+-0x3000] ;  /* 0xffd0000a1c147981 */ /* 0x000f62000c1e9b00 */
[----:B--2---:R-:W-:-:S13]  /*3800*/  FSETP.GEU.AND P1, PT, R26, R25, PT ;  /* 0x000000191a00720b */ /* 0x004fda0003f2e000 */
[----:B---3--:R-:W-:-:S04]  /*3810*/  @P1 ISETP.GE.U32.AND P0, PT, R8, R22, PT ;  /* 0x000000160800120c */ /* 0x008fc80003f06070 */
[----:B------:R-:W-:-:S04]  /*3820*/  @P1 ISETP.GE.AND.EX P0, PT, R9, R23, PT, P0 ;  /* 0x000000170900120c */ /* 0x000fc80003f06300 */
[----:B------:R-:W-:-:S04]  /*3830*/  @P1 FSETP.LT.OR P0, PT, R25, R26, !P0 ;  /* 0x0000001a1900120b */ /* 0x000fc80004701400 */
[----:B------:R-:W-:Y:S02]  /*3840*/  @P1 FSEL R25, R26, R25, P0 ;  /* 0x000000191a191208 */ /* 0x000fe40000000000 */
[----:B------:R-:W-:Y:S01]  /*3850*/  @P1 SEL R22, R8, R22, P0 ;  /* 0x0000001608161207 */ /* 0x000fe20000000000 */
[----:B------:R-:W2:Y:S01]  /*3860*/  LDG.E.CONSTANT R26, desc[UR10][R28.64+-0x8] ;  /* 0xfffff80a1c1a7981 */ /* 0x000ea2000c1e9900 */
[----:B----4-:R-:W-:Y:S02]  /*3870*/  FSETP.GEU.AND P2, PT, R25, R27, PT ;  /* 0x0000001b1900720b */ /* 0x010fe40003f4e000 */
[----:B------:R-:W-:Y:S02]  /*3880*/  @P1 SEL R23, R9, R23, P0 ;  /* 0x0000001709171207 */ /* 0x000fe40000000000 */
[----:B------:R0:W3:Y:S09]  /*3890*/  LDG.E.64.CONSTANT R8, desc[UR10][R28.64] ;  /* 0x0000000a1c087981 */ /* 0x0000f2000c1e9b00 */
[----:B-----5:R-:W-:-:S04]  /*38a0*/  @P2 ISETP.GE.U32.AND P0, PT, R22, R10, PT ;  /* 0x0000000a1600220c */ /* 0x020fc80003f06070 */
[----:B------:R-:W-:-:S04]  /*38b0*/  @P2 ISETP.GE.AND.EX P0, PT, R23, R11, PT, P0 ;  /* 0x0000000b1700220c */ /* 0x000fc80003f06300 */
[----:B------:R-:W-:-:S04]  /*38c0*/  @P2 FSETP.LT.OR P0, PT, R27, R25, !P0 ;  /* 0x000000191b00220b */ /* 0x000fc80004701400 */
[----:B------:R-:W-:Y:S02]  /*38d0*/  @P2 FSEL R27, R25, R27, P0 ;  /* 0x0000001b191b2208 */ /* 0x000fe40000000000 */
[----:B------:R-:W4:Y:S02]  /*38e0*/  LDG.E.CONSTANT R25, desc[UR10][R28.64+-0x2008] ;  /* 0xffdff80a1c197981 */ /* 0x000f24000c1e9900 */
[----:B------:R-:W-:Y:S02]  /*38f0*/  FSETP.GEU.AND P1, PT, R27, R4, PT ;  /* 0x000000041b00720b */ /* 0x000fe40003f2e000 */
[----:B------:R-:W-:Y:S02]  /*3900*/  @P2 SEL R10, R22, R10, P0 ;  /* 0x0000000a160a2207 */ /* 0x000fe40000000000 */
[----:B------:R-:W-:Y:S02]  /*3910*/  @P2 SEL R11, R23, R11, P0 ;  /* 0x0000000b170b2207 */ /* 0x000fe40000000000 */
[----:B------:R-:W5:Y:S07]  /*3920*/  LDG.E.64.CONSTANT R22, desc[UR10][R28.64+-0x2000] ;  /* 0xffe0000a1c167981 */ /* 0x000f6e000c1e9b00 */
[----:B------:R-:W-:-:S04]  /*3930*/  @P1 ISETP.GE.U32.AND P0, PT, R10, R12, PT ;  /* 0x0000000c0a00120c */ /* 0x000fc80003f06070 */
[----:B------:R-:W-:-:S04]  /*3940*/  @P1 ISETP.GE.AND.EX P0, PT, R11, R13, PT, P0 ;  /* 0x0000000d0b00120c */ /* 0x000fc80003f06300 */
[----:B------:R-:W-:-:S04]  /*3950*/  @P1 FSETP.LT.OR P0, PT, R4, R27, !P0 ;  /* 0x0000001b0400120b */ /* 0x000fc80004701400 */
[----:B------:R-:W-:Y:S02]  /*3960*/  @P1 FSEL R4, R27, R4, P0 ;  /* 0x000000041b041208 */ /* 0x000fe40000000000 */
[----:B------:R-:W2:Y:S01]  /*3970*/  LDG.E.CONSTANT R27, desc[UR10][R28.64+-0x1008] ;  /* 0xffeff80a1c1b7981 */ /* 0x000ea2000c1e9900 */
[----:B------:R-:W-:Y:S02]  /*3980*/  @P1 SEL R12, R10, R12, P0 ;  /* 0x0000000c0a0c1207 */ /* 0x000fe40000000000 */
[----:B------:R-:W-:Y:S02]  /*3990*/  @P1 SEL R13, R11, R13, P0 ;  /* 0x0000000d0b0d1207 */ /* 0x000fe40000000000 */
[----:B------:R-:W3:Y:S01]  /*39a0*/  LDG.E.64.CONSTANT R10, desc[UR10][R28.64+-0x1000] ;  /* 0xfff0000a1c0a7981 */ /* 0x000ee2000c1e9b00 */
[----:B------:R-:W-:-:S13]  /*39b0*/  FSETP.GEU.AND P2, PT, R4, R5, PT ;  /* 0x000000050400720b */ /* 0x000fda0003f4e000 */
[----:B------:R-:W-:-:S04]  /*39c0*/  @P2 ISETP.GE.U32.AND P0, PT, R12, R14, PT ;  /* 0x0000000e0c00220c */ /* 0x000fc80003f06070 */
[----:B------:R-:W-:-:S04]  /*39d0*/  @P2 ISETP.GE.AND.EX P0, PT, R13, R15, PT, P0 ;  /* 0x0000000f0d00220c */ /* 0x000fc80003f06300 */
[----:B------:R-:W-:-:S04]  /*39e0*/  @P2 FSETP.LT.OR P0, PT, R5, R4, !P0 ;  /* 0x000000040500220b */ /* 0x000fc80004701400 */
[----:B------:R-:W-:-:S04]  /*39f0*/  @P2 FSEL R5, R4, R5, P0 ;  /* 0x0000000504052208 */ /* 0x000fc80000000000 */
[----:B------:R-:W-:Y:S02]  /*3a00*/  FSETP.GEU.AND P1, PT, R5, R6, PT ;  /* 0x000000060500720b */ /* 0x000fe40003f2e000 */
[----:B------:R-:W-:Y:S02]  /*3a10*/  @P2 SEL R14, R12, R14, P0 ;  /* 0x0000000e0c0e2207 */ /* 0x000fe40000000000 */
[----:B------:R-:W-:-:S09]  /*3a20*/  @P2 SEL R15, R13, R15, P0 ;  /* 0x0000000f0d0f2207 */ /* 0x000fd20000000000 */
        /* <DEDUP_REMOVED lines=17> */
[----:B------:R-:W-:Y:S02]  /*3b40*/  @P1 FSEL R24, R7, R24, P0 ;  /* 0x0000001807181208 */ /* 0x000fe40000000000 */
[----:B------:R-:W-:Y:S02]  /*3b50*/  @P1 SEL R20, R18, R20, P0 ;  /* 0x0000001412141207 */ /* 0x000fe40000000000 */
[----:B------:R-:W-:Y:S01]  /*3b60*/  @P1 SEL R21, R19, R21, P0 ;  /* 0x0000001513151207 */ /* 0x000fe20000000000 */
[----:B------:R-:W-:-:S04]  /*3b70*/  UIADD3 UR4, UP1, UPT, UR4, -0x2, URZ ;  /* 0xfffffffe04047890 */ /* 0x000fc8000ff3e0ff */
[----:B------:R-:W-:Y:S02]  /*3b80*/  UIADD3.X UR5, UPT, UPT, UR5, -0x1, URZ, UP1, !UPT ;  /* 0xffffffff05057890 */ /* 0x000fe40008ffe4ff */
[----:B------:R-:W-:-:S04]  /*3b90*/  UISETP.NE.U32.AND UP1, UPT, UR4, URZ, UPT ;  /* 0x000000ff0400728c */ /* 0x000fc8000bf25070 */
[----:B------:R-:W-:Y:S01]  /*3ba0*/  UISETP.NE.AND.EX UP1, UPT, UR5, URZ, UPT, UP1 ;  /* 0x000000ff0500728c */ /* 0x000fe2000bf25310 */
[----:B----4-:R-:W-:-:S13]  /*3bb0*/  FSETP.GEU.AND P2, PT, R24, R25, PT ;  /* 0x000000191800720b */ /* 0x010fda0003f4e000 */
[----:B-----5:R-:W-:-:S04]  /*3bc0*/  @P2 ISETP.GE.U32.AND P0, PT, R20, R22, PT ;  /* 0x000000161400220c */ /* 0x020fc80003f06070 */
[----:B------:R-:W-:-:S04]  /*3bd0*/  @P2 ISETP.GE.AND.EX P0, PT, R21, R23, PT, P0 ;  /* 0x000000171500220c */ /* 0x000fc80003f06300 */
[----:B------:R-:W-:-:S04]  /*3be0*/  @P2 FSETP.LT.OR P0, PT, R25, R24, !P0 ;  /* 0x000000181900220b */ /* 0x000fc80004701400 */
[----:B------:R-:W-:-:S04]  /*3bf0*/  @P2 FSEL R25, R24, R25, P0 ;  /* 0x0000001918192208 */ /* 0x000fc80000000000 */
[----:B--2---:R-:W-:Y:S02]  /*3c00*/  FSETP.GEU.AND P3, PT, R25, R27, PT ;  /* 0x0000001b1900720b */ /* 0x004fe40003f6e000 */
[----:B------:R-:W-:Y:S02]  /*3c10*/  @P2 SEL R22, R20, R22, P0 ;  /* 0x0000001614162207 */ /* 0x000fe40000000000 */
[----:B------:R-:W-:-:S09]  /*3c20*/  @P2 SEL R23, R21, R23, P0 ;  /* 0x0000001715172207 */ /* 0x000fd20000000000 */
[----:B---3--:R-:W-:-:S04]  /*3c30*/  @P3 ISETP.GE.U32.AND P0, PT, R22, R10, PT ;  /* 0x0000000a1600320c */ /* 0x008fc80003f06070 */
[----:B------:R-:W-:-:S04]  /*3c40*/  @P3 ISETP.GE.AND.EX P0, PT, R23, R11, PT, P0 ;  /* 0x0000000b1700320c */ /* 0x000fc80003f06300 */
[----:B------:R-:W-:-:S04]  /*3c50*/  @P3 FSETP.LT.OR P0, PT, R27, R25, !P0 ;  /* 0x000000191b00320b */ /* 0x000fc80004701400 */
[----:B------:R-:W-:-:S04]  /*3c60*/  @P3 FSEL R27, R25, R27, P0 ;  /* 0x0000001b191b3208 */ /* 0x000fc80000000000 */
[----:B------:R-:W-:Y:S02]  /*3c70*/  FSETP.GEU.AND P1, PT, R27, R26, PT ;  /* 0x0000001a1b00720b */ /* 0x000fe40003f2e000 */
[----:B------:R-:W-:Y:S02]  /*3c80*/  @P3 SEL R10, R22, R10, P0 ;  /* 0x0000000a160a3207 */ /* 0x000fe40000000000 */
[----:B------:R-:W-:Y:S02]  /*3c90*/  @P3 SEL R11, R23, R11, P0 ;  /* 0x0000000b170b3207 */ /* 0x000fe40000000000 */
[----:B0-----:R-:W-:-:S07]  /*3ca0*/  IADD3 R28, P3, PT, R28, 0xa000, RZ ;  /* 0x0000a0001c1c7810 */ /* 0x001fce0007f7e0ff */
[----:B------:R-:W-:-:S04]  /*3cb0*/  @P1 ISETP.GE.U32.AND P0, PT, R10, R8, PT ;  /* 0x000000080a00120c */ /* 0x000fc80003f06070 */
[----:B------:R-:W-:Y:S02]  /*3cc0*/  @P1 ISETP.GE.AND.EX P0, PT, R11, R9, PT, P0 ;  /* 0x000000090b00120c */ /* 0x000fe40003f06300 */
[----:B------:R-:W-:Y:S02]  /*3cd0*/  IADD3 R3, P2, PT, R3, 0xa00, RZ ;  /* 0x00000a0003037810 */ /* 0x000fe40007f5e0ff */
[----:B------:R-:W-:Y:S01]  /*3ce0*/  @P1 FSETP.LT.OR P0, PT, R26, R27, !P0 ;  /* 0x0000001b1a00120b */ /* 0x000fe20004701400 */
[----:B------:R-:W-:Y:S02]  /*3cf0*/  IMAD.X R29, RZ, RZ, R29, P3 ;  /* 0x000000ffff1d7224 */ /* 0x000fe400018e061d */
[----:B------:R-:W-:Y:S01]  /*3d00*/  IMAD.X R2, RZ, RZ, R2, P2 ;  /* 0x000000ffff027224 */ /* 0x000fe200010e0602 */
[----:B------:R-:W-:Y:S02]  /*3d10*/  @P1 FSEL R26, R27, R26, P0 ;  /* 0x0000001a1b1a1208 */ /* 0x000fe40000000000 */
[----:B------:R-:W-:-:S02]  /*3d20*/  @P1 SEL R8, R10, R8, P0 ;  /* 0x000000080a081207 */ /* 0x000fc40000000000 */
[----:B------:R-:W-:Y:S01]  /*3d30*/  @P1 SEL R9, R11, R9, P0 ;  /* 0x000000090b091207 */ /* 0x000fe20000000000 */
[----:B------:R-:W-:Y:S06]  /*3d40*/  BRA.U UP1, `(.L_x_73) ;  /* 0xfffffff901747547 */ /* 0x000fec000b83ffff */
.L_x_72:
[----:B------:R-:W-:Y:S05]  /*3d50*/  BRA.U !UP0, `(.L_x_71) ;  /* 0x0000000108d87547 */ /* 0x000fea000b800000 */
[----:B------:R-:W0:Y:S02]  /*3d60*/  LDC.64 R4, c[0x0][0x380] ;  /* 0x0000e000ff047b82 */ /* 0x000e240000000a00 */
[----:B0-----:R-:W-:-:S03]  /*3d70*/  IMAD.WIDE.U32 R4, R0, 0x10, R4 ;  /* 0x0000001000047825 */ /* 0x001fc600078e0004 */
[----:B------:R-:W-:-:S04]  /*3d80*/  LEA R14, P0, R3, R4, 0x4 ;  /* 0x00000004030e7211 */ /* 0x000fc800078020ff */
[----:B------:R-:W-:-:S05]  /*3d90*/  LEA.HI.X R15, R3, R5, R2, 0x4, P0 ;  /* 0x00000005030f7211 */ /* 0x000fca00000f2402 */
        /* <DEDUP_REMOVED lines=38> */
[----:B------:R-:W-:Y:S02]  /*4000*/  @P2 SEL R13, R5, R13, P0 ;  /* 0x0000000d050d2207 */ /* 0x000fe40000000000 */
[----:B------:R-:W-:-:S05]  /*4010*/  IADD3 R3, P2, PT, R3, 0x500, RZ ;  /* 0x0000050003037810 */ /* 0x000fca0007f5e0ff */
[----:B------:R-:W-:-:S04]  /*4020*/  IMAD.X R2, RZ, RZ, R2, P2 ;  /* 0x000000ffff027224 */ /* 0x000fc800010e0602 */
[----:B------:R-:W-:-:S04]  /*4030*/  @P1 ISETP.GE.U32.AND P0, PT, R12, R16, PT ;  /* 0x000000100c00120c */ /* 0x000fc80003f06070 */
[----:B------:R-:W-:-:S04]  /*4040*/  @P1 ISETP.GE.AND.EX P0, PT, R13, R17, PT, P0 ;  /* 0x000000110d00120c */ /* 0x000fc80003f06300 */
[----:B------:R-:W-:-:S04]  /*4050*/  @P1 FSETP.LT.OR P0, PT, R23, R20, !P0 ;  /* 0x000000141700120b */ /* 0x000fc80004701400 */
[----:B------:R-:W-:Y:S02]  /*4060*/  @P1 SEL R16, R12, R16, P0 ;  /* 0x000000100c101207 */ /* 0x000fe40000000000 */
[----:B------:R-:W-:Y:S02]  /*4070*/  @P1 SEL R17, R13, R17, P0 ;  /* 0x000000110d111207 */ /* 0x000fe40000000000 */
[----:B------:R-:W-:Y:S01]  /*4080*/  @P1 FSEL R23, R20, R23, P0 ;  /* 0x0000001714171208 */ /* 0x000fe20000000000 */
[----:B------:R-:W-:Y:S02]  /*4090*/  IMAD.MOV.U32 R8, RZ, RZ, R16 ;  /* 0x000000ffff087224 */ /* 0x000fe400078e0010 */
[----:B------:R-:W-:Y:S02]  /*40a0*/  IMAD.MOV.U32 R9, RZ, RZ, R17 ;  /* 0x000000ffff097224 */ /* 0x000fe400078e0011 */
[----:B------:R-:W-:-:S07]  /*40b0*/  IMAD.MOV.U32 R26, RZ, RZ, R23 ;  /* 0x000000ffff1a7224 */ /* 0x000fce00078e0017 */
.L_x_71:
[----:B------:R-:W0:Y:S02]  /*40c0*/  LDCU UR4, c[0x0][0x390] ;  /* 0x00007200ff0477ac */ /* 0x000e240008000800 */
[----:B0-----:R-:W-:Y:S02]  /*40d0*/  USHF.R.S32.HI UR5, URZ, 0x1f, UR4 ;  /* 0x0000001fff057899 */ /* 0x001fe40008011404 */
[----:B------:R-:W-:-:S04]  /*40e0*/  ISETP.GE.U32.AND P0, PT, R3, UR4, PT ;  /* 0x0000000403007c0c */ /* 0x000fc8000bf06070 */
[----:B------:R-:W-:-:S13]  /*40f0*/  ISETP.GE.AND.EX P0, PT, R2, UR5, PT, P0 ;  /* 0x0000000502007c0c */ /* 0x000fda000bf06300 */
[----:B------:R-:W-:Y:S05]  /*4100*/  @P0 BRA `(.L_x_74) ;  /* 0x0000000800480947 */ /* 0x000fea0003800000 */
[----:B------:R-:W-:Y:S01]  /*4110*/  IADD3 R5, PT, PT, -R3, UR4, RZ ;  /* 0x0000000403057c10 */ /* 0x000fe2000fffe1ff */
[----:B------:R-:W-:Y:S03]  /*4120*/  BSSY.RECONVERGENT B1, `(.L_x_74) ;  /* 0x0000090000017945 */ /* 0x000fe60003800200 */
[----:B------:R-:W-:-:S13]  /*4130*/  ISETP.GE.AND P0, PT, R0, R5, PT ;  /* 0x000000050000720c */ /* 0x000fda0003f06270 */
[----:B------:R-:W-:Y:S05]  /*4140*/  @P0 BRA `(.L_x_75) ;  /* 0x0000000800340947 */ /* 0x000fea0003800000 */
[----:B------:R-:W-:Y:S01]  /*4150*/  LOP3.LUT R4, RZ, R0, RZ, 0x33, !PT ;  /* 0x00000000ff047212 */ /* 0x000fe200078e33ff */
[----:B------:R-:W-:Y:S03]  /*4160*/  BSSY.RECONVERGENT B2, `(.L_x_76) ;  /* 0x000002d000027945 */ /* 0x000fe60003800200 */
[----:B------:R-:W-:-:S04]  /*4170*/  IADD3 R14, PT, PT, -R3, UR4, R4 ;  /* 0x00000004030e7c10 */ /* 0x000fc8000fffe104 */
[----:B------:R-:W-:-:S04]  /*4180*/  LOP3.LUT R4, R14, 0x300, RZ, 0xc0, !PT ;  /* 0x000003000e047812 */ /* 0x000fc800078ec0ff */
[----:B------:R-:W-:Y:S01]  /*4190*/  ISETP.NE.AND P0, PT, R4, 0x300, PT ;  /* 0x000003000400780c */ /* 0x000fe20003f05270 */
[----:B------:R-:W-:-:S12]  /*41a0*/  IMAD.MOV.U32 R4, RZ, RZ, R0 ;  /* 0x000000ffff047224 */ /* 0x000fd800078e0000 */
[----:B------:R-:W-:Y:S05]  /*41b0*/  @!P0 BRA `(.L_x_77) ;  /* 0x00000000009c8947 */ /* 0x000fea0003800000 */
[----:B------:R-:W0:Y:S01]  /*41c0*/  LDCU.64 UR6, c[0x0][0x380] ;  /* 0x00007000ff0677ac */ /* 0x000e220008000a00 */
[----:B------:R-:W-:Y:S02]  /*41d0*/  IADD3 R11, P0, PT, R0, R3, RZ ;  /* 0x00000003000b7210 */ /* 0x000fe40007f1e0ff */
[----:B------:R-:W-:-:S03]  /*41e0*/  LEA.HI R4, R14, 0x1, RZ, 0x18 ;  /* 0x000000010e047811 */ /* 0x000fc600078fc0ff */
[----:B------:R-:W-:Y:S01]  /*41f0*/  IMAD.X R10, RZ, RZ, R2, P0 ;  /* 0x000000ffff0a7224 */ /* 0x000fe200000e0602 */
[----:B------:R-:W-:Y:S01]  /*4200*/  LOP3.LUT R6, R4, 0x3, RZ, 0xc0, !PT ;  /* 0x0000000304067812 */ /* 0x000fe200078ec0ff */
[----:B------:R-:W-:-:S04]  /*4210*/  IMAD.MOV.U32 R4, RZ, RZ, R0 ;  /* 0x000000ffff047224 */ /* 0x000fc800078e0000 */
[----:B------:R-:W-:Y:S01]  /*4220*/  IMAD.MOV R12, RZ, RZ, -R6 ;  /* 0x000000ffff0c7224 */ /* 0x000fe200078e0a06 */
[----:B0-----:R-:W-:-:S04]  /*4230*/  LEA R13, P1, R11, UR6, 0x4 ;  /* 0x000000060b0d7c11 */ /* 0x001fc8000f8220ff */
[----:B------:R-:W-:-:S09]  /*4240*/  LEA.HI.X R11, R11, UR7, R10, 0x4, P1 ;  /* 0x000000070b0b7c11 */ /* 0x000fd200088f240a */
.L_x_80:
[----:B------:R-:W-:-:S05]  /*4250*/  IMAD.MOV.U32 R10, RZ, RZ, R13 ;  /* 0x000000ffff0a7224 */ /* 0x000fca00078e000d */
[----:B------:R-:W2:Y:S04]  /*4260*/  LDG.E.CONSTANT R16, desc[UR10][R10.64] ;  /* 0x0000000a0a107981 */ /* 0x000ea8000c1e9900 */
[----:B------:R-:W3:Y:S01]  /*4270*/  LDG.E.64.CONSTANT R6, desc[UR10][R10.64+0x8] ;  /* 0x0000080a0a067981 */ /* 0x000ee2000c1e9b00 */
[----:B------:R-:W-:Y:S01]  /*4280*/  VIADD R12, R12, 0x1 ;  /* 0x000000010c0c7836 */ /* 0x000fe20000000000 */
[----:B------:R-:W-:Y:S01]  /*4290*/  BSSY.RECONVERGENT B3, `(.L_x_78) ;  /* 0x0000016000037945 */ /* 0x000fe20003800200 */
[----:B------:R-:W-:Y:S01]  /*42a0*/  IMAD.MOV.U32 R17, RZ, RZ, R8 ;  /* 0x000000ffff117224 */ /* 0x000fe200078e0008 */
        /* <DEDUP_REMOVED lines=20> */
.L_x_79:
[----:B------:R-:W-:Y:S05]  /*43f0*/  BSYNC.RECONVERGENT B3 ;  /* 0x0000000000037941 */ /* 0x000fea0003800200 */
.L_x_78:
[----:B------:R-:W-:Y:S02]  /*4400*/  IMAD.X R11, RZ, RZ, R11, P3 ;  /* 0x000000ffff0b7224 */ /* 0x000fe400018e060b */
[----:B------:R-:W-:Y:S01]  /*4410*/  VIADD R4, R4, 0x100 ;  /* 0x0000010004047836 */ /* 0x000fe20000000000 */
[----:B------:R-:W-:Y:S06]  /*4420*/  @P2 BRA `(.L_x_80) ;  /* 0xfffffffc00882947 */ /* 0x000fec000383ffff */
.L_x_77:
[----:B------:R-:W-:Y:S05]  /*4430*/  BSYNC.RECONVERGENT B2 ;  /* 0x0000000000027941 */ /* 0x000fea0003800200 */
.L_x_76:
[----:B------:R-:W-:-:S13]  /*4440*/  ISETP.GE.U32.AND P0, PT, R14, 0x300, PT ;  /* 0x000003000e00780c */ /* 0x000fda0003f06070 */
[----:B------:R-:W-:Y:S05]  /*4450*/  @!P0 BRA `(.L_x_75) ;  /* 0x0000000400708947 */ /* 0x000fea0003800000 */
[----:B------:R-:W0:Y:S01]  /*4460*/  LDCU.64 UR6, c[0x0][0x380] ;  /* 0x00007000ff0677ac */ /* 0x000e220008000a00 */
[----:B------:R-:W-:-:S05]  /*4470*/  IADD3 R3, P0, PT, R4, R3, RZ ;  /* 0x0000000304037210 */ /* 0x000fca0007f1e0ff */
[----:B------:R-:W-:Y:S01]  /*4480*/  IMAD.X R2, RZ, RZ, R2, P0 ;  /* 0x000000ffff027224 */ /* 0x000fe200000e0602 */
[----:B0-----:R-:W-:-:S04]  /*4490*/  LEA R10, P1, R3, UR6, 0x4 ;  /* 0x00000006030a7c11 */ /* 0x001fc8000f8220ff */
[----:B------:R-:W-:Y:S02]  /*44a0*/  IADD3 R10, P0, PT, R10, 0x3008, RZ ;  /* 0x000030080a0a7810 */ /* 0x000fe40007f1e0ff */
[----:B------:R-:W-:-:S05]  /*44b0*/  LEA.HI.X R11, R3, UR7, R2, 0x4, P1 ;  /* 0x00000007030b7c11 */ /* 0x000fca00088f2402 */
[----:B------:R-:W-:-:S07]  /*44c0*/  IMAD.X R11, RZ, RZ, R11, P0 ;  /* 0x000000ffff0b7224 */ /* 0x000fce00000e060b */
.L_x_89:
[----:B------:R-:W2:Y:S04]  /*44d0*/  LDG.E.CONSTANT R17, desc[UR10][R10.64+-0x3008] ;  /* 0xffcff80a0a117981 */ /* 0x000ea8000c1e9900 */
[----:B------:R-:W3:Y:S04]  /*44e0*/  LDG.E.64.CONSTANT R14, desc[UR10][R10.64+-0x3000] ;  /* 0xffd0000a0a0e7981 */ /* 0x000ee8000c1e9b00 */
[----:B------:R0:W5:Y:S04]  /*44f0*/  LDG.E.CONSTANT R23, desc[UR10][R10.64+-0x2008] ;  /* 0xffdff80a0a177981 */ /* 0x000168000c1e9900 */
        /* <DEDUP_REMOVED lines=22> */
.L_x_82:
[----:B------:R-:W-:Y:S05]  /*4660*/  BSYNC.RECONVERGENT B2 ;  /* 0x0000000000027941 */ /* 0x000fea0003800200 */
.L_x_81:
        /* <DEDUP_REMOVED lines=17> */
.L_x_84:
[----:B------:R-:W-:Y:S05]  /*4780*/  BSYNC.RECONVERGENT B2 ;  /* 0x0000000000027941 */ /* 0x000fea0003800200 */
.L_x_83:
        /* <DEDUP_REMOVED lines=17> */
.L_x_86:
[----:B------:R-:W-:Y:S05]  /*48a0*/  BSYNC.RECONVERGENT B2 ;  /* 0x0000000000027941 */ /* 0x000fea0003800200 */
.L_x_85:
        /* <DEDUP_REMOVED lines=17> */
.L_x_88:
[----:B------:R-:W-:Y:S05]  /*49c0*/  BSYNC.RECONVERGENT B2 ;  /* 0x0000000000027941 */ /* 0x000fea0003800200 */
.L_x_87:
[----:B------:R-:W-:Y:S01]  /*49d0*/  VIADD R4, R4, 0x400 ;  /* 0x0000040004047836 */ /* 0x000fe20000000000 */
[----:B------:R-:W-:-:S04]  /*49e0*/  IADD3 R10, P1, PT, R10, 0x4000, RZ ;  /* 0x000040000a0a7810 */ /* 0x000fc80007f3e0ff */
[----:B------:R-:W-:Y:S01]  /*49f0*/  ISETP.GE.AND P0, PT, R4, R5, PT ;  /* 0x000000050400720c */ /* 0x000fe20003f06270 */
[----:B------:R-:W-:-:S12]  /*4a00*/  IMAD.X R11, RZ, RZ, R11, P1 ;  /* 0x000000ffff0b7224 */ /* 0x000fd800008e060b */
[----:B------:R-:W-:Y:S05]  /*4a10*/  @!P0 BRA `(.L_x_89) ;  /* 0xfffffff800ac8947 */ /* 0x000fea000383ffff */
.L_x_75:
[----:B------:R-:W-:Y:S05]  /*4a20*/  BSYNC.RECONVERGENT B1 ;  /* 0x0000000000017941 */ /* 0x000fea0003800200 */
.L_x_74:
[----:B------:R-:W0:Y:S01]  /*4a30*/  S2R R2, SR_LANEID ;  /* 0x0000000000027919 */ /* 0x000e220000000000 */
[----:B------:R-:W-:Y:S01]  /*4a40*/  BSSY.RECONVERGENT B1, `(.L_x_90) ;  /* 0x000001e000017945 */ /* 0x000fe20003800200 */
[----:B------:R-:W-:Y:S01]  /*4a50*/  IMAD.MOV.U32 R6, RZ, RZ, R8 ;  /* 0x000000ffff067224 */ /* 0x000fe200078e0008 */
[----:B------:R1:W2:Y:S01]  /*4a60*/  SHFL.DOWN PT, R3, R26, 0x1, 0x1f ;  /* 0x08201f001a037f89 */ /* 0x0002a200000e0000 */
[----:B------:R-:W-:-:S03]  /*4a70*/  IMAD.MOV.U32 R7, RZ, RZ, R9 ;  /* 0x000000ffff077224 */ /* 0x000fc600078e0009 */
[----:B------:R1:W3:Y:S04]  /*4a80*/  SHFL.DOWN PT, R5, R8, 0x1, 0x1f ;  /* 0x08201f0008057f89 */ /* 0x0002e800000e0000 */
[----:B------:R1:W4:Y:S01]  /*4a90*/  SHFL.DOWN PT, R4, R9, 0x1, 0x1f ;  /* 0x08201f0009047f89 */ /* 0x00032200000e0000 */
[C---:B0-----:R-:W-:Y:S02]  /*4aa0*/  ISETP.GT.AND P0, PT, R2.reuse, 0x1e, PT ;  /* 0x0000001e0200780c */ /* 0x041fe40003f04270 */
[C---:B------:R-:W-:Y:S02]  /*4ab0*/  ISETP.GT.AND P1, PT, R2.reuse, 0x1d, PT ;  /* 0x0000001d0200780c */ /* 0x040fe40003f24270 */
[C---:B------:R-:W-:Y:S02]  /*4ac0*/  ISETP.GT.AND P5, PT, R2.reuse, 0x1b, PT ;  /* 0x0000001b0200780c */ /* 0x040fe40003fa4270 */
[----:B------:R-:W-:-:S02]  /*4ad0*/  ISETP.GT.AND P4, PT, R2, 0x17, PT ;  /* 0x000000170200780c */ /* 0x000fc40003f84270 */
[C---:B------:R-:W-:Y:S02]  /*4ae0*/  ISETP.GT.AND P3, PT, R2.reuse, 0xf, PT ;  /* 0x0000000f0200780c */ /* 0x040fe40003f64270 */
[----:B------:R-:W-:Y:S01]  /*4af0*/  ISETP.NE.AND P2, PT, R2, RZ, PT ;  /* 0x000000ff0200720c */ /* 0x000fe20003f45270 */
[----:B------:R-:W-:Y:S02]  /*4b00*/  IMAD.MOV.U32 R2, RZ, RZ, R26 ;  /* 0x000000ffff027224 */ /* 0x000fe400078e001a */
[----:B-1234-:R-:W-:Y:S10]  /*4b10*/  @P0 BRA `(.L_x_91) ;  /* 0x0000000000400947 */ /* 0x01eff40003800000 */
        /* <DEDUP_REMOVED lines=9> */
[----:B------:R-:W-:-:S04]  /*4bb0*/  @!P6 ISETP.GE.U32.AND P0, PT, R8, R5, PT ;  /* 0x000000050800e20c */ /* 0x000fc80003f06070 */
[----:B------:R-:W-:-:S04]  /*4bc0*/  @!P6 ISETP.GE.AND.EX P0, PT, R9, R4, PT, P0 ;  /* 0x000000040900e20c */ /* 0x000fc80003f06300 */
[----:B------:R-:W-:Y:S02]  /*4bd0*/  @!P6 FSEL R2, R26, R3, !P0 ;  /* 0x000000031a02e208 */ /* 0x000fe40004000000 */
[----:B------:R-:W-:-:S04]  /*4be0*/  @!P6 ISETP.LT.U32.AND P0, PT, R8, R5, PT ;  /* 0x000000050800e20c */ /* 0x000fc80003f01070 */
[----:B------:R-:W-:-:S04]  /*4bf0*/  @!P6 ISETP.LT.AND.EX P0, PT, R9, R4, PT, P0 ;  /* 0x000000040900e20c */ /* 0x000fc80003f01300 */
[----:B------:R-:W-:Y:S02]  /*4c00*/  @!P6 SEL R6, R8, R5, P0 ;  /* 0x000000050806e207 */ /* 0x000fe40000000000 */
[----:B------:R-:W-:-:S07]  /*4c10*/  @!P6 SEL R7, R9, R4, P0 ;  /* 0x000000040907e207 */ /* 0x000fce0000000000 */
.L_x_91:
[----:B------:R-:W-:Y:S05]  /*4c20*/  BSYNC.RECONVERGENT B1 ;  /* 0x0000000000017941 */ /* 0x000fea0003800200 */
.L_x_90:
[----:B------:R0:W1:Y:S01]  /*4c30*/  SHFL.DOWN PT, R9, R2, 0x2, 0x1f ;  /* 0x08401f0002097f89 */ /* 0x00006200000e0000 */
[----:B------:R-:W-:Y:S01]  /*4c40*/  BSSY.RECONVERGENT B1, `(.L_x_92) ;  /* 0x0000017000017945 */ /* 0x000fe20003800200 */
[----:B------:R-:W-:Y:S02]  /*4c50*/  IMAD.MOV.U32 R3, RZ, RZ, R2 ;  /* 0x000000ffff037224 */ /* 0x000fe400078e0002 */
[----:B------:R0:W2:Y:S01]  /*4c60*/  SHFL.DOWN PT, R11, R6, 0x2, 0x1f ;  /* 0x08401f00060b7f89 */ /* 0x0000a200000e0000 */
[----:B------:R-:W-:Y:S02]  /*4c70*/  IMAD.MOV.U32 R4, RZ, RZ, R6 ;  /* 0x000000ffff047224 */ /* 0x000fe400078e0006 */
[----:B------:R-:W-:Y:S01]  /*4c80*/  IMAD.MOV.U32 R5, RZ, RZ, R7 ;  /* 0x000000ffff057224 */ /* 0x000fe200078e0007 */
[----:B------:R0:W3:Y:S01]  /*4c90*/  SHFL.DOWN PT, R8, R7, 0x2, 0x1f ;  /* 0x08401f0007087f89 */ /* 0x0000e200000e0000 */
[----:B------:R-:W-:Y:S05]  /*4ca0*/  @P1 BRA `(.L_x_93) ;  /* 0x0000000000401947 */ /* 0x000fea0003800000 */
[----:B-1----:R-:W-:Y:S01]  /*4cb0*/  FSETP.GEU.AND P0, PT, R2, R9, PT ;  /* 0x000000090200720b */ /* 0x002fe20003f0e000 */
[----:B------:R-:W-:Y:S02]  /*4cc0*/  IMAD.MOV.U32 R3, RZ, RZ, R9 ;  /* 0x000000ffff037224 */ /* 0x000fe400078e0009 */
[----:B--2---:R-:W-:Y:S02]  /*4cd0*/  IMAD.MOV.U32 R4, RZ, RZ, R11 ;  /* 0x000000ffff047224 */ /* 0x004fe400078e000b */
        /* <DEDUP_REMOVED lines=13> */
.L_x_93:
[----:B------:R-:W-:Y:S05]  /*4db0*/  BSYNC.RECONVERGENT B1 ;  /* 0x0000000000017941 */ /* 0x000fea0003800200 */
.L_x_92:
[----:B---3--:R3:W4:Y:S01]  /*4dc0*/  SHFL.DOWN PT, R8, R3, 0x4, 0x1f ;  /* 0x08801f0003087f89 */ /* 0x00872200000e0000 */
[----:B------:R-:W-:Y:S01]  /*4dd0*/  BSSY.RECONVERGENT B1, `(.L_x_94) ;  /* 0x0000017000017945 */ /* 0x000fe20003800200 */
[----:B0-----:R-:W-:Y:S02]  /*4de0*/  IMAD.MOV.U32 R2, RZ, RZ, R3 ;  /* 0x000000ffff027224 */ /* 0x001fe400078e0003 */
[----:B-1----:R3:W0:Y:S01]  /*4df0*/  SHFL.DOWN PT, R9, R4, 0x4, 0x1f ;  /* 0x08801f0004097f89 */ /* 0x00262200000e0000 */
[----:B------:R-:W-:Y:S02]  /*4e00*/  IMAD.MOV.U32 R6, RZ, RZ, R4 ;  /* 0x000000ffff067224 */ /* 0x000fe400078e0004 */
[----:B------:R-:W-:Y:S01]  /*4e10*/  IMAD.MOV.U32 R7, RZ, RZ, R5 ;  /* 0x000000ffff077224 */ /* 0x000fe200078e0005 */
[----:B------:R3:W1:Y:S01]  /*4e20*/  SHFL.DOWN PT, R10, R5, 0x4, 0x1f ;  /* 0x08801f00050a7f89 */ /* 0x00066200000e0000 */
[----:B------:R-:W-:Y:S05]  /*4e30*/  @P5 BRA `(.L_x_95) ;  /* 0x0000000000405947 */ /* 0x000fea0003800000 */
[----:B----4-:R-:W-:Y:S01]  /*4e40*/  FSETP.GEU.AND P0, PT, R3, R8, PT ;  /* 0x000000080300720b */ /* 0x010fe20003f0e000 */
[----:B------:R-:W-:Y:S02]  /*4e50*/  IMAD.MOV.U32 R2, RZ, RZ, R8 ;  /* 0x000000ffff027224 */ /* 0x000fe400078e0008 */
[----:B0-----:R-:W-:Y:S02]  /*4e60*/  IMAD.MOV.U32 R6, RZ, RZ, R9 ;  /* 0x000000ffff067224 */ /* 0x001fe400078e0009 */
[----:B-1----:R-:W-:-:S08]  /*4e70*/  IMAD.MOV.U32 R7, RZ, RZ, R10 ;  /* 0x000000ffff077224 */ /* 0x002fd000078e000a */
        /* <DEDUP_REMOVED lines=12> */
.L_x_95:
[----:B------:R-:W-:Y:S05]  /*4f40*/  BSYNC.RECONVERGENT B1 ;  /* 0x0000000000017941 */ /* 0x000fea0003800200 */
.L_x_94:
[----:B0-----:R0:W0:Y:S01]  /*4f50*/  SHFL.DOWN PT, R9, R2, 0x8, 0x1f ;  /* 0x09001f0002097f89 */ /* 0x00102200000e0000 */
[----:B------:R-:W-:Y:S01]  /*4f60*/  BSSY.RECONVERGENT B1, `(.L_x_96) ;  /* 0x0000017000017945 */ /* 0x000fe20003800200 */
[----:B---3--:R-:W-:Y:S02]  /*4f70*/  IMAD.MOV.U32 R3, RZ, RZ, R2 ;  /* 0x000000ffff037224 */ /* 0x008fe400078e0002 */
[----:B--2---:R2:W3:Y:S01]  /*4f80*/  SHFL.DOWN PT, R11, R6, 0x8, 0x1f ;  /* 0x09001f00060b7f89 */ /* 0x0044e200000e0000 */
[----:B------:R-:W-:Y:S02]  /*4f90*/  IMAD.MOV.U32 R4, RZ, RZ, R6 ;  /* 0x000000ffff047224 */ /* 0x000fe400078e0006 */
[----:B------:R-:W-:Y:S01]  /*4fa0*/  IMAD.MOV.U32 R5, RZ, RZ, R7 ;  /* 0x000000ffff057224 */ /* 0x000fe200078e0007 */
[----:B----4-:R2:W4:Y:S01]  /*4fb0*/  SHFL.DOWN PT, R8, R7, 0x8, 0x1f ;  /* 0x09001f0007087f89 */ /* 0x01052200000e0000 */
[----:B------:R-:W-:Y:S05]  /*4fc0*/  @P4 BRA `(.L_x_97) ;  /* 0x0000000000404947 */ /* 0x000fea0003800000 */
[----:B0-----:R-:W-:Y:S01]  /*4fd0*/  FSETP.GEU.AND P0, PT, R2, R9, PT ;  /* 0x000000090200720b */ /* 0x001fe20003f0e000 */
[----:B------:R-:W-:Y:S02]  /*4fe0*/  IMAD.MOV.U32 R3, RZ, RZ, R9 ;  /* 0x000000ffff037224 */ /* 0x000fe400078e0009 */
[----:B---3--:R-:W-:Y:S02]  /*4ff0*/  IMAD.MOV.U32 R4, RZ, RZ, R11 ;  /* 0x000000ffff047224 */ /* 0x008fe400078e000b */
[----:B----4-:R-:W-:-:S08]  /*5000*/  IMAD.MOV.U32 R5, RZ, RZ, R8 ;  /* 0x000000ffff057224 */ /* 0x010fd000078e0008 */
        /* <DEDUP_REMOVED lines=12> */
.L_x_97:
[----:B------:R-:W-:Y:S05]  /*50d0*/  BSYNC.RECONVERGENT B1 ;  /* 0x0000000000017941 */ /* 0x000fea0003800200 */
.L_x_96:
[----:B0-----:R0:W0:Y:S01]  /*50e0*/  SHFL.DOWN PT, R2, R3, 0x10, 0x1f ;  /* 0x0a001f0003027f89 */ /* 0x00102200000e0000 */
[----:B------:R-:W-:Y:S01]  /*50f0*/  BSSY.RECONVERGENT B1, `(.L_x_98) ;  /* 0x0000017000017945 */ /* 0x000fe20003800200 */
[----:B----4-:R-:W-:Y:S02]  /*5100*/  IMAD.MOV.U32 R8, RZ, RZ, R3 ;  /* 0x000000ffff087224 */ /* 0x010fe400078e0003 */
[----:B------:R4:W0:Y:S01]  /*5110*/  SHFL.DOWN PT, R9, R4, 0x10, 0x1f ;  /* 0x0a001f0004097f89 */ /* 0x00082200000e0000 */
[----:B--2---:R-:W-:Y:S02]  /*5120*/  IMAD.MOV.U32 R7, RZ, RZ, R4 ;  /* 0x000000ffff077224 */ /* 0x004fe400078e0004 */
[----:B------:R-:W-:Y:S01]  /*5130*/  IMAD.MOV.U32 R6, RZ, RZ, R5 ;  /* 0x000000ffff067224 */ /* 0x000fe200078e0005 */
[----:B-1----:R4:W1:Y:S01]  /*5140*/  SHFL.DOWN PT, R10, R5, 0x10, 0x1f ;  /* 0x0a001f00050a7f89 */ /* 0x00286200000e0000 */
[----:B------:R-:W-:Y:S05]  /*5150*/  @P3 BRA `(.L_x_99) ;  /* 0x0000000000403947 */ /* 0x000fea0003800000 */
[----:B0-----:R-:W-:Y:S01]  /*5160*/  FSETP.GEU.AND P0, PT, R3, R2, PT ;  /* 0x000000020300720b */ /* 0x001fe20003f0e000 */
[----:B------:R-:W-:Y:S02]  /*5170*/  IMAD.MOV.U32 R8, RZ, RZ, R2 ;  /* 0x000000ffff087224 */ /* 0x000fe400078e0002 */
[----:B------:R-:W-:Y:S02]  /*5180*/  IMAD.MOV.U32 R7, RZ, RZ, R9 ;  /* 0x000000ffff077224 */ /* 0x000fe400078e0009 */
        /* <DEDUP_REMOVED lines=13> */
.L_x_99:
[----:B------:R-:W-:Y:S05]  /*5260*/  BSYNC.RECONVERGENT B1 ;  /* 0x0000000000017941 */ /* 0x000fea0003800200 */
.L_x_98:
[----:B------:R-:W-:Y:S04]  /*5270*/  BSSY.RECONVERGENT B1, `(.L_x_100) ;  /* 0x000000c000017945 */ /* 0x000fe80003800200 */
[----:B------:R-:W-:Y:S05]  /*5280*/  @P2 BRA `(.L_x_101) ;  /* 0x0000000000282947 */ /* 0x000fea0003800000 */
[----:B----4-:R-:W2:Y:S01]  /*5290*/  S2R R4, SR_CgaCtaId ;  /* 0x0000000000047919 */ /* 0x010ea20000008800 */
[----:B0-----:R-:W-:Y:S02]  /*52a0*/  MOV R3, 0x400 ;  /* 0x0000040000037802 */ /* 0x001fe40000000f00 */
[----:B------:R-:W-:-:S04]  /*52b0*/  SHF.R.U32.HI R2, RZ, 0x1, R0 ;  /* 0x00000001ff027819 */ /* 0x000fc80000011600 */
[----:B------:R-:W-:Y:S02]  /*52c0*/  LOP3.LUT R2, R2, 0x1f0, RZ, 0xc0, !PT ;  /* 0x000001f002027812 */ /* 0x000fe400078ec0ff */
[----:B--2---:R-:W-:-:S05]  /*52d0*/  LEA R3, R4, R3, 0x18 ;  /* 0x0000000304037211 */ /* 0x004fca00078ec0ff */
[----:B------:R-:W-:Y:S02]  /*52e0*/  IMAD.IADD R5, R2, 0x1, R3 ;  /* 0x0000000102057824 */ /* 0x000fe400078e0203 */
[----:B------:R-:W-:Y:S02]  /*52f0*/  IMAD.MOV.U32 R2, RZ, RZ, R7 ;  /* 0x000000ffff027224 */ /* 0x000fe400078e0007 */
[----:B------:R-:W-:Y:S01]  /*5300*/  IMAD.MOV.U32 R3, RZ, RZ, R6 ;  /* 0x000000ffff037224 */ /* 0x000fe200078e0006 */
[----:B------:R2:W-:Y:S04]  /*5310*/  STS [R5+0x8], R8 ;  /* 0x0000080805007388 */ /* 0x0005e80000000800 */
[----:B------:R2:W-:Y:S02]  /*5320*/  STS.64 [R5+0x10], R2 ;  /* 0x0000100205007388 */ /* 0x0005e40000000a00 */
.L_x_101:
[----:B------:R-:W-:Y:S05]  /*5330*/  BSYNC.RECONVERGENT B1 ;  /* 0x0000000000017941 */ /* 0x000fea0003800200 */
.L_x_100:
        /* <DEDUP_REMOVED lines=8> */
[----:B----4-:R-:W2:Y:S04]  /*53c0*/  LDS.64 R4, [R24+0x20] ;  /* 0x0000200018047984 */ /* 0x010ea80000000a00 */
[----:B------:R4:W1:Y:S04]  /*53d0*/  LDS R18, [R24+0x28] ;  /* 0x0000280018127984 */ /* 0x0008680000000800 */
[----:B------:R4:W1:Y:S01]  /*53e0*/  LDS R16, [R24+0x38] ;  /* 0x0000380018107984 */ /* 0x0008620000000800 */
[----:B0-----:R-:W-:Y:S01]  /*53f0*/  FSETP.GEU.AND P0, PT, R8, R3, PT ;  /* 0x000000030800720b */ /* 0x001fe20003f0e000 */
[----:B------:R-:W-:-:S02]  /*5400*/  IMAD.MOV.U32 R19, RZ, RZ, R3 ;  /* 0x000000ffff137224 */ /* 0x000fc400078e0003 */
[----:B--2---:R-:W-:Y:S02]  /*5410*/  IMAD.MOV.U32 R21, RZ, RZ, R4 ;  /* 0x000000ffff157224 */ /* 0x004fe400078e0004 */
[----:B------:R-:W-:-:S08]  /*5420*/  IMAD.MOV.U32 R20, RZ, RZ, R5 ;  /* 0x000000ffff147224 */ /* 0x000fd000078e0005 */
[----:B-1--4-:R-:W-:Y:S05]  /*5430*/  @!P0 BRA `(.L_x_103) ;  /* 0x00000000002c8947 */ /* 0x012fea0003800000 */
        /* <DEDUP_REMOVED lines=11> */
.L_x_103:
[----:B------:R-:W-:Y:S05]  /*54f0*/  BSYNC.RECONVERGENT B1 ;  /* 0x0000000000017941 */ /* 0x000fea0003800200 */
.L_x_102:
[----:B------:R-:W0:Y:S01]  /*5500*/  LDS.64 R4, [R24+0x30] ;  /* 0x0000300018047984 */ /* 0x000e220000000a00 */
[----:B------:R-:W-:Y:S01]  /*5510*/  FSETP.GEU.AND P0, PT, R19, R18, PT ;  /* 0x000000121300720b */ /* 0x000fe20003f0e000 */
[----:B------:R-:W-:Y:S01]  /*5520*/  BSSY.RECONVERGENT B1, `(.L_x_104) ;  /* 0x0000019000017945 */ /* 0x000fe20003800200 */
[----:B------:R-:W-:Y:S01]  /*5530*/  IMAD.MOV.U32 R23, RZ, RZ, R18 ;  /* 0x000000ffff177224 */ /* 0x000fe200078e0012 */
[----:B------:R1:W2:Y:S04]  /*5540*/  LDS R17, [R24+0x48] ;  /* 0x0000480018117984 */ /* 0x0002a80000000800 */
[----:B------:R1:W4:Y:S04]  /*5550*/  LDS R15, [R24+0x58] ;  /* 0x00005800180f7984 */ /* 0x0003280000000800 */
[----:B------:R1:W1:Y:S04]  /*5560*/  LDS R14, [R24+0x68] ;  /* 0x00006800180e7984 */ /* 0x0002680000000800 */
[----:B------:R0:W1:Y:S04]  /*5570*/  LDS R0, [R24+0x78] ;  /* 0x0000780018007984 */ /* 0x0000680000000800 */
[----:B------:R0:W1:Y:S04]  /*5580*/  LDS.64 R6, [R24+0x40] ;  /* 0x0000400018067984 */ /* 0x0000680000000a00 */
[----:B------:R0:W1:Y:S04]  /*5590*/  LDS.64 R8, [R24+0x50] ;  /* 0x0000500018087984 */ /* 0x0000680000000a00 */
[----:B---3--:R3:W1:Y:S04]  /*55a0*/  LDS.64 R10, [R24+0x60] ;  /* 0x00006000180a7984 */ /* 0x0086680000000a00 */
        /* <DEDUP_REMOVED lines=16> */
.L_x_105:
[----:B------:R-:W-:Y:S05]  /*56b0*/  BSYNC.RECONVERGENT B1 ;  /* 0x0000000000017941 */ /* 0x000fea0003800200 */
.L_x_104:
        /* <DEDUP_REMOVED lines=17> */
.L_x_107:
[----:B------:R-:W-:Y:S05]  /*57d0*/  BSYNC.RECONVERGENT B1 ;  /* 0x0000000000017941 */ /* 0x000fea0003800200 */
.L_x_106:
[----:B--2---:R-:W-:Y:S01]  /*57e0*/  FSETP.GEU.AND P0, PT, R4, R17, PT ;  /* 0x000000110400720b */ /* 0x004fe20003f0e000 */
        /* <DEDUP_REMOVED lines=16> */
.L_x_109:
[----:B------:R-:W-:Y:S05]  /*58f0*/  BSYNC.RECONVERGENT B1 ;  /* 0x0000000000017941 */ /* 0x000fea0003800200 */
.L_x_108:
[----:B----4-:R-:W-:Y:S01]  /*5900*/  FSETP.GEU.AND P0, PT, R6, R15, PT ;  /* 0x0000000f0600720b */ /* 0x010fe20003f0e000 */
        /* <DEDUP_REMOVED lines=16> */
.L_x_111:
[----:B------:R-:W-:Y:S05]  /*5a10*/  BSYNC.RECONVERGENT B1 ;  /* 0x0000000000017941 */ /* 0x000fea0003800200 */
.L_x_110:
        /* <DEDUP_REMOVED lines=17> */
.L_x_113:
[----:B------:R-:W-:Y:S05]  /*5b30*/  BSYNC.RECONVERGENT B1 ;  /* 0x0000000000017941 */ /* 0x000fea0003800200 */
.L_x_112:
        /* <DEDUP_REMOVED lines=16> */
.L_x_34:
[----:B------:R-:W-:Y:S05]  /*5c40*/  BSYNC.RECONVERGENT B0 ;  /* 0x0000000000007941 */ /* 0x000fea0003800200 */
.L_x_1:
[----:B------:R-:W-:Y:S05]  /*5c50*/  @P1 EXIT ;  /* 0x000000000000194d */ /* 0x000fea0003800000 */
[----:B0-2-4-:R-:W0:Y:S01]  /*5c60*/  LDC.64 R2, c[0x0][0x388] ;  /* 0x0000e200ff027b82 */ /* 0x015e220000000a00 */
[----:B------:R-:W-:-:S04]  /*5c70*/  LOP3.LUT R7, R7, R6, RZ, 0x3c, !PT ;  /* 0x0000000607077212 */ /* 0x000fc800078e3cff */
[----:B------:R-:W-:-:S04]  /*5c80*/  LOP3.LUT R6, R7, R6, RZ, 0x3c, !PT ;  /* 0x0000000607067212 */ /* 0x000fc800078e3cff */
[----:B------:R-:W-:-:S05]  /*5c90*/  LOP3.LUT R7, R7, R6, RZ, 0x3c, !PT ;  /* 0x0000000607077212 */ /* 0x000fca00078e3cff */
[----:B0-----:R-:W-:Y:S04]  /*5ca0*/  STG.E.64 desc[UR10][R2.64+0x8], R6 ;  /* 0x0000080602007986 */ /* 0x001fe8000c101b0a */
[----:B------:R-:W-:Y:S01]  /*5cb0*/  STG.E desc[UR10][R2.64], R8 ;  /* 0x0000000802007986 */ /* 0x000fe2000c10190a */
[----:B------:R-:W-:Y:S05]  /*5cc0*/  EXIT ;  /* 0x000000000000794d */ /* 0x000fea0003800000 */
.L_x_114:
        /* <DEDUP_REMOVED lines=11> */
.L_x_1823:


//--------------------- .text._ZN6thrust24THRUST_300001_SM_1000_NS8cuda_cub4core6detail13_kernel_agentINS1_8__reduce11ReduceAgentINS0_12zip_iteratorIN4cuda3std3__45tupleIJPKfNS0_17counting_iteratorIlNS0_11use_defaultESF_SF_EEEEEEEPNSB_IJflEEESJ_lNS1_9__extrema9arg_max_fIflNSA_4lessIfEEEEEEJSI_SK_lN3cub18CUB_300001_SM_100013GridEvenShareIlEENSS_9GridQueueIyEESP_EEEvDpT0_ --------------------------
	.section	.text._ZN6thrust24THRUST_300001_SM_1000_NS8cuda_cub4core6detail13_kernel_agentINS1_8__reduce11ReduceAgentINS0_12zip_iteratorIN4cuda3std3__45tupleIJPKfNS0_17counting_iteratorIlNS0_11use_defaultESF_SF_EEEEEEEPNSB_IJflEEESJ_lNS1_9__extrema9arg_max_fIflNSA_4lessIfEEEEEEJSI_SK_lN3cub18CUB_300001_SM_100013GridEvenShareIlEENSS_9GridQueueIyEESP_EEEvDpT0_,"ax",@progbits
	.align	128
        .global         _ZN6thrust24THRUST_300001_SM_1000_NS8cuda_cub4core6detail13_kernel_agentINS1_8__reduce11ReduceAgentINS0_12zip_iteratorIN4cuda3std3__45tupleIJPKfNS0_17counting_iteratorIlNS0_11use_defaultESF_SF_EEEEEEEPNSB_IJflEEESJ_lNS1_9__extrema9arg_max_fIflNSA_4lessIfEEEEEEJSI_SK_lN3cub18CUB_300001_SM_100013GridEvenShareIlEENSS_9GridQueueIyEESP_EEEvDpT0_
        .type           _ZN6thrust24THRUST_300001_SM_1000_NS8cuda_cub4core6detail13_kernel_agentINS1_8__reduce11ReduceAgentINS0_12zip_iteratorIN4cuda3std3__45tupleIJPKfNS0_17counting_iteratorIlNS0_11use_defaultESF_SF_EEEEEEEPNSB_IJflEEESJ_lNS1_9__extrema9arg_max_fIflNSA_4lessIfEEEEEEJSI_SK_lN3cub18CUB_300001_SM_100013GridEvenShareIlEENSS_9GridQueueIyEESP_EEEvDpT0_,@function
        .size           _ZN6thrust24THRUST_300001_SM_1000_NS8cuda_cub4core6detail13_kernel_agentINS1_8__reduce11ReduceAgentINS0_12zip_iteratorIN4cuda3std3__45tupleIJPKfNS0_17counting_iteratorIlNS0_11use_defaultESF_SF_EEEEEEEPNSB_IJflEEESJ_lNS1_9__extrema9arg_max_fIflNSA_4lessIfEEEEEEJSI_SK_lN3cub18CUB_300001_SM_100013GridEvenShareIlEENSS_9GridQueueIyEESP_EEEvDpT0_,(.L_x_1824 - _ZN6thrust24THRUST_300001_SM_1000_NS8cuda_cub4core6detail13_kernel_agentINS1_8__reduce11ReduceAgentINS0_12zip_iteratorIN4cuda3std3__45tupleIJPKfNS0_17counting_iteratorIlNS0_11use_defaultESF_SF_EEEEEEEPNSB_IJflEEESJ_lNS1_9__extrema9arg_max_fIflNSA_4lessIfEEEEEEJSI_SK_lN3cub18CUB_300001_SM_100013GridEvenShareIlEENSS_9GridQueueIyEESP_EEEvDpT0_)
        .other          _ZN6thrust24THRUST_300001_SM_1000_NS8cuda_cub4core6detail13_kernel_agentINS1_8__reduce11ReduceAgentINS0_12zip_iteratorIN4cuda3std3__45tupleIJPKfNS0_17counting_iteratorIlNS0_11use_defaultESF_SF_EEEEEEEPNSB_IJflEEESJ_lNS1_9__extrema9arg_max_fIflNSA_4lessIfEEEEEEJSI_SK_lN3cub18CUB_300001_SM_100013GridEvenShareIlEENSS_9GridQueueIyEESP_EEEvDpT0_,@"STO_CUDA_ENTRY STV_DEFAULT"
_ZN6thrust24THRUST_300001_SM_1000_NS8cuda_cub4core6detail13_kernel_agentINS1_8__reduce11ReduceAgentINS0_12zip_iteratorIN4cuda3std3__45tupleIJPKfNS0_17counting_iteratorIlNS0_11use_defaultESF_SF_EEEEEEEPNSB_IJflEEESJ_lNS1_9__extrema9arg_max_fIflNSA_4lessIfEEEEEEJSI_SK_lN3cub18CUB_300001_SM_100013GridEvenShareIlEENSS_9GridQueueIyEESP_EEEvDpT0_:
.text._ZN6thrust24THRUST_300001_SM_1000_NS8cuda_cub4core6detail13_kernel_agentINS1_8__reduce11ReduceAgentINS0_12zip_iteratorIN4cuda3std3__45tupleIJPKfNS0_17counting_iteratorIlNS0_11use_defaultESF_SF_EEEEEEEPNSB_IJflEEESJ_lNS1_9__extrema9arg_max_fIflNSA_4lessIfEEEEEEJSI_SK_lN3cub18CUB_300001_SM_100013GridEvenShareIlEENSS_9GridQueueIyEESP_EEEvDpT0_:
[----:B------:R-:W-:Y:S01]  /*0000*/  LDC R1, c[0x0][0x37c] ;  /* 0x0000df00ff017b82 */ /* 0x000fe20000000800 */
[----:B------:R-:W0:Y:S01]  /*0010*/  S2R R0, SR_CTAID.X ;  /* 0x0000000000007919 */ /* 0x000e220000002500 */
[----:B------:R-:W1:Y:S01]  /*0020*/  LDCU.64 UR4, c[0x0][0x398] ;  /* 0x00007300ff0477ac */ /* 0x000e620008000a00 */
[----:B------:R-:W-:Y:S01]  /*0030*/  BSSY.RECONVERGENT B0, `(.L_x_115) ;  /* 0x00005a5000007945 */ /* 0x000fe20003800200 */
[----:B------:R-:W2:Y:S01]  /*0040*/  LDCU UR6, c[0x0][0x370] ;  /* 0x00006e00ff0677ac */ /* 0x000ea20008000800 */
[----:B------:R-:W3:Y:S01]  /*0050*/  LDCU.64 UR10, c[0x0][0x358] ;  /* 0x00006b00ff0a77ac */ /* 0x000ee20008000a00 */
[----:B-1----:R-:W-:Y:S02]  /*0060*/  IMAD.U32 R7, RZ, RZ, UR4 ;  /* 0x00000004ff077e24 */ /* 0x002fe4000f8e00ff */
[----:B------:R-:W-:Y:S01]  /*0070*/  IMAD.U32 R18, RZ, RZ, UR5 ;  /* 0x00000005ff127e24 */ /* 0x000fe2000f8e00ff */
[----:B--2---:R-:W-:Y:S01]  /*0080*/  UIMAD UR6, UR6, 0x500, URZ ;  /* 0x00000500060678a4 */ /* 0x004fe2000f8e02ff */
[----:B0-----:R-:W-:-:S05]  /*0090*/  IMAD R6, R0, 0x500, RZ ;  /* 0x0000050000067824 */ /* 0x001fca00078e02ff */
[----:B------:R-:W-:-:S04]  /*00a0*/  IADD3 R2, P1, PT, R6, 0x500, RZ ;  /* 0x0000050006027810 */ /* 0x000fc80007f3e0ff */
[----:B------:R-:W-:Y:S01]  /*00b0*/  ISETP.GT.U32.AND P0, PT, R2, R7, PT ;  /* 0x000000070200720c */ /* 0x000fe20003f04070 */
[----:B------:R-:W-:-:S05]  /*00c0*/  IMAD.X R3, RZ, RZ, RZ, P1 ;  /* 0x000000ffff037224 */ /* 0x000fca00008e06ff */
[----:B------:R-:W-:-:S13]  /*00d0*/  ISETP.GT.AND.EX P0, PT, R3, R18, PT, P0 ;  /* 0x000000120300720c */ /* 0x000fda0003f04300 */
[----:B---3--:R-:W-:Y:S05]  /*00e0*/  @!P0 BRA `(.L_x_116) ;  /* 0x0000003000d48947 */ /* 0x008fea0003800000 */
[----:B------:R-:W0:Y:S01]  /*00f0*/  S2R R9, SR_TID.X ;  /* 0x0000000000097919 */ /* 0x000e220000002100 */
[----:B------:R-:W-:Y:S01]  /*0100*/  IMAD.IADD R10, R7, 0x1, -R6 ;  /* 0x00000001070a7824 */ /* 0x000fe200078e0a06 */
[----:B------:R-:W-:Y:S01]  /*0110*/  BSSY.RECONVERGENT B1, `(.L_x_117) ;  /* 0x0000010000017945 */ /* 0x000fe20003800200 */
[----:B------:R-:W-:Y:S02]  /*0120*/  IMAD.MOV.U32 R12, RZ, RZ, RZ ;  /* 0x000000ffff0c7224 */ /* 0x000fe400078e00ff */
[----:B------:R-:W-:Y:S02]  /*0130*/  IMAD.MOV.U32 R11, RZ, RZ, RZ ;  /* 0x000000ffff0b7224 */ /* 0x000fe400078e00ff */
[----:B------:R-:W-:Y:S01]  /*0140*/  IMAD.MOV.U32 R8, RZ, RZ, RZ ;  /* 0x000000ffff087224 */ /* 0x000fe200078e00ff */
[----:B0-----:R-:W-:Y:S01]  /*0150*/  ISETP.GE.AND P0, PT, R9, R10, PT ;  /* 0x0000000a0900720c */ /* 0x001fe20003f06270 */
[----:B------:R-:W-:-:S12]  /*0160*/  IMAD.MOV.U32 R13, RZ, RZ, R9 ;  /* 0x000000ffff0d7224 */ /* 0x000fd800078e0009 */
[----:B------:R-:W-:Y:S05]  /*0170*/  @P0 BRA `(.L_x_118) ;  /* 0x0000000000240947 */ /* 0x000fea0003800000 */
[----:B------:R-:W0:Y:S01]  /*0180*/  LDCU.128 UR4, c[0x0][0x380] ;  /* 0x00007000ff0477ac */ /* 0x000e220008000c00 */
[----:B------:R-:W-:-:S05]  /*0190*/  IADD3 R11, P0, PT, R6, R9, RZ ;  /* 0x00000009060b7210 */ /* 0x000fca0007f1e0ff */
[----:B------:R-:W-:Y:S01]  /*01a0*/  IMAD.X R8, RZ, RZ, RZ, P0 ;  /* 0x000000ffff087224 */ /* 0x000fe200000e06ff */
[----:B0-----:R-:W-:-:S04]  /*01b0*/  LEA R2, P1, R11, UR4, 0x2 ;  /* 0x000000040b027c11 */ /* 0x001fc8000f8210ff */
[----:B------:R-:W-:-:S05]  /*01c0*/  LEA.HI.X R3, R11, UR5, R8, 0x2, P1 ;  /* 0x000000050b037c11 */ /* 0x000fca00088f1408 */
[----:B------:R0:W5:Y:S01]  /*01d0*/  LDG.E R12, desc[UR10][R2.64] ;  /* 0x0000000a020c7981 */ /* 0x000162000c1e1900 */
[----:B------:R-:W-:Y:S01]  /*01e0*/  IADD3 R11, P0, PT, R11, UR6, RZ ;  /* 0x000000060b0b7c10 */ /* 0x000fe2000ff1e0ff */
[----:B------:R-:W-:-:S03]  /*01f0*/  VIADD R13, R9, 0x100 ;  /* 0x00000100090d7836 */ /* 0x000fc60000000000 */
[----:B------:R-:W-:-:S09]  /*0200*/  IADD3.X R8, PT, PT, R8, UR7, RZ, P0, !PT ;  /* 0x0000000708087c10 */ /* 0x000fd200087fe4ff */
.L_x_118:
[----:B------:R-:W-:Y:S05]  /*0210*/  BSYNC.RECONVERGENT B1 ;  /* 0x0000000000017941 */ /* 0x000fea0003800200 */
.L_x_117:
[----:B------:R-:W-:Y:S01]  /*0220*/  ISETP.GE.AND P0, PT, R13, R10, PT ;  /* 0x0000000a0d00720c */ /* 0x000fe20003f06270 */
[----:B------:R-:W-:-:S12]  /*0230*/  BSSY.RECONVERGENT B1, `(.L_x_119) ;  /* 0x0000099000017945 */ /* 0x000fd80003800200 */
[----:B------:R-:W-:Y:S05]  /*0240*/  @P0 BRA `(.L_x_120) ;  /* 0x00000008005c0947 */ /* 0x000fea0003800000 */
[----:B0-----:R-:W-:Y:S01]  /*0250*/  LOP3.LUT R2, RZ, R13, RZ, 0x33, !PT ;  /* 0x0000000dff027212 */ /* 0x001fe200078e33ff */
[----:B------:R-:W-:Y:S03]  /*0260*/  BSSY.RECONVERGENT B2, `(.L_x_121) ;  /* 0x000002e000027945 */ /* 0x000fe60003800200 */
[----:B------:R-:W-:-:S04]  /*0270*/  IADD3 R15, PT, PT, -R6, R7, R2 ;  /* 0x00000007060f7210 */ /* 0x000fc80007ffe102 */
[----:B------:R-:W-:-:S04]  /*0280*/  LOP3.LUT R2, R15, 0x300, RZ, 0xc0, !PT ;  /* 0x000003000f027812 */ /* 0x000fc800078ec0ff */
[----:B------:R-:W-:-:S13]  /*0290*/  ISETP.NE.AND P0, PT, R2, 0x300, PT ;  /* 0x000003000200780c */ /* 0x000fda0003f05270 */
[----:B------:R-:W-:Y:S05]  /*02a0*/  @!P0 BRA `(.L_x_122) ;  /* 0x0000000000a48947 */ /* 0x000fea0003800000 */
[----:B------:R-:W0:Y:S01]  /*02b0*/  LDCU.128 UR4, c[0x0][0x380] ;  /* 0x00007000ff0477ac */ /* 0x000e220008000c00 */
[----:B------:R-:W-:Y:S02]  /*02c0*/  IADD3 R3, P0, PT, R6, R13, RZ ;  /* 0x0000000d06037210 */ /* 0x000fe40007f1e0ff */
[----:B------:R-:W-:-:S03]  /*02d0*/  LEA.HI R2, R15, 0x1, RZ, 0x18 ;  /* 0x000000010f027811 */ /* 0x000fc600078fc0ff */
[----:B------:R-:W-:Y:S01]  /*02e0*/  IMAD.X R14, RZ, RZ, RZ, P0 ;  /* 0x000000ffff0e7224 */ /* 0x000fe200000e06ff */
[----:B------:R-:W-:-:S05]  /*02f0*/  LOP3.LUT R2, R2, 0x3, RZ, 0xc0, !PT ;  /* 0x0000000302027812 */ /* 0x000fca00078ec0ff */
[----:B------:R-:W-:Y:S01]  /*0300*/  IMAD.MOV R4, RZ, RZ, -R2 ;  /* 0x000000ffff047224 */ /* 0x000fe200078e0a02 */
[C---:B0-----:R-:W-:Y:S02]  /*0310*/  LEA R5, P2, R3.reuse, UR4, 0x2 ;  /* 0x0000000403057c11 */ /* 0x041fe4000f8410ff */
[C---:B------:R-:W-:Y:S02]  /*0320*/  IADD3 R7, P1, PT, R3.reuse, UR6, RZ ;  /* 0x0000000603077c10 */ /* 0x040fe4000ff3e0ff */
[----:B------:R-:W-:Y:S02]  /*0330*/  LEA.HI.X R3, R3, UR5, R14, 0x2, P2 ;  /* 0x0000000503037c11 */ /* 0x000fe400090f140e */
[----:B------:R-:W-:-:S09]  /*0340*/  IADD3.X R14, PT, PT, R14, UR7, RZ, P1, !PT ;  /* 0x000000070e0e7c10 */ /* 0x000fd20008ffe4ff */
.L_x_125:
[----:B------:R-:W-:-:S05]  /*0350*/  IMAD.MOV.U32 R2, RZ, RZ, R5 ;  /* 0x000000ffff027224 */ /* 0x000fca00078e0005 */
[----:B------:R-:W2:Y:S01]  /*0360*/  LDG.E R19, desc[UR10][R2.64] ;  /* 0x0000000a02137981 */ /* 0x000ea2000c1e1900 */
[----:B------:R-:W-:Y:S01]  /*0370*/  VIADD R4, R4, 0x1 ;  /* 0x0000000104047836 */ /* 0x000fe20000000000 */
[----:B------:R-:W-:Y:S01]  /*0380*/  BSSY.RECONVERGENT B3, `(.L_x_123) ;  /* 0x0000016000037945 */ /* 0x000fe20003800200 */
[----:B------:R-:W-:Y:S01]  /*0390*/  IMAD.MOV.U32 R18, RZ, RZ, R11 ;  /* 0x000000ffff127224 */ /* 0x000fe200078e000b */
[----:B------:R-:W-:Y:S01]  /*03a0*/  IADD3 R5, P3, PT, R5, 0x400, RZ ;  /* 0x0000040005057810 */ /* 0x000fe20007f7e0ff */
[----:B------:R-:W-:Y:S01]  /*03b0*/  IMAD.MOV.U32 R17, RZ, RZ, R8 ;  /* 0x000000ffff117224 */ /* 0x000fe200078e0008 */
[----:B------:R-:W-:Y:S01]  /*03c0*/  ISETP.NE.AND P2, PT, R4, RZ, PT ;  /* 0x000000ff0400720c */ /* 0x000fe20003f45270 */
[----:B-----5:R-:W-:Y:S02]  /*03d0*/  IMAD.MOV.U32 R16, RZ, RZ, R12 ;  /* 0x000000ffff107224 */ /* 0x020fe400078e000c */
[----:B------:R-:W-:Y:S02]  /*03e0*/  IMAD.MOV.U32 R11, RZ, RZ, R7 ;  /* 0x000000ffff0b7224 */ /* 0x000fe400078e0007 */
[----:B------:R-:W-:Y:S01]  /*03f0*/  IMAD.MOV.U32 R8, RZ, RZ, R14 ;  /* 0x000000ffff087224 */ /* 0x000fe200078e000e */
[----:B--2---:R-:W-:Y:S01]  /*0400*/  FSETP.GEU.AND P0, PT, R12, R19, PT ;  /* 0x000000130c00720b */ /* 0x004fe20003f0e000 */
[----:B------:R-:W-:-:S12]  /*0410*/  IMAD.MOV.U32 R12, RZ, RZ, R19 ;  /* 0x000000ffff0c7224 */ /* 0x000fd800078e0013 */
        /* <DEDUP_REMOVED lines=12> */
.L_x_124:
[----:B------:R-:W-:Y:S05]  /*04e0*/  BSYNC.RECONVERGENT B3 ;  /* 0x0000000000037941 */ /* 0x000fea0003800200 */
.L_x_123:
[----:B------:R-:W-:Y:S01]  /*04f0*/  IADD3 R7, P0, PT, R7, 0x100, RZ ;  /* 0x0000010007077810 */ /* 0x000fe20007f1e0ff */
[----:B------:R-:W-:Y:S02]  /*0500*/  VIADD R13, R13, 0x100 ;  /* 0x000001000d0d7836 */ /* 0x000fe40000000000 */
[----:B------:R-:W-:Y:S02]  /*0510*/  IMAD.X R3, RZ, RZ, R3, P3 ;  /* 0x000000ffff037224 */ /* 0x000fe400018e0603 */
[----:B------:R-:W-:Y:S01]  /*0520*/  IMAD.X R14, RZ, RZ, R14, P0 ;  /* 0x000000ffff0e7224 */ /* 0x000fe200000e060e */
[----:B------:R-:W-:Y:S07]  /*0530*/  @P2 BRA `(.L_x_125) ;  /* 0xfffffffc00842947 */ /* 0x000fee000383ffff */
.L_x_122:
[----:B------:R-:W-:Y:S05]  /*0540*/  BSYNC.RECONVERGENT B2 ;  /* 0x0000000000027941 */ /* 0x000fea0003800200 */
.L_x_121:
[----:B------:R-:W-:-:S13]  /*0550*/  ISETP.GE.U32.AND P0, PT, R15, 0x300, PT ;  /* 0x000003000f00780c */ /* 0x000fda0003f06070 */
[----:B------:R-:W-:Y:S05]  /*0560*/  @!P0 BRA `(.L_x_120) ;  /* 0x0000000400948947 */ /* 0x000fea0003800000 */
[----:B------:R-:W0:Y:S01]  /*0570*/  LDC.64 R4, c[0x0][0x380] ;  /* 0x0000e000ff047b82 */ /* 0x000e220000000a00 */
[----:B------:R-:W-:-:S07]  /*0580*/  VIADD R7, R13, 0x200 ;  /* 0x000002000d077836 */ /* 0x000fce0000000000 */
[----:B------:R-:W1:Y:S02]  /*0590*/  LDC.64 R2, c[0x0][0x388] ;  /* 0x0000e200ff027b82 */ /* 0x000e640000000a00 */
.L_x_134:
[----:B------:R-:W-:-:S05]  /*05a0*/  VIADD R13, R7, 0xfffffe00 ;  /* 0xfffffe00070d7836 */ /* 0x000fca0000000000 */
[----:B------:R-:W-:-:S04]  /*05b0*/  IADD3 R19, P0, PT, R6, R13, RZ ;  /* 0x0000000d06137210 */ /* 0x000fc80007f1e0ff */
[----:B------:R-:W-:Y:S02]  /*05c0*/  LEA.HI.X.SX32 R18, R13, RZ, 0x1, P0 ;  /* 0x000000ff0d127211 */ /* 0x000fe400000f0eff */
[----:B0-----:R-:W-:-:S04]  /*05d0*/  LEA R16, P0, R19, R4, 0x2 ;  /* 0x0000000413107211 */ /* 0x001fc800078010ff */
[----:B------:R-:W-:-:S05]  /*05e0*/  LEA.HI.X R17, R19, R5, R18, 0x2, P0 ;  /* 0x0000000513117211 */ /* 0x000fca00000f1412 */
[----:B------:R-:W2:Y:S04]  /*05f0*/  LDG.E R25, desc[UR10][R16.64] ;  /* 0x0000000a10197981 */ /* 0x000ea8000c1e1900 */
[----:B-----5:R0:W5:Y:S04]  /*0600*/  LDG.E R15, desc[UR10][R16.64+0x400] ;  /* 0x0004000a100f7981 */ /* 0x020168000c1e1900 */
[----:B------:R0:W5:Y:S04]  /*0610*/  LDG.E R13, desc[UR10][R16.64+0x800] ;  /* 0x0008000a100d7981 */ /* 0x000168000c1e1900 */
[----:B------:R0:W5:Y:S01]  /*0620*/  LDG.E R14, desc[UR10][R16.64+0xc00] ;  /* 0x000c000a100e7981 */ /* 0x000162000c1e1900 */
[----:B-1----:R-:W-:Y:S01]  /*0630*/  IADD3 R20, P1, PT, R19, R2, RZ ;  /* 0x0000000213147210 */ /* 0x002fe20007f3e0ff */
[----:B------:R-:W-:Y:S01]  /*0640*/  BSSY.RECONVERGENT B2, `(.L_x_126) ;  /* 0x0000013000027945 */ /* 0x000fe20003800200 */
[----:B------:R-:W-:-:S03]  /*0650*/  VIADD R19, R7, 0xffffff00 ;  /* 0xffffff0007137836 */ /* 0x000fc60000000000 */
[----:B------:R-:W-:Y:S02]  /*0660*/  IMAD.X R23, R18, 0x1, R3, P1 ;  /* 0x0000000112177824 */ /* 0x000fe400008e0603 */
[----:B------:R-:W-:Y:S02]  /*0670*/  IMAD.MOV.U32 R21, RZ, RZ, R20 ;  /* 0x000000ffff157224 */ /* 0x000fe400078e0014 */
[----:B------:R-:W-:Y:S01]  /*0680*/  IMAD.MOV.U32 R22, RZ, RZ, R23 ;  /* 0x000000ffff167224 */ /* 0x000fe200078e0017 */
[----:B--2---:R-:W-:Y:S01]  /*0690*/  FSETP.GEU.AND P0, PT, R12, R25, PT ;  /* 0x000000190c00720b */ /* 0x004fe20003f0e000 */
[----:B------:R-:W-:-:S12]  /*06a0*/  IMAD.MOV.U32 R18, RZ, RZ, R25 ;  /* 0x000000ffff127224 */ /* 0x000fd800078e0019 */
[----:B0-----:R-:W-:Y:S05]  /*06b0*/  @!P0 BRA `(.L_x_127) ;  /* 0x00000000002c8947 */ /* 0x001fea0003800000 */
        /* <DEDUP_REMOVED lines=11> */
.L_x_127:
[----:B------:R-:W-:Y:S05]  /*0770*/  BSYNC.RECONVERGENT B2 ;  /* 0x0000000000027941 */ /* 0x000fea0003800200 */
.L_x_126:
[----:B-----5:R-:W-:Y:S01]  /*0780*/  FSETP.GEU.AND P0, PT, R18, R15, PT ;  /* 0x0000000f1200720b */ /* 0x020fe20003f0e000 */
[----:B------:R-:W-:Y:S01]  /*0790*/  BSSY.RECONVERGENT B2, `(.L_x_128) ;  /* 0x0000013000027945 */ /* 0x000fe20003800200 */
[----:B------:R-:W-:Y:S02]  /*07a0*/  SHF.R.S32.HI R8, RZ, 0x1f, R19 ;  /* 0x0000001fff087819 */ /* 0x000fe40000011413 */
[----:B------:R-:W-:-:S04]  /*07b0*/  IADD3 R12, P1, P2, R19, R2, R6 ;  /* 0x00000002130c7210 */ /* 0x000fc80007a3e006 */
[----:B------:R-:W-:Y:S01]  /*07c0*/  IADD3.X R11, PT, PT, R8, R3, RZ, P1, P2 ;  /* 0x00000003080b7210 */ /* 0x000fe20000fe44ff */
[----:B------:R-:W-:Y:S02]  /*07d0*/  IMAD.MOV.U32 R19, RZ, RZ, R12 ;  /* 0x000000ffff137224 */ /* 0x000fe400078e000c */
[----:B------:R-:W-:Y:S02]  /*07e0*/  IMAD.MOV.U32 R8, RZ, RZ, R15 ;  /* 0x000000ffff087224 */ /* 0x000fe400078e000f */
[----:B------:R-:W-:Y:S01]  /*07f0*/  IMAD.MOV.U32 R20, RZ, RZ, R11 ;  /* 0x000000ffff147224 */ /* 0x000fe200078e000b */
[----:B------:R-:W-:Y:S06]  /*0800*/  @!P0 BRA `(.L_x_129) ;  /* 0x00000000002c8947 */ /* 0x000fec0003800000 */
        /* <DEDUP_REMOVED lines=11> */
.L_x_129:
[----:B------:R-:W-:Y:S05]  /*08c0*/  BSYNC.RECONVERGENT B2 ;  /* 0x0000000000027941 */ /* 0x000fea0003800200 */
.L_x_128:
[----:B------:R-:W-:Y:S01]  /*08d0*/  FSETP.GEU.AND P0, PT, R8, R13, PT ;  /* 0x0000000d0800720b */ /* 0x000fe20003f0e000 */
[C---:B------:R-:W-:Y:S01]  /*08e0*/  VIADD R11, R7.reuse, 0x100 ;  /* 0x00000100070b7836 */ /* 0x040fe20000000000 */
[----:B------:R-:W-:Y:S01]  /*08f0*/  SHF.R.S32.HI R12, RZ, 0x1f, R7 ;  /* 0x0000001fff0c7819 */ /* 0x000fe20000011407 */
[----:B------:R-:W-:Y:S01]  /*0900*/  BSSY.RECONVERGENT B2, `(.L_x_130) ;  /* 0x0000014000027945 */ /* 0x000fe20003800200 */
[-CC-:B------:R-:W-:Y:S01]  /*0910*/  IADD3 R18, P1, P4, R7, R2.reuse, R6.reuse ;  /* 0x0000000207127210 */ /* 0x180fe20007c3e006 */
[----:B------:R-:W-:Y:S01]  /*0920*/  IMAD.MOV.U32 R15, RZ, RZ, R13 ;  /* 0x000000ffff0f7224 */ /* 0x000fe200078e000d */
[----:B------:R-:W-:Y:S02]  /*0930*/  IADD3 R23, P2, P3, R11, R2, R6 ;  /* 0x000000020b177210 */ /* 0x000fe40007b5e006 */
[----:B------:R-:W-:Y:S01]  /*0940*/  IADD3.X R21, PT, PT, R12, R3, RZ, P1, P4 ;  /* 0x000000030c157210 */ /* 0x000fe20000fe84ff */
[----:B------:R-:W-:Y:S01]  /*0950*/  IMAD.MOV.U32 R16, RZ, RZ, R18 ;  /* 0x000000ffff107224 */ /* 0x000fe200078e0012 */
[----:B------:R-:W-:-:S03]  /*0960*/  SHF.R.S32.HI R12, RZ, 0x1f, R11 ;  /* 0x0000001fff0c7819 */ /* 0x000fc6000001140b */
        /* <DEDUP_REMOVED lines=13> */
.L_x_131:
[----:B------:R-:W-:Y:S05]  /*0a40*/  BSYNC.RECONVERGENT B2 ;  /* 0x0000000000027941 */ /* 0x000fea0003800200 */
.L_x_130:
[----:B------:R-:W-:Y:S01]  /*0a50*/  FSETP.GEU.AND P0, PT, R15, R14, PT ;  /* 0x0000000e0f00720b */ /* 0x000fe20003f0e000 */
[----:B------:R-:W-:Y:S01]  /*0a60*/  BSSY.RECONVERGENT B2, `(.L_x_132) ;  /* 0x0000011000027945 */ /* 0x000fe20003800200 */
[----:B------:R-:W-:Y:S01]  /*0a70*/  IADD3.X R18, PT, PT, R12, R3, RZ, P2, P3 ;  /* 0x000000030c127210 */ /* 0x000fe200017e64ff */
[----:B------:R-:W-:Y:S02]  /*0a80*/  IMAD.MOV.U32 R11, RZ, RZ, R23 ;  /* 0x000000ffff0b7224 */ /* 0x000fe400078e0017 */
[----:B------:R-:W-:Y:S02]  /*0a90*/  IMAD.MOV.U32 R12, RZ, RZ, R14 ;  /* 0x000000ffff0c7224 */ /* 0x000fe400078e000e */
[----:B------:R-:W-:-:S06]  /*0aa0*/  IMAD.MOV.U32 R8, RZ, RZ, R18 ;  /* 0x000000ffff087224 */ /* 0x000fcc00078e0012 */
        /* <DEDUP_REMOVED lines=12> */
.L_x_133:
[----:B------:R-:W-:Y:S05]  /*0b70*/  BSYNC.RECONVERGENT B2 ;  /* 0x0000000000027941 */ /* 0x000fea0003800200 */
.L_x_132:
[C---:B------:R-:W-:Y:S02]  /*0b80*/  VIADD R13, R7.reuse, 0x200 ;  /* 0x00000200070d7836 */ /* 0x040fe40000000000 */
[----:B------:R-:W-:-:S03]  /*0b90*/  VIADD R7, R7, 0x400 ;  /* 0x0000040007077836 */ /* 0x000fc60000000000 */
[----:B------:R-:W-:-:S13]  /*0ba0*/  ISETP.GE.AND P0, PT, R13, R10, PT ;  /* 0x0000000a0d00720c */ /* 0x000fda0003f06270 */
[----:B------:R-:W-:Y:S05]  /*0bb0*/  @!P0 BRA `(.L_x_134) ;  /* 0xfffffff800788947 */ /* 0x000fea000383ffff */
.L_x_120:
[----:B------:R-:W-:Y:S05]  /*0bc0*/  BSYNC.RECONVERGENT B1 ;  /* 0x0000000000017941 */ /* 0x000fea0003800200 */
.L_x_119:
[----:B------:R-:W-:-:S13]  /*0bd0*/  ISETP.GE.AND P0, PT, R10, 0x100, PT ;  /* 0x000001000a00780c */ /* 0x000fda0003f06270 */
[----:B------:R-:W-:Y:S05]  /*0be0*/  @!P0 BRA `(.L_x_135) ;  /* 0x00000010008c8947 */ /* 0x000fea0003800000 */
[----:B------:R-:W1:Y:S01]  /*0bf0*/  S2R R10, SR_LANEID ;  /* 0x00000000000a7919 */ /* 0x000e620000000000 */
[----:B------:R-:W-:Y:S01]  /*0c00*/  BSSY.RECONVERGENT B1, `(.L_x_136) ;  /* 0x000001b000017945 */ /* 0x000fe20003800200 */
[----:B------:R-:W-:Y:S01]  /*0c10*/  IMAD.MOV.U32 R6, RZ, RZ, R11 ;  /* 0x000000ffff067224 */ /* 0x000fe200078e000b */
[----:B0----5:R0:W2:Y:S01]  /*0c20*/  SHFL.DOWN PT, R3, R12, 0x1, 0x1f ;  /* 0x08201f000c037f89 */ /* 0x0210a200000e0000 */
[----:B------:R-:W-:Y:S02]  /*0c30*/  IMAD.MOV.U32 R7, RZ, RZ, R8 ;  /* 0x000000ffff077224 */ /* 0x000fe400078e0008 */
[----:B------:R-:W-:Y:S01]  /*0c40*/  IMAD.MOV.U32 R2, RZ, RZ, R12 ;  /* 0x000000ffff027224 */ /* 0x000fe200078e000c */
[----:B------:R0:W3:Y:S04]  /*0c50*/  SHFL.DOWN PT, R4, R11, 0x1, 0x1f ;  /* 0x08201f000b047f89 */ /* 0x0000e800000e0000 */
[----:B------:R0:W4:Y:S01]  /*0c60*/  SHFL.DOWN PT, R5, R8, 0x1, 0x1f ;  /* 0x08201f0008057f89 */ /* 0x00012200000e0000 */
[----:B-1----:R-:W-:-:S02]  /*0c70*/  ISETP.GT.AND P0, PT, R10, 0x1e, PT ;  /* 0x0000001e0a00780c */ /* 0x002fc40003f04270 */
[C---:B------:R-:W-:Y:S02]  /*0c80*/  ISETP.GT.AND P1, PT, R10.reuse, 0x1d, PT ;  /* 0x0000001d0a00780c */ /* 0x040fe40003f24270 */
[----:B------:R-:W-:-:S09]  /*0c90*/  ISETP.GT.AND P3, PT, R10, 0x1b, PT ;  /* 0x0000001b0a00780c */ /* 0x000fd20003f64270 */
[----:B0-234-:R-:W-:Y:S05]  /*0ca0*/  @P0 BRA `(.L_x_137) ;  /* 0x0000000000400947 */ /* 0x01dfea0003800000 */
        /* <DEDUP_REMOVED lines=16> */
.L_x_137:
[----:B------:R-:W-:Y:S05]  /*0db0*/  BSYNC.RECONVERGENT B1 ;  /* 0x0000000000017941 */ /* 0x000fea0003800200 */
.L_x_136:
        /* <DEDUP_REMOVED lines=27> */
.L_x_139:
[----:B------:R-:W-:Y:S05]  /*0f70*/  BSYNC.RECONVERGENT B1 ;  /* 0x0000000000017941 */ /* 0x000fea0003800200 */
.L_x_138:
        /* <DEDUP_REMOVED lines=9> */
[----:B0-----:R-:W-:Y:S02]  /*1010*/  IMAD.MOV.U32 R6, RZ, RZ, R11 ;  /* 0x000000ffff067224 */ /* 0x001fe400078e000b */
[----:B-1----:R-:W-:Y:S02]  /*1020*/  IMAD.MOV.U32 R7, RZ, RZ, R10 ;  /* 0x000000ffff077224 */ /* 0x002fe400078e000a */
        /* <DEDUP_REMOVED lines=13> */
.L_x_141:
[----:B------:R-:W-:Y:S05]  /*1100*/  BSYNC.RECONVERGENT B1 ;  /* 0x0000000000017941 */ /* 0x000fea0003800200 */
.L_x_140:
        /* <DEDUP_REMOVED lines=9> */
[----:B---3--:R-:W-:Y:S02]  /*11a0*/  IMAD.MOV.U32 R4, RZ, RZ, R13 ;  /* 0x000000ffff047224 */ /* 0x008fe400078e000d */
        /* <DEDUP_REMOVED lines=14> */
.L_x_143:
[----:B------:R-:W-:Y:S05]  /*1290*/  BSYNC.RECONVERGENT B1 ;  /* 0x0000000000017941 */ /* 0x000fea0003800200 */
.L_x_142:
[----:B0-----:R0:W0:Y:S01]  /*12a0*/  SHFL.DOWN PT, R2, R3, 0x10, 0x1f ;  /* 0x0a001f0003027f89 */ /* 0x00102200000e0000 */
[----:B------:R-:W-:Y:S01]  /*12b0*/  BSSY.RECONVERGENT B1, `(.L_x_144) ;  /* 0x0000017000017945 */ /* 0x000fe20003800200 */
[----:B--2---:R-:W-:Y:S02]  /*12c0*/  IMAD.MOV.U32 R7, RZ, RZ, R4 ;  /* 0x000000ffff077224 */ /* 0x004fe400078e0004 */
[----:B------:R2:W0:Y:S01]  /*12d0*/  SHFL.DOWN PT, R11, R4, 0x10, 0x1f ;  /* 0x0a001f00040b7f89 */ /* 0x00042200000e0000 */
[----:B----4-:R-:W-:Y:S02]  /*12e0*/  IMAD.MOV.U32 R8, RZ, RZ, R5 ;  /* 0x000000ffff087224 */ /* 0x010fe400078e0005 */
[----:B------:R-:W-:Y:S01]  /*12f0*/  IMAD.MOV.U32 R6, RZ, RZ, R3 ;  /* 0x000000ffff067224 */ /* 0x000fe200078e0003 */
[----:B-1----:R2:W1:Y:S01]  /*1300*/  SHFL.DOWN PT, R10, R5, 0x10, 0x1f ;  /* 0x0a001f00050a7f89 */ /* 0x00246200000e0000 */
[----:B------:R-:W-:Y:S05]  /*1310*/  @P4 BRA `(.L_x_145) ;  /* 0x0000000000404947 */ /* 0x000fea0003800000 */
[----:B0-----:R-:W-:Y:S01]  /*1320*/  FSETP.GEU.AND P0, PT, R3, R2, PT ;  /* 0x000000020300720b */ /* 0x001fe20003f0e000 */
[----:B------:R-:W-:Y:S02]  /*1330*/  IMAD.MOV.U32 R7, RZ, RZ, R11 ;  /* 0x000000ffff077224 */ /* 0x000fe400078e000b */
        /* <DEDUP_REMOVED lines=14> */
.L_x_145:
[----:B------:R-:W-:Y:S05]  /*1420*/  BSYNC.RECONVERGENT B1 ;  /* 0x0000000000017941 */ /* 0x000fea0003800200 */
.L_x_144:
[----:B------:R-:W-:Y:S04]  /*1430*/  BSSY.RECONVERGENT B1, `(.L_x_146) ;  /* 0x000000c000017945 */ /* 0x000fe80003800200 */
[----:B------:R-:W-:Y:S05]  /*1440*/  @P2 BRA `(.L_x_147) ;  /* 0x0000000000282947 */ /* 0x000fea0003800000 */
[----:B--2---:R-:W2:Y:S01]  /*1450*/  S2R R4, SR_CgaCtaId ;  /* 0x0000000000047919 */ /* 0x004ea20000008800 */
        /* <DEDUP_REMOVED lines=9> */
.L_x_147:
[----:B------:R-:W-:Y:S05]  /*14f0*/  BSYNC.RECONVERGENT B1 ;  /* 0x0000000000017941 */ /* 0x000fea0003800200 */
.L_x_146:
[----:B------:R-:W-:Y:S01]  /*1500*/  BAR.SYNC.DEFER_BLOCKING 0x0 ;  /* 0x0000000000007b1d */ /* 0x000fe20000010000 */
[----:B------:R-:W-:-:S13]  /*1510*/  ISETP.NE.AND P2, PT, R9, RZ, PT ;  /* 0x000000ff0900720c */ /* 0x000fda0003f45270 */
[----:B------:R-:W-:Y:S05]  /*1520*/  @P2 BRA `(.L_x_148) ;  /* 0x0000004400542947 */ /* 0x000fea0003800000 */
[----:B0---4-:R-:W0:Y:S01]  /*1530*/  S2R R3, SR_CgaCtaId ;  /* 0x0000000000037919 */ /* 0x011e220000008800 */
[----:B------:R-:W-:Y:S01]  /*1540*/  MOV R2, 0x400 ;  /* 0x0000040000027802 */ /* 0x000fe20000000f00 */
[----:B------:R-:W-:Y:S03]  /*1550*/  BSSY.RECONVERGENT B1, `(.L_x_149) ;  /* 0x0000016000017945 */ /* 0x000fe60003800200 */
[----:B0-----:R-:W-:-:S05]  /*1560*/  LEA R26, R3, R2, 0x18 ;  /* 0x00000002031a7211 */ /* 0x001fca00078ec0ff */
[----:B--2---:R-:W0:Y:S04]  /*1570*/  LDS R5, [R26+0x18] ;  /* 0x000018001a057984 */ /* 0x004e280000000800 */
[----:B------:R2:W4:Y:S04]  /*1580*/  LDS.64 R2, [R26+0x20] ;  /* 0x000020001a027984 */ /* 0x0005280000000a00 */
[----:B------:R2:W1:Y:S04]  /*1590*/  LDS R22, [R26+0x28] ;  /* 0x000028001a167984 */ /* 0x0004680000000800 */
[----:B------:R2:W1:Y:S01]  /*15a0*/  LDS R16, [R26+0x38] ;  /* 0x000038001a107984 */ /* 0x0004620000000800 */
[----:B0-----:R-:W-:Y:S01]  /*15b0*/  FSETP.GEU.AND P0, PT, R6, R5, PT ;  /* 0x000000050600720b */ /* 0x001fe20003f0e000 */
[----:B------:R-:W-:-:S12]  /*15c0*/  IMAD.MOV.U32 R21, RZ, RZ, R5 ;  /* 0x000000ffff157224 */ /* 0x000fd800078e0005 */
[----:B-12-4-:R-:W-:Y:S05]  /*15d0*/  @!P0 BRA `(.L_x_150) ;  /* 0x0000000000348947 */ /* 0x016fea0003800000 */
        /* <DEDUP_REMOVED lines=13> */
.L_x_150:
[----:B------:R-:W-:Y:S05]  /*16b0*/  BSYNC.RECONVERGENT B1 ;  /* 0x0000000000017941 */ /* 0x000fea0003800200 */
.L_x_149:
        /* <DEDUP_REMOVED lines=21> */
[C---:B------:R-:W-:Y:S02]  /*1810*/  @P3 ISETP.LT.U32.AND P1, PT, R2.reuse, R6, PT ;  /* 0x000000060200320c */ /* 0x040fe40003f21070 */
[CC--:B------:R-:W-:Y:S02]  /*1820*/  @P3 ISETP.GE.AND.EX P0, PT, R3.reuse, R7.reuse, PT, P0 ;  /* 0x000000070300320c */ /* 0x0c0fe40003f06300 */
[----:B------:R-:W-:Y:S02]  /*1830*/  @P3 ISETP.LT.AND.EX P1, PT, R3, R7, PT, P1 ;  /* 0x000000070300320c */ /* 0x000fe40003f21310 */
[----:B------:R-:W-:Y:S02]  /*1840*/  @P3 FSEL R23, R21, R22, !P0 ;  /* 0x0000001615173208 */ /* 0x000fe40004000000 */
[----:B------:R-:W-:-:S02]  /*1850*/  @P3 SEL R25, R2, R6, P1 ;  /* 0x0000000602193207 */ /* 0x000fc40000800000 */
[----:B------:R-:W-:-:S07]  /*1860*/  @P3 SEL R24, R3, R7, P1 ;  /* 0x0000000703183207 */ /* 0x000fce0000800000 */
.L_x_152:
[----:B------:R-:W-:Y:S05]  /*1870*/  BSYNC.RECONVERGENT B1 ;  /* 0x0000000000017941 */ /* 0x000fea0003800200 */
.L_x_151:
        /* <DEDUP_REMOVED lines=17> */
.L_x_154:
[----:B------:R-:W-:Y:S05]  /*1990*/  BSYNC.RECONVERGENT B1 ;  /* 0x0000000000017941 */ /* 0x000fea0003800200 */
.L_x_153:
        /* <DEDUP_REMOVED lines=17> */
.L_x_156:
[----:B------:R-:W-:Y:S05]  /*1ab0*/  BSYNC.RECONVERGENT B1 ;  /* 0x0000000000017941 */ /* 0x000fea0003800200 */
.L_x_155:
        /* <DEDUP_REMOVED lines=17> */
.L_x_158:
[----:B------:R-:W-:Y:S05]  /*1bd0*/  BSYNC.RECONVERGENT B1 ;  /* 0x0000000000017941 */ /* 0x000fea0003800200 */
.L_x_157:
        /* <DEDUP_REMOVED lines=17> */
.L_x_160:
[----:B------:R-:W-:Y:S05]  /*1cf0*/  BSYNC.RECONVERGENT B1 ;  /* 0x0000000000017941 */ /* 0x000fea0003800200 */
.L_x_159:
        /* <DEDUP_REMOVED lines=18> */
.L_x_135:
[----:B------:R-:W1:Y:S01]  /*1e20*/  S2R R14, SR_LANEID ;  /* 0x00000000000e7919 */ /* 0x000e620000000000 */
[----:B0-----:R-:W-:Y:S01]  /*1e30*/  LOP3.LUT R2, R9, 0x3e0, RZ, 0xc0, !PT ;  /* 0x000003e009027812 */ /* 0x001fe200078ec0ff */
[----:B------:R-:W-:Y:S01]  /*1e40*/  BSSY.RECONVERGENT B1, `(.L_x_161) ;  /* 0x0000027000017945 */ /* 0x000fe20003800200 */
[----:B------:R-:W-:Y:S02]  /*1e50*/  IMAD.MOV.U32 R16, RZ, RZ, R8 ;  /* 0x000000ffff107224 */ /* 0x000fe400078e0008 */
[----:B------:R-:W-:Y:S01]  /*1e60*/  LOP3.LUT R5, RZ, R2, RZ, 0x33, !PT ;  /* 0x00000002ff057212 */ /* 0x000fe200078e33ff */
[----:B------:R-:W-:-:S05]  /*1e70*/  VIADD R3, R2, 0x20 ;  /* 0x0000002002037836 */ /* 0x000fca0000000000 */
[----:B------:R-:W-:Y:S01]  /*1e80*/  ISETP.GT.AND P0, PT, R3, R10, PT ;  /* 0x0000000a0300720c */ /* 0x000fe20003f04270 */
[----:B------:R-:W-:-:S05]  /*1e90*/  IMAD.IADD R3, R10, 0x1, R5 ;  /* 0x000000010a037824 */ /* 0x000fca00078e0205 */
[----:B------:R-:W-:-:S05]  /*1ea0*/  SEL R3, R3, 0x1f, P0 ;  /* 0x0000001f03037807 */ /* 0x000fca0000000000 */
[----:B-----5:R0:W2:Y:S04]  /*1eb0*/  SHFL.DOWN PT, R5, R12, 0x1, R3 ;  /* 0x082000000c057989 */ /* 0x0200a800000e0003 */
[----:B------:R0:W3:Y:S01]  /*1ec0*/  SHFL.DOWN PT, R7, R8, 0x1, R3 ;  /* 0x0820000008077989 */ /* 0x0000e200000e0003 */
[CC--:B-1----:R-:W-:Y:S01]  /*1ed0*/  ISETP.GE.AND P0, PT, R14.reuse, R3.reuse, PT ;  /* 0x000000030e00720c */ /* 0x0c2fe20003f06270 */
[C---:B------:R-:W-:Y:S01]  /*1ee0*/  VIADD R4, R14.reuse, 0x4 ;  /* 0x000000040e047836 */ /* 0x040fe20000000000 */
[C---:B------:R-:W-:Y:S01]  /*1ef0*/  ISETP.NE.AND P2, PT, R14.reuse, RZ, PT ;  /* 0x000000ff0e00720c */ /* 0x040fe20003f45270 */
[C---:B------:R-:W-:Y:S02]  /*1f00*/  VIADD R2, R14.reuse, 0x2 ;  /* 0x000000020e027836 */ /* 0x040fe40000000000 */
[----:B------:R-:W-:Y:S01]  /*1f10*/  VIADD R6, R14, 0x8 ;  /* 0x000000080e067836 */ /* 0x000fe20000000000 */
[-C--:B------:R-:W-:Y:S01]  /*1f20*/  ISETP.GT.AND P5, PT, R4, R3.reuse, PT ;  /* 0x000000030400720c */ /* 0x080fe20003fa4270 */
[----:B------:R-:W-:Y:S01]  /*1f30*/  VIADD R14, R14, 0x10 ;  /* 0x000000100e0e7836 */ /* 0x000fe20000000000 */
[----:B------:R0:W1:Y:S01]  /*1f40*/  SHFL.DOWN PT, R4, R11, 0x1, R3 ;  /* 0x082000000b047989 */ /* 0x00006200000e0003 */
[-C--:B------:R-:W-:Y:S01]  /*1f50*/  ISETP.GT.AND P1, PT, R2, R3.reuse, PT ;  /* 0x000000030200720c */ /* 0x080fe20003f24270 */
[----:B------:R-:W-:Y:S01]  /*1f60*/  IMAD.MOV.U32 R2, RZ, RZ, R12 ;  /* 0x000000ffff027224 */ /* 0x000fe200078e000c */
[-C--:B------:R-:W-:Y:S01]  /*1f70*/  ISETP.GT.AND P4, PT, R6, R3.reuse, PT ;  /* 0x000000030600720c */ /* 0x080fe20003f84270 */
[----:B------:R-:W-:Y:S01]  /*1f80*/  IMAD.MOV.U32 R6, RZ, RZ, R11 ;  /* 0x000000ffff067224 */ /* 0x000fe200078e000b */
[----:B------:R-:W-:Y:S01]  /*1f90*/  ISETP.GT.AND P3, PT, R14, R3, PT ;  /* 0x000000030e00720c */ /* 0x000fe20003f64270 */
[----:B--2---:R-:W-:-:S12]  /*1fa0*/  @P0 BRA `(.L_x_162) ;  /* 0x0000000000400947 */ /* 0x004fd80003800000 */
[----:B------:R-:W-:Y:S01]  /*1fb0*/  FSETP.GEU.AND P0, PT, R12, R5, PT ;  /* 0x000000050c00720b */ /* 0x000fe20003f0e000 */
        /* <DEDUP_REMOVED lines=15> */
.L_x_162:
[----:B------:R-:W-:Y:S05]  /*20b0*/  BSYNC.RECONVERGENT B1 ;  /* 0x0000000000017941 */ /* 0x000fea0003800200 */
.L_x_161:
[----:B------:R2:W4:Y:S01]  /*20c0*/  SHFL.DOWN PT, R5, R2, 0x2, R3 ;  /* 0x0840000002057989 */ /* 0x00052200000e0003 */
[----:B------:R-:W-:Y:S01]  /*20d0*/  BSSY.RECONVERGENT B1, `(.L_x_163) ;  /* 0x0000017000017945 */ /* 0x000fe20003800200 */
[----:B-1----:R-:W-:Y:S02]  /*20e0*/  IMAD.MOV.U32 R4, RZ, RZ, R2 ;  /* 0x000000ffff047224 */ /* 0x002fe400078e0002 */
[----:B---3--:R2:W1:Y:S01]  /*20f0*/  SHFL.DOWN PT, R7, R6, 0x2, R3 ;  /* 0x0840000006077989 */ /* 0x00846200000e0003 */
[----:B0-----:R-:W-:Y:S02]  /*2100*/  IMAD.MOV.U32 R12, RZ, RZ, R6 ;  /* 0x000000ffff0c7224 */ /* 0x001fe400078e0006 */
[----:B------:R-:W-:Y:S01]  /*2110*/  IMAD.MOV.U32 R14, RZ, RZ, R16 ;  /* 0x000000ffff0e7224 */ /* 0x000fe200078e0010 */
[----:B------:R2:W0:Y:S01]  /*2120*/  SHFL.DOWN PT, R11, R16, 0x2, R3 ;  /* 0x08400000100b7989 */ /* 0x00042200000e0003 */
[----:B------:R-:W-:Y:S05]  /*2130*/  @P1 BRA `(.L_x_164) ;  /* 0x0000000000401947 */ /* 0x000fea0003800000 */
[----:B----4-:R-:W-:Y:S01]  /*2140*/  FSETP.GEU.AND P0, PT, R2, R5, PT ;  /* 0x000000050200720b */ /* 0x010fe20003f0e000 */
[----:B------:R-:W-:Y:S02]  /*2150*/  IMAD.MOV.U32 R4, RZ, RZ, R5 ;  /* 0x000000ffff047224 */ /* 0x000fe400078e0005 */
[----:B-1----:R-:W-:Y:S02]  /*2160*/  IMAD.MOV.U32 R12, RZ, RZ, R7 ;  /* 0x000000ffff0c7224 */ /* 0x002fe400078e0007 */
        /* <DEDUP_REMOVED lines=13> */
.L_x_164:
[----:B------:R-:W-:Y:S05]  /*2240*/  BSYNC.RECONVERGENT B1 ;  /* 0x0000000000017941 */ /* 0x000fea0003800200 */
.L_x_163:
[----:B----4-:R3:W4:Y:S01]  /*2250*/  SHFL.DOWN PT, R5, R4, 0x4, R3 ;  /* 0x0880000004057989 */ /* 0x01072200000e0003 */
[----:B------:R-:W-:Y:S01]  /*2260*/  BSSY.RECONVERGENT B1, `(.L_x_165) ;  /* 0x0000017000017945 */ /* 0x000fe20003800200 */
[----:B--2---:R-:W-:Y:S02]  /*2270*/  IMAD.MOV.U32 R2, RZ, RZ, R4 ;  /* 0x000000ffff027224 */ /* 0x004fe400078e0004 */
[----:B-1----:R3:W1:Y:S01]  /*2280*/  SHFL.DOWN PT, R7, R12, 0x4, R3 ;  /* 0x088000000c077989 */ /* 0x00266200000e0003 */
[----:B------:R-:W-:Y:S02]  /*2290*/  IMAD.MOV.U32 R6, RZ, RZ, R12 ;  /* 0x000000ffff067224 */ /* 0x000fe400078e000c */
[----:B------:R-:W-:Y:S01]  /*22a0*/  IMAD.MOV.U32 R8, RZ, RZ, R14 ;  /* 0x000000ffff087224 */ /* 0x000fe200078e000e */
[----:B0-----:R3:W0:Y:S01]  /*22b0*/  SHFL.DOWN PT, R11, R14, 0x4, R3 ;  /* 0x088000000e0b7989 */ /* 0x00162200000e0003 */
        /* <DEDUP_REMOVED lines=17> */
.L_x_166:
[----:B------:R-:W-:Y:S05]  /*23d0*/  BSYNC.RECONVERGENT B1 ;  /* 0x0000000000017941 */ /* 0x000fea0003800200 */
.L_x_165:
[----:B----4-:R2:W4:Y:S01]  /*23e0*/  SHFL.DOWN PT, R5, R2, 0x8, R3 ;  /* 0x0900000002057989 */ /* 0x01052200000e0003 */
[----:B------:R-:W-:Y:S01]  /*23f0*/  BSSY.RECONVERGENT B1, `(.L_x_167) ;  /* 0x0000017000017945 */ /* 0x000fe20003800200 */
[----:B---3--:R-:W-:Y:S02]  /*2400*/  IMAD.MOV.U32 R4, RZ, RZ, R2 ;  /* 0x000000ffff047224 */ /* 0x008fe400078e0002 */
        /* <DEDUP_REMOVED lines=21> */
.L_x_168:
[----:B------:R-:W-:Y:S05]  /*2560*/  BSYNC.RECONVERGENT B1 ;  /* 0x0000000000017941 */ /* 0x000fea0003800200 */
.L_x_167:
[----:B----4-:R3:W4:Y:S01]  /*2570*/  SHFL.DOWN PT, R5, R4, 0x10, R3 ;  /* 0x0a00000004057989 */ /* 0x01072200000e0003 */
[----:B------:R-:W-:Y:S01]  /*2580*/  BSSY.RECONVERGENT B1, `(.L_x_169) ;  /* 0x0000017000017945 */ /* 0x000fe20003800200 */
[----:B--2---:R-:W-:Y:S02]  /*2590*/  IMAD.MOV.U32 R6, RZ, RZ, R4 ;  /* 0x000000ffff067224 */ /* 0x004fe400078e0004 */
[----:B0-----:R3:W0:Y:S01]  /*25a0*/  SHFL.DOWN PT, R11, R12, 0x10, R3 ;  /* 0x0a0000000c0b7989 */ /* 0x00162200000e0003 */
[----:B-1----:R-:W-:Y:S02]  /*25b0*/  IMAD.MOV.U32 R7, RZ, RZ, R12 ;  /* 0x000000ffff077224 */ /* 0x002fe400078e000c */
[----:B------:R-:W-:Y:S01]  /*25c0*/  IMAD.MOV.U32 R8, RZ, RZ, R14 ;  /* 0x000000ffff087224 */ /* 0x000fe200078e000e */
[----:B------:R3:W1:Y:S01]  /*25d0*/  SHFL.DOWN PT, R13, R14, 0x10, R3 ;  /* 0x0a0000000e0d7989 */ /* 0x00066200000e0003 */
        /* <DEDUP_REMOVED lines=17> */
.L_x_170:
[----:B------:R-:W-:Y:S05]  /*26f0*/  BSYNC.RECONVERGENT B1 ;  /* 0x0000000000017941 */ /* 0x000fea0003800200 */
.L_x_169:
[----:B------:R-:W-:Y:S04]  /*2700*/  BSSY.RECONVERGENT B1, `(.L_x_171) ;  /* 0x000000c000017945 */ /* 0x000fe80003800200 */
[----:B------:R-:W-:Y:S05]  /*2710*/  @P2 BRA `(.L_x_172) ;  /* 0x0000000000282947 */ /* 0x000fea0003800000 */
[----:B---3--:R-:W2:Y:S01]  /*2720*/  S2R R4, SR_CgaCtaId ;  /* 0x0000000000047919 */ /* 0x008ea20000008800 */
[----:B------:R-:W-:Y:S02]  /*2730*/  MOV R3, 0x400 ;  /* 0x0000040000037802 */ /* 0x000fe40000000f00 */
[----:B------:R-:W-:-:S04]  /*2740*/  SHF.R.U32.HI R2, RZ, 0x1, R9 ;  /* 0x00000001ff027819 */ /* 0x000fc80000011609 */
[----:B------:R-:W-:Y:S02]  /*2750*/  LOP3.LUT R2, R2, 0x1f0, RZ, 0xc0, !PT ;  /* 0x000001f002027812 */ /* 0x000fe400078ec0ff */
[----:B--2---:R-:W-:-:S05]  /*2760*/  LEA R3, R4, R3, 0x18 ;  /* 0x0000000304037211 */ /* 0x004fca00078ec0ff */
[----:B----4-:R-:W-:Y:S02]  /*2770*/  IMAD.IADD R5, R2, 0x1, R3 ;  /* 0x0000000102057824 */ /* 0x010fe400078e0203 */
[----:B------:R-:W-:Y:S02]  /*2780*/  IMAD.MOV.U32 R2, RZ, RZ, R7 ;  /* 0x000000ffff027224 */ /* 0x000fe400078e0007 */
[----:B------:R-:W-:Y:S01]  /*2790*/  IMAD.MOV.U32 R3, RZ, RZ, R8 ;  /* 0x000000ffff037224 */ /* 0x000fe200078e0008 */
[----:B------:R2:W-:Y:S04]  /*27a0*/  STS [R5+0x8], R6 ;  /* 0x0000080605007388 */ /* 0x0005e80000000800 */
[----:B------:R2:W-:Y:S02]  /*27b0*/  STS.64 [R5+0x10], R2 ;  /* 0x0000100205007388 */ /* 0x0005e40000000a00 */
.L_x_172:
[----:B------:R-:W-:Y:S05]  /*27c0*/  BSYNC.RECONVERGENT B1 ;  /* 0x0000000000017941 */ /* 0x000fea0003800200 */
.L_x_171:
[----:B------:R-:W-:Y:S01]  /*27d0*/  BAR.SYNC.DEFER_BLOCKING 0x0 ;  /* 0x0000000000007b1d */ /* 0x000fe20000010000 */
[----:B------:R-:W-:-:S13]  /*27e0*/  ISETP.NE.AND P2, PT, R9, RZ, PT ;  /* 0x000000ff0900720c */ /* 0x000fda0003f45270 */
[----:B------:R-:W-:Y:S05]  /*27f0*/  @P2 BRA `(.L_x_148) ;  /* 0x0000003000a02947 */ /* 0x000fea0003800000 */
[C---:B------:R-:W-:Y:S01]  /*2800*/  ISETP.GE.AND P0, PT, R10.reuse, 0x21, PT ;  /* 0x000000210a00780c */ /* 0x040fe20003f06270 */
[----:B--2---:R-:W-:Y:S01]  /*2810*/  IMAD.MOV.U32 R2, RZ, RZ, R6 ;  /* 0x000000ffff027224 */ /* 0x004fe200078e0006 */
[C---:B------:R-:W-:Y:S01]  /*2820*/  ISETP.GE.AND P5, PT, R10.reuse, 0x41, PT ;  /* 0x000000410a00780c */ /* 0x040fe20003fa6270 */
[----:B0-----:R-:W-:Y:S01]  /*2830*/  IMAD.MOV.U32 R11, RZ, RZ, R7 ;  /* 0x000000ffff0b7224 */ /* 0x001fe200078e0007 */
[C---:B------:R-:W-:Y:S01]  /*2840*/  ISETP.GE.AND P4, PT, R10.reuse, 0x61, PT ;  /* 0x000000610a00780c */ /* 0x040fe20003f86270 */
[----:B---3--:R-:W-:Y:S01]  /*2850*/  IMAD.MOV.U32 R4, RZ, RZ, R8 ;  /* 0x000000ffff047224 */ /* 0x008fe200078e0008 */
[----:B------:R-:W-:-:S07]  /*2860*/  ISETP.GE.AND P3, PT, R10, 0x81, PT ;  /* 0x000000810a00780c */ /* 0x000fce0003f66270 */
[----:B------:R-:W-:Y:S06]  /*2870*/  @!P0 BRA `(.L_x_173) ;  /* 0x00000000005c8947 */ /* 0x000fec0003800000 */
[----:B------:R-:W0:Y:S01]  /*2880*/  S2UR UR5, SR_CgaCtaId ;  /* 0x00000000000579c3 */ /* 0x000e220000008800 */
[----:B------:R-:W-:Y:S01]  /*2890*/  UMOV UR4, 0x400 ;  /* 0x0000040000047882 */ /* 0x000fe20000000000 */
[----:B------:R-:W-:Y:S01]  /*28a0*/  BSSY.RECONVERGENT B1, `(.L_x_173) ;  /* 0x0000014000017945 */ /* 0x000fe20003800200 */
        /* <DEDUP_REMOVED lines=19> */
.L_x_174:
[----:B------:R-:W-:Y:S05]  /*29e0*/  BSYNC.RECONVERGENT B1 ;  /* 0x0000000000017941 */ /* 0x000fea0003800200 */
.L_x_173:
[----:B------:R-:W-:Y:S02]  /*29f0*/  IMAD.MOV.U32 R3, RZ, RZ, R2 ;  /* 0x000000ffff037224 */ /* 0x000fe400078e0002 */
[----:B------:R-:W-:Y:S02]  /*2a00*/  IMAD.MOV.U32 R9, RZ, RZ, R11 ;  /* 0x000000ffff097224 */ /* 0x000fe400078e000b */
[----:B------:R-:W-:Y:S01]  /*2a10*/  IMAD.MOV.U32 R8, RZ, RZ, R4 ;  /* 0x000000ffff087224 */ /* 0x000fe200078e0004 */
[----:B------:R-:W-:Y:S06]  /*2a20*/  @!P5 BRA `(.L_x_175) ;  /* 0x00000000005cd947 */ /* 0x000fec0003800000 */
[----:B------:R-:W0:Y:S01]  /*2a30*/  S2UR UR5, SR_CgaCtaId ;  /* 0x00000000000579c3 */ /* 0x000e220000008800 */
[----:B------:R-:W-:Y:S01]  /*2a40*/  UMOV UR4, 0x400 ;  /* 0x0000040000047882 */ /* 0x000fe20000000000 */
[----:B------:R-:W-:Y:S01]  /*2a50*/  BSSY.RECONVERGENT B1, `(.L_x_175) ;  /* 0x0000014000017945 */ /* 0x000fe20003800200 */
[----:B0-----:R-:W-:-:S09]  /*2a60*/  ULEA UR4, UR5, UR4, 0x18 ;  /* 0x0000000405047291 */ /* 0x001fd2000f8ec0ff */
[----:B----4-:R-:W0:Y:S04]  /*2a70*/  LDS R5, [UR4+0x28] ;  /* 0x00002804ff057984 */ /* 0x010e280008000800 */
        /* <DEDUP_REMOVED lines=17> */
.L_x_176:
[----:B------:R-:W-:Y:S05]  /*2b90*/  BSYNC.RECONVERGENT B1 ;  /* 0x0000000000017941 */ /* 0x000fea0003800200 */
.L_x_175:
[C---:B------:R-:W-:Y:S01]  /*2ba0*/  ISETP.GE.AND P1, PT, R10.reuse, 0xa1, PT ;  /* 0x000000a10a00780c */ /* 0x040fe20003f26270 */
[----:B------:R-:W-:Y:S01]  /*2bb0*/  IMAD.MOV.U32 R2, RZ, RZ, R3 ;  /* 0x000000ffff027224 */ /* 0x000fe200078e0003 */
[C---:B------:R-:W-:Y:S01]  /*2bc0*/  ISETP.GE.AND P5, PT, R10.reuse, 0xc1, PT ;  /* 0x000000c10a00780c */ /* 0x040fe20003fa6270 */
[----:B------:R-:W-:Y:S01]  /*2bd0*/  IMAD.MOV.U32 R7, RZ, RZ, R9 ;  /* 0x000000ffff077224 */ /* 0x000fe200078e0009 */
[----:B------:R-:W-:Y:S01]  /*2be0*/  ISETP.GE.AND P6, PT, R10, 0xe1, PT ;  /* 0x000000e10a00780c */ /* 0x000fe20003fc6270 */
[----:B------:R-:W-:Y:S01]  /*2bf0*/  IMAD.MOV.U32 R6, RZ, RZ, R8 ;  /* 0x000000ffff067224 */ /* 0x000fe200078e0008 */
[----:B------:R-:W-:Y:S11]  /*2c00*/  @!P4 BRA `(.L_x_177) ;  /* 0x00000000005cc947 */ /* 0x000ff60003800000 */
        /* <DEDUP_REMOVED lines=15> */
[----:B------:R-:W-:-:S04]  /*2d00*/  @P4 ISETP.GE.U32.AND P0, PT, R9, R10, PT ;  /* 0x0000000a0900420c */ /* 0x000fc80003f06070 */
[----:B------:R-:W-:-:S04]  /*2d10*/  @P4 ISETP.GE.AND.EX P0, PT, R8, R11, PT, P0 ;  /* 0x0000000b0800420c */ /* 0x000fc80003f06300 */
[----:B------:R-:W-:Y:S02]  /*2d20*/  @P4 FSEL R2, R3, R4, !P0 ;  /* 0x0000000403024208 */ /* 0x000fe40004000000 */
[----:B------:R-:W-:-:S04]  /*2d30*/  @P4 ISETP.LT.U32.AND P0, PT, R9, R10, PT ;  /* 0x0000000a0900420c */ /* 0x000fc80003f01070 */
[----:B------:R-:W-:-:S04]  /*2d40*/  @P4 ISETP.LT.AND.EX P0, PT, R8, R11, PT, P0 ;  /* 0x0000000b0800420c */ /* 0x000fc80003f01300 */
[----:B------:R-:W-:Y:S02]  /*2d50*/  @P4 SEL R7, R9, R10, P0 ;  /* 0x0000000a09074207 */ /* 0x000fe40000000000 */
[----:B------:R-:W-:-:S07]  /*2d60*/  @P4 SEL R6, R8, R11, P0 ;  /* 0x0000000b08064207 */ /* 0x000fce0000000000 */
.L_x_178:
[----:B------:R-:W-:Y:S05]  /*2d70*/  BSYNC.RECONVERGENT B1 ;  /* 0x0000000000017941 */ /* 0x000fea0003800200 */
.L_x_177:
        /* <DEDUP_REMOVED lines=26> */
.L_x_180:
[----:B------:R-:W-:Y:S05]  /*2f20*/  BSYNC.RECONVERGENT B1 ;  /* 0x0000000000017941 */ /* 0x000fea0003800200 */
.L_x_179:
        /* <DEDUP_REMOVED lines=26> */
.L_x_182:
[----:B------:R-:W-:Y:S05]  /*30d0*/  BSYNC.RECONVERGENT B1 ;  /* 0x0000000000017941 */ /* 0x000fea0003800200 */
.L_x_181:
        /* <DEDUP_REMOVED lines=26> */
.L_x_184:
[----:B------:R-:W-:Y:S05]  /*3280*/  BSYNC.RECONVERGENT B1 ;  /* 0x0000000000017941 */ /* 0x000fea0003800200 */
.L_x_183:
[----:B------:R-:W-:Y:S02]  /*3290*/  IMAD.MOV.U32 R6, RZ, RZ, R3 ;  /* 0x000000ffff067224 */ /* 0x000fe400078e0003 */
[----:B------:R-:W-:Y:S02]  /*32a0*/  IMAD.MOV.U32 R7, RZ, RZ, R9 ;  /* 0x000000ffff077224 */ /* 0x000fe400078e0009 */
[----:B------:R-:W-:Y:S01]  /*32b0*/  IMAD.MOV.U32 R8, RZ, RZ, R4 ;  /* 0x000000ffff087224 */ /* 0x000fe200078e0004 */
[----:B------:R-:W-:Y:S06]  /*32c0*/  @!P6 BRA `(.L_x_148) ;  /* 0x0000002400ece947 */ /* 0x000fec0003800000 */
[----:B------:R-:W0:Y:S01]  /*32d0*/  S2UR UR5, SR_CgaCtaId ;  /* 0x00000000000579c3 */ /* 0x000e220000008800 */
[----:B------:R-:W-:Y:S02]  /*32e0*/  UMOV UR4, 0x400 ;  /* 0x0000040000047882 */ /* 0x000fe40000000000 */
        /* <DEDUP_REMOVED lines=21> */
.L_x_116:
[----:B------:R-:W0:Y:S01]  /*3440*/  S2R R11, SR_TID.X ;  /* 0x00000000000b7919 */ /* 0x000e220000002100 */
[----:B------:R-:W1:Y:S02]  /*3450*/  LDCU.128 UR12, c[0x0][0x380] ;  /* 0x00007000ff0c77ac */ /* 0x000e640008000c00 */
[----:B-1----:R-:W-:Y:S02]  /*3460*/  IMAD.U32 R12, RZ, RZ, UR12 ;  /* 0x0000000cff0c7e24 */ /* 0x002fe4000f8e00ff */
[----:B------:R-:W-:Y:S01]  /*3470*/  IMAD.U32 R13, RZ, RZ, UR13 ;  /* 0x0000000dff0d7e24 */ /* 0x000fe2000f8e00ff */
[----:B0-----:R-:W-:-:S05]  /*3480*/  IADD3 R3, P0, PT, R6, R11, RZ ;  /* 0x0000000b06037210 */ /* 0x001fca0007f1e0ff */
[----:B------:R-:W-:Y:S01]  /*3490*/  IMAD.X R4, RZ, RZ, RZ, P0 ;  /* 0x000000ffff047224 */ /* 0x000fe200000e06ff */
[----:B------:R-:W-:-:S04]  /*34a0*/  LEA R2, P0, R3, R12, 0x2 ;  /* 0x0000000c03027211 */ /* 0x000fc800078010ff */
[----:B------:R-:W-:-:S05]  /*34b0*/  LEA.HI.X R3, R3, R13, R4, 0x2, P0 ;  /* 0x0000000d03037211 */ /* 0x000fca00000f1404 */
[----:B------:R-:W2:Y:S04]  /*34c0*/  LDG.E R4, desc[UR10][R2.64] ;  /* 0x0000000a02047981 */ /* 0x000ea8000c1e1900 */
[----:B------:R-:W2:Y:S04]  /*34d0*/  LDG.E R5, desc[UR10][R2.64+0x400] ;  /* 0x0004000a02057981 */ /* 0x000ea8000c1e1900 */
[----:B------:R-:W3:Y:S04]  /*34e0*/  LDG.E R8, desc[UR10][R2.64+0x800] ;  /* 0x0008000a02087981 */ /* 0x000ee8000c1e1900 */
[----:B------:R-:W4:Y:S04]  /*34f0*/  LDG.E R9, desc[UR10][R2.64+0xc00] ;  /* 0x000c000a02097981 */ /* 0x000f28000c1e1900 */
[----:B------:R0:W5:Y:S01]  /*3500*/  LDG.E R10, desc[UR10][R2.64+0x1000] ;  /* 0x0010000a020a7981 */ /* 0x000162000c1e1900 */
[----:B------:R-:W-:-:S02]  /*3510*/  IMAD.U32 R14, RZ, RZ, UR14 ;  /* 0x0000000eff0e7e24 */ /* 0x000fc4000f8e00ff */
[----:B------:R-:W-:-:S03]  /*3520*/  IMAD.U32 R15, RZ, RZ, UR15 ;  /* 0x0000000fff0f7e24 */ /* 0x000fc6000f8e00ff */
[----:B0-----:R-:W-:-:S05]  /*3530*/  IADD3 R2, P4, PT, R6, R14, RZ ;  /* 0x0000000e06027210 */ /* 0x001fca0007f9e0ff */
[----:B------:R-:W-:Y:S01]  /*3540*/  IMAD.X R3, RZ, RZ, R15, P4 ;  /* 0x000000ffff037224 */ /* 0x000fe200020e060f */
[----:B--2---:R-:W-:-:S04]  /*3550*/  FSETP.GEU.AND P0, PT, R4, R5, PT ;  /* 0x000000050400720b */ /* 0x004fc80003f0e000 */
[----:B------:R-:W-:Y:S01]  /*3560*/  FSEL R5, R4, R5, P0 ;  /* 0x0000000504057208 */ /* 0x000fe20000000000 */
[----:B------:R-:W-:-:S03]  /*3570*/  VIADD R4, R11, 0x200 ;  /* 0x000002000b047836 */ /* 0x000fc60000000000 */
[----:B---3--:R-:W-:-:S04]  /*3580*/  FSETP.GEU.AND P1, PT, R5, R8, PT ;  /* 0x000000080500720b */ /* 0x008fc80003f2e000 */
[----:B------:R-:W-:-:S04]  /*3590*/  FSEL R8, R5, R8, P1 ;  /* 0x0000000805087208 */ /* 0x000fc80000800000 */
[----:B----4-:R-:W-:-:S04]  /*35a0*/  FSETP.GEU.AND P3, PT, R8, R9, PT ;  /* 0x000000090800720b */ /* 0x010fc80003f6e000 */
[----:B------:R-:W-:Y:S01]  /*35b0*/  FSEL R5, R8, R9, P3 ;  /* 0x0000000908057208 */ /* 0x000fe20001800000 */
[C---:B------:R-:W-:Y:S01]  /*35c0*/  VIADD R8, R11.reuse, 0x100 ;  /* 0x000001000b087836 */ /* 0x040fe20000000000 */
[----:B------:R-:W-:Y:S02]  /*35d0*/  LOP3.LUT R9, R11, 0x400, RZ, 0xfc, !PT ;  /* 0x000004000b097812 */ /* 0x000fe400078efcff */
[----:B-----5:R-:W-:Y:S02]  /*35e0*/  FSETP.GEU.AND P2, PT, R5, R10, PT ;  /* 0x0000000a0500720b */ /* 0x020fe40003f4e000 */
[----:B------:R-:W-:Y:S02]  /*35f0*/  @P1 SEL R4, R11, R8, P0 ;  /* 0x000000080b041207 */ /* 0x000fe40000000000 */
[----:B------:R-:W-:Y:S01]  /*3600*/  ISETP.LE.U32.AND P1, PT, R7, UR6, PT ;  /* 0x0000000607007c0c */ /* 0x000fe2000bf23070 */
[----:B------:R-:W-:-:S03]  /*3610*/  @!P3 VIADD R4, R11, 0x300 ;  /* 0x000003000b04b836 */ /* 0x000fc60000000000 */
[----:B------:R-:W-:-:S05]  /*3620*/  ISETP.GE.U32.AND.EX P1, PT, RZ, R18, PT, P1 ;  /* 0x00000012ff00720c */ /* 0x000fca0003f26110 */
[C---:B------:R-:W-:Y:S02]  /*3630*/  @P2 ISETP.GE.U32.AND P0, PT, R4.reuse, R9, PT ;  /* 0x000000090400220c */ /* 0x040fe40003f06070 */
[-C--:B------:R-:W-:Y:S02]  /*3640*/  IADD3 R9, P3, PT, R9, R2.reuse, RZ ;  /* 0x0000000209097210 */ /* 0x080fe40007f7e0ff */
[----:B------:R-:W-:Y:S02]  /*3650*/  @P2 IADD3 R2, P4, PT, R4, R2, RZ ;  /* 0x0000000204022210 */ /* 0x000fe40007f9e0ff */
[----:B------:R-:W-:Y:S01]  /*3660*/  @P2 ISETP.GE.U32.AND.EX P0, PT, RZ, RZ, PT, P0 ;  /* 0x000000ffff00220c */ /* 0x000fe20003f06100 */
[--C-:B------:R-:W-:Y:S02]  /*3670*/  IMAD.X R8, RZ, RZ, R3.reuse, P3 ;  /* 0x000000ffff087224 */ /* 0x100fe400018e0603 */
[----:B------:R-:W-:Y:S01]  /*3680*/  @P2 IMAD.X R3, RZ, RZ, R3, P4 ;  /* 0x000000ffff032224 */ /* 0x000fe200020e0603 */
[----:B------:R-:W-:-:S04]  /*3690*/  @P2 FSETP.LT.OR P0, PT, R10, R5, !P0 ;  /* 0x000000050a00220b */ /* 0x000fc80004701400 */
[----:B------:R-:W-:Y:S02]  /*36a0*/  @P2 FSEL R10, R5, R10, P0 ;  /* 0x0000000a050a2208 */ /* 0x000fe40000000000 */
[----:B------:R-:W-:Y:S02]  /*36b0*/  @P2 SEL R9, R2, R9, P0 ;  /* 0x0000000902092207 */ /* 0x000fe40000000000 */
[----:B------:R-:W-:Y:S01]  /*36c0*/  @P2 SEL R8, R3, R8, P0 ;  /* 0x0000000803082207 */ /* 0x000fe20000000000 */
[----:B------:R-:W-:Y:S06]  /*36d0*/  @P1 BRA `(.L_x_185) ;  /* 0x0000001000641947 */ /* 0x000fec0003800000 */
[----:B------:R-:W0:Y:S01]  /*36e0*/  LDCU.64 UR8, c[0x0][0x3e8] ;  /* 0x00007d00ff0877ac */ /* 0x000e220008000a00 */
[----:B------:R-:W-:Y:S01]  /*36f0*/  ISETP.NE.AND P0, PT, R11, RZ, PT ;  /* 0x000000ff0b00720c */ /* 0x000fe20003f05270 */
[----:B------:R-:W-:Y:S01]  /*3700*/  BSSY.RECONVERGENT B1, `(.L_x_186) ;  /* 0x0000012000017945 */ /* 0x000fe20003800200 */
[----:B------:R-:W-:Y:S01]  /*3710*/  UMOV UR4, 0x8 ;  /* 0x0000000800047882 */ /* 0x000fe20000000000 */
[----:B------:R-:W-:Y:S02]  /*3720*/  UMOV UR5, 0x0 ;  /* 0x0000000000057882 */ /* 0x000fe40000000000 */
[----:B0-----:R-:W-:-:S04]  /*3730*/  UIMAD.WIDE.U32 UR4, UR8, 0x1, UR4 ;  /* 0x00000001080478a5 */ /* 0x001fc8000f8e0004 */
[----:B------:R-:W-:Y:S02]  /*3740*/  UIADD3 UR7, UPT, UPT, UR5, UR9, URZ ;  /* 0x0000000905077290 */ /* 0x000fe4000fffe0ff */
[----:B------:R-:W-:Y:S02]  /*3750*/  IMAD.U32 R3, RZ, RZ, UR5 ;  /* 0x00000005ff037e24 */ /* 0x000fe4000f8e00ff */
[----:B------:R-:W-:Y:S02]  /*3760*/  IMAD.U32 R2, RZ, RZ, UR4 ;  /* 0x00000004ff027e24 */ /* 0x000fe4000f8e00ff */
[----:B------:R-:W-:Y:S01]  /*3770*/  IMAD.U32 R3, RZ, RZ, UR7 ;  /* 0x00000007ff037e24 */ /* 0x000fe2000f8e00ff */
[----:B------:R-:W-:Y:S06]  /*3780*/  @P0 BRA `(.L_x_187) ;  /* 0x0000000000240947 */ /* 0x000fec0003800000 */
[----:B------:R-:W-:Y:S02]  /*3790*/  IMAD.MOV.U32 R16, RZ, RZ, 0x500 ;  /* 0x00000500ff107424 */ /* 0x000fe400078e00ff */
[----:B------:R-:W-:-:S05]  /*37a0*/  IMAD.MOV.U32 R17, RZ, RZ, 0x0 ;  /* 0x00000000ff117424 */ /* 0x000fca00078e00ff */
[----:B------:R-:W2:Y:S01]  /*37b0*/  ATOMG.E.ADD.64.STRONG.GPU PT, R4, desc[UR10][R2.64], R16 ;  /* 0x80000010020479a8 */ /* 0x000ea200081ef50a */
[----:B------:R-:W0:Y:S01]  /*37c0*/  S2UR UR5, SR_CgaCtaId ;  /* 0x00000000000579c3 */ /* 0x000e220000008800 */
[----:B------:R-:W-:Y:S02]  /*37d0*/  UMOV UR4, 0x400 ;  /* 0x0000040000047882 */ /* 0x000fe40000000000 */
[----:B0-----:R-:W-:Y:S01]  /*37e0*/  ULEA UR4, UR5, UR4, 0x18 ;  /* 0x0000000405047291 */ /* 0x001fe2000f8ec0ff */
[----:B--2---:R-:W-:-:S05]  /*37f0*/  IADD3 R4, P0, PT, R4, UR6, RZ ;  /* 0x0000000604047c10 */ /* 0x004fca000ff1e0ff */
[----:B------:R-:W-:-:S05]  /*3800*/  IMAD.X R5, RZ, RZ, R5, P0 ;  /* 0x000000ffff057224 */ /* 0x000fca00000e0605 */
[----:B------:R0:W-:Y:S03]  /*3810*/  STS.64 [UR4+0x98], R4 ;  /* 0x00009804ff007988 */ /* 0x0001e60008000a04 */
.L_x_187:
[----:B------:R-:W-:Y:S05]  /*3820*/  BSYNC.RECONVERGENT B1 ;  /* 0x0000000000017941 */ /* 0x000fea0003800200 */
.L_x_186:
[----:B------:R-:W1:Y:S08]  /*3830*/  S2UR UR5, SR_CgaCtaId ;  /* 0x00000000000579c3 */ /* 0x000e700000008800 */
[----:B------:R-:W-:Y:S06]  /*3840*/  BAR.SYNC.DEFER_BLOCKING 0x0 ;  /* 0x0000000000007b1d */ /* 0x000fec0000010000 */
[----:B------:R-:W-:-:S02]  /*3850*/  UMOV UR4, 0x400 ;  /* 0x0000040000047882 */ /* 0x000fc40000000000 */
[----:B-1----:R-:W-:-:S06]  /*3860*/  ULEA UR4, UR5, UR4, 0x18 ;  /* 0x0000000405047291 */ /* 0x002fcc000f8ec0ff */
[----:B------:R-:W-:-:S05]  /*3870*/  IMAD.U32 R23, RZ, RZ, UR4 ;  /* 0x00000004ff177e24 */ /* 0x000fca000f8e00ff */
[----:B0-----:R-:W0:Y:S02]  /*3880*/  LDS.64 R4, [R23+0x98] ;  /* 0x0000980017047984 */ /* 0x001e240000000a00 */
[----:B0-----:R-:W-:-:S04]  /*3890*/  IADD3 R6, P1, PT, R4, 0x500, RZ ;  /* 0x0000050004067810 */ /* 0x001fc80007f3e0ff */
[----:B------:R-:W-:Y:S01]  /*38a0*/  ISETP.GT.U32.AND P0, PT, R6, R7, PT ;  /* 0x000000070600720c */ /* 0x000fe20003f04070 */
[----:B------:R-:W-:-:S05]  /*38b0*/  IMAD.X R17, RZ, RZ, R5, P1 ;  /* 0x000000ffff117224 */ /* 0x000fca00008e0605 */
[----:B------:R-:W-:-:S13]  /*38c0*/  ISETP.GT.AND.EX P0, PT, R17, R18, PT, P0 ;  /* 0x000000121100720c */ /* 0x000fda0003f04300 */
[----:B------:R-:W-:Y:S05]  /*38d0*/  @P0 BRA `(.L_x_188) ;  /* 0x0000000400700947 */ /* 0x000fea0003800000 */
[----:B------:R-:W-:Y:S01]  /*38e0*/  BSSY.RECONVERGENT B1, `(.L_x_188) ;  /* 0x000005b000017945 */ /* 0x000fe20003800200 */
[----:B------:R-:W-:Y:S01]  /*38f0*/  IMAD.MOV.U32 R16, RZ, RZ, R10 ;  /* 0x000000ffff107224 */ /* 0x000fe200078e000a */
[----:B------:R-:W0:Y:S01]  /*3900*/  LDCU.64 UR8, c[0x0][0x398] ;  /* 0x00007300ff0877ac */ /* 0x000e220008000a00 */
[----:B------:R-:W-:Y:S02]  /*3910*/  IMAD.MOV.U32 R19, RZ, RZ, R9 ;  /* 0x000000ffff137224 */ /* 0x000fe400078e0009 */
[----:B------:R-:W-:Y:S01]  /*3920*/  IMAD.MOV.U32 R6, RZ, RZ, R8 ;  /* 0x000000ffff067224 */ /* 0x000fe200078e0008 */
[----:B------:R-:W1:Y:S06]  /*3930*/  LDCU.128 UR12, c[0x0][0x380] ;  /* 0x00007000ff0c77ac */ /* 0x000e6c0008000c00 */
.L_x_191:
[----:B------:R-:W-:Y:S01]  /*3940*/  IADD3 R9, P0, PT, R11, R4, RZ ;  /* 0x000000040b097210 */ /* 0x000fe20007f1e0ff */
[----:B-1----:R-:W-:Y:S02]  /*3950*/  IMAD.U32 R12, RZ, RZ, UR12 ;  /* 0x0000000cff0c7e24 */ /* 0x002fe4000f8e00ff */
[----:B------:R-:W-:Y:S02]  /*3960*/  IMAD.U32 R13, RZ, RZ, UR13 ;  /* 0x0000000dff0d7e24 */ /* 0x000fe4000f8e00ff */
[----:B------:R-:W-:Y:S01]  /*3970*/  IMAD.X R8, RZ, RZ, R5, P0 ;  /* 0x000000ffff087224 */ /* 0x000fe200000e0605 */
[----:B------:R-:W-:-:S04]  /*3980*/  LEA R4, P0, R9, R12, 0x2 ;  /* 0x0000000c09047211 */ /* 0x000fc800078010ff */
[----:B------:R-:W-:-:S05]  /*3990*/  LEA.HI.X R5, R9, R13, R8, 0x2, P0 ;  /* 0x0000000d09057211 */ /* 0x000fca00000f1408 */
[----:B------:R-:W2:Y:S04]  /*39a0*/  LDG.E R7, desc[UR10][R4.64] ;  /* 0x0000000a04077981 */ /* 0x000ea8000c1e1900 */
[----:B------:R-:W3:Y:S04]  /*39b0*/  LDG.E R24, desc[UR10][R4.64+0x400] ;  /* 0x0004000a04187981 */ /* 0x000ee8000c1e1900 */
[----:B------:R-:W4:Y:S04]  /*39c0*/  LDG.E R18, desc[UR10][R4.64+0x800] ;  /* 0x0008000a04127981 */ /* 0x000f28000c1e1900 */
[----:B------:R-:W4:Y:S01]  /*39d0*/  LDG.E R17, desc[UR10][R4.64+0xc00] ;  /* 0x000c000a04117981 */ /* 0x000f22000c1e1900 */
[----:B------:R-:W-:-:S02]  /*39e0*/  IMAD.U32 R14, RZ, RZ, UR14 ;  /* 0x0000000eff0e7e24 */ /* 0x000fc4000f8e00ff */
[----:B------:R-:W-:Y:S01]  /*39f0*/  IMAD.U32 R15, RZ, RZ, UR15 ;  /* 0x0000000fff0f7e24 */ /* 0x000fe2000f8e00ff */
[----:B------:R1:W5:Y:S01]  /*3a00*/  LDG.E R10, desc[UR10][R4.64+0x1000] ;  /* 0x0010000a040a7981 */ /* 0x000362000c1e1900 */
[----:B------:R-:W-:Y:S01]  /*3a10*/  BSSY.RECONVERGENT B2, `(.L_x_189) ;  /* 0x000002c000027945 */ /* 0x000fe20003800200 */
[----:B------:R-:W-:Y:S01]  /*3a20*/  BAR.SYNC.DEFER_BLOCKING 0x0 ;  /* 0x0000000000007b1d */ /* 0x000fe20000010000 */
[----:B------:R-:W-:-:S04]  /*3a30*/  IADD3 R26, P0, PT, R9, R14, RZ ;  /* 0x0000000e091a7210 */ /* 0x000fc80007f1e0ff */
[----:B------:R-:W-:Y:S01]  /*3a40*/  IADD3 R20, P3, PT, R26, 0x100, RZ ;  /* 0x000001001a147810 */ /* 0x000fe20007f7e0ff */
[----:B------:R-:W-:Y:S01]  /*3a50*/  IMAD.X R27, R8, 0x1, R15, P0 ;  /* 0x00000001081b7824 */ /* 0x000fe200000e060f */
[C---:B------:R-:W-:Y:S02]  /*3a60*/  IADD3 R21, P4, PT, R26.reuse, 0x200, RZ ;  /* 0x000002001a157810 */ /* 0x040fe40007f9e0ff */
[----:B------:R-:W-:Y:S01]  /*3a70*/  IADD3 R9, P6, PT, R26, 0x400, RZ ;  /* 0x000004001a097810 */ /* 0x000fe20007fde0ff */
[--C-:B------:R-:W-:Y:S01]  /*3a80*/  IMAD.X R25, RZ, RZ, R27.reuse, P3 ;  /* 0x000000ffff197224 */ /* 0x100fe200018e061b */
[----:B------:R-:W-:Y:S01]  /*3a90*/  ISETP.NE.AND P3, PT, R11, RZ, PT ;  /* 0x000000ff0b00720c */ /* 0x000fe20003f65270 */
[--C-:B------:R-:W-:Y:S02]  /*3aa0*/  IMAD.X R22, RZ, RZ, R27.reuse, P4 ;  /* 0x000000ffff167224 */ /* 0x100fe400020e061b */
[----:B------:R-:W-:Y:S01]  /*3ab0*/  IMAD.X R8, RZ, RZ, R27, P6 ;  /* 0x000000ffff087224 */ /* 0x000fe200030e061b */
[----:B--2---:R-:W-:-:S13]  /*3ac0*/  FSETP.GEU.AND P2, PT, R16, R7, PT ;  /* 0x000000071000720b */ /* 0x004fda0003f4e000 */
[----:B------:R-:W-:-:S04]  /*3ad0*/  @P2 ISETP.GE.U32.AND P0, PT, R19, R26, PT ;  /* 0x0000001a1300220c */ /* 0x000fc80003f06070 */
[----:B------:R-:W-:-:S04]  /*3ae0*/  @P2 ISETP.GE.AND.EX P0, PT, R6, R27, PT, P0 ;  /* 0x0000001b0600220c */ /* 0x000fc80003f06300 */
[----:B------:R-:W-:-:S04]  /*3af0*/  @P2 FSETP.LT.OR P0, PT, R7, R16, !P0 ;  /* 0x000000100700220b */ /* 0x000fc80004701400 */
[----:B------:R-:W-:Y:S02]  /*3b00*/  @P2 FSEL R7, R16, R7, P0 ;  /* 0x0000000710072208 */ /* 0x000fe40000000000 */
[----:B------:R-:W-:Y:S02]  /*3b10*/  IADD3 R16, P5, PT, R26, 0x300, RZ ;  /* 0x000003001a107810 */ /* 0x000fe40007fbe0ff */
[----:B---3--:R-:W-:Y:S02]  /*3b20*/  FSETP.GEU.AND P1, PT, R7, R24, PT ;  /* 0x000000180700720b */ /* 0x008fe40003f2e000 */
[----:B------:R-:W-:Y:S01]  /*3b30*/  @P2 SEL R26, R19, R26, P0 ;  /* 0x0000001a131a2207 */ /* 0x000fe20000000000 */
[----:B------:R-:W-:Y:S01]  /*3b40*/  IMAD.X R19, RZ, RZ, R27, P5 ;  /* 0x000000ffff137224 */ /* 0x000fe200028e061b */
[----:B------:R-:W-:-:S09]  /*3b50*/  @P2 SEL R27, R6, R27, P0 ;  /* 0x0000001b061b2207 */ /* 0x000fd20000000000 */
[----:B------:R-:W-:-:S04]  /*3b60*/  @P1 ISETP.GE.U32.AND P0, PT, R26, R20, PT ;  /* 0x000000141a00120c */ /* 0x000fc80003f06070 */
[----:B------:R-:W-:-:S04]  /*3b70*/  @P1 ISETP.GE.AND.EX P0, PT, R27, R25, PT, P0 ;  /* 0x000000191b00120c */ /* 0x000fc80003f06300 */
[----:B------:R-:W-:-:S04]  /*3b80*/  @P1 FSETP.LT.OR P0, PT, R24, R7, !P0 ;  /* 0x000000071800120b */ /* 0x000fc80004701400 */
[----:B------:R-:W-:Y:S02]  /*3b90*/  @P1 FSEL R24, R7, R24, P0 ;  /* 0x0000001807181208 */ /* 0x000fe40000000000 */
[----:B------:R-:W-:Y:S02]  /*3ba0*/  @P1 SEL R20, R26, R20, P0 ;  /* 0x000000141a141207 */ /* 0x000fe40000000000 */
[----:B----4-:R-:W-:Y:S02]  /*3bb0*/  FSETP.GEU.AND P2, PT, R24, R18, PT ;  /* 0x000000121800720b */ /* 0x010fe40003f4e000 */
[----:B------:R-:W-:-:S11]  /*3bc0*/  @P1 SEL R25, R27, R25, P0 ;  /* 0x000000191b191207 */ /* 0x000fd60000000000 */
[----:B------:R-:W-:-:S04]  /*3bd0*/  @P2 ISETP.GE.U32.AND P0, PT, R20, R21, PT ;  /* 0x000000151400220c */ /* 0x000fc80003f06070 */
[----:B------:R-:W-:-:S04]  /*3be0*/  @P2 ISETP.GE.AND.EX P0, PT, R25, R22, PT, P0 ;  /* 0x000000161900220c */ /* 0x000fc80003f06300 */
[----:B------:R-:W-:-:S04]  /*3bf0*/  @P2 FSETP.LT.OR P0, PT, R18, R24, !P0 ;  /* 0x000000181200220b */ /* 0x000fc80004701400 */
[----:B------:R-:W-:-:S04]  /*3c00*/  @P2 FSEL R18, R24, R18, P0 ;  /* 0x0000001218122208 */ /* 0x000fc80000000000 */
[----:B------:R-:W-:Y:S01]  /*3c10*/  FSETP.GEU.AND P1, PT, R18, R17, PT ;  /* 0x000000111200720b */ /* 0x000fe20003f2e000 */
[----:B-1----:R-:W-:-:S12]  /*3c20*/  @P3 BRA `(.L_x_190) ;  /* 0x0000000000283947 */ /* 0x002fd80003800000 */
[----:B------:R-:W-:Y:S02]  /*3c30*/  IMAD.MOV.U32 R4, RZ, RZ, 0x500 ;  /* 0x00000500ff047424 */ /* 0x000fe400078e00ff */
[----:B------:R-:W-:-:S06]  /*3c40*/  IMAD.MOV.U32 R5, RZ, RZ, 0x0 ;  /* 0x00000000ff057424 */ /* 0x000fcc00078e00ff */
[----:B------:R-:W2:Y:S01]  /*3c50*/  ATOMG.E.ADD.64.STRONG.GPU PT, R4, desc[UR10][R2.64], R4 ;  /* 0x80000004020479a8 */ /* 0x000ea200081ef50a */
[----:B------:R-:W1:Y:S01]  /*3c60*/  S2UR UR5, SR_CgaCtaId ;  /* 0x00000000000579c3 */ /* 0x000e620000008800 */
[----:B------:R-:W-:Y:S02]  /*3c70*/  UMOV UR4, 0x400 ;  /* 0x0000040000047882 */ /* 0x000fe40000000000 */
[----:B-1----:R-:W-:-:S06]  /*3c80*/  ULEA UR4, UR5, UR4, 0x18 ;  /* 0x0000000405047291 */ /* 0x002fcc000f8ec0ff */
[----:B------:R-:W-:Y:S01]  /*3c90*/  IMAD.U32 R23, RZ, RZ, UR4 ;  /* 0x00000004ff177e24 */ /* 0x000fe2000f8e00ff */
[----:B--2---:R-:W-:-:S05]  /*3ca0*/  IADD3 R6, P3, PT, R4, UR6, RZ ;  /* 0x0000000604067c10 */ /* 0x004fca000ff7e0ff */
[----:B------:R-:W-:-:S05]  /*3cb0*/  IMAD.X R7, RZ, RZ, R5, P3 ;  /* 0x000000ffff077224 */ /* 0x000fca00018e0605 */
[----:B------:R1:W-:Y:S03]  /*3cc0*/  STS.64 [R23+0x98], R6 ;  /* 0x0000980617007388 */ /* 0x0003e60000000a00 */
.L_x_190:
[----:B0-----:R-:W-:Y:S05]  /*3cd0*/  BSYNC.RECONVERGENT B2 ;  /* 0x0000000000027941 */ /* 0x001fea0003800200 */
.L_x_189:
[----:B------:R-:W-:Y:S01]  /*3ce0*/  BAR.SYNC.DEFER_BLOCKING 0x0 ;  /* 0x0000000000007b1d */ /* 0x000fe20000010000 */
[----:B------:R-:W-:Y:S01]  /*3cf0*/  @P2 SEL R21, R20, R21, P0 ;  /* 0x0000001514152207 */ /* 0x000fe20000000000 */
[----:B-1----:R-:W-:Y:S01]  /*3d00*/  IMAD.U32 R7, RZ, RZ, UR8 ;  /* 0x00000008ff077e24 */ /* 0x002fe2000f8e00ff */
[----:B------:R-:W-:Y:S02]  /*3d10*/  @P2 SEL R22, R25, R22, P0 ;  /* 0x0000001619162207 */ /* 0x000fe40000000000 */
[----:B------:R-:W-:-:S04]  /*3d20*/  @P1 ISETP.GE.U32.AND P0, PT, R21, R16, PT ;  /* 0x000000101500120c */ /* 0x000fc80003f06070 */
[----:B------:R-:W-:-:S04]  /*3d30*/  @P1 ISETP.GE.AND.EX P0, PT, R22, R19, PT, P0 ;  /* 0x000000131600120c */ /* 0x000fc80003f06300 */
[----:B------:R-:W-:-:S04]  /*3d40*/  @P1 FSETP.LT.OR P0, PT, R17, R18, !P0 ;  /* 0x000000121100120b */ /* 0x000fc80004701400 */
[----:B------:R-:W-:Y:S01]  /*3d50*/  @P1 FSEL R17, R18, R17, P0 ;  /* 0x0000001112111208 */ /* 0x000fe20000000000 */
[----:B------:R-:W-:Y:S01]  /*3d60*/  IMAD.U32 R18, RZ, RZ, UR9 ;  /* 0x00000009ff127e24 */ /* 0x000fe2000f8e00ff */
[----:B------:R-:W-:Y:S02]  /*3d70*/  @P1 SEL R16, R21, R16, P0 ;  /* 0x0000001015101207 */ /* 0x000fe40000000000 */
[----:B-----5:R-:W-:Y:S02]  /*3d80*/  FSETP.GEU.AND P2, PT, R17, R10, PT ;  /* 0x0000000a1100720b */ /* 0x020fe40003f4e000 */
[----:B------:R-:W-:Y:S01]  /*3d90*/  @P1 SEL R19, R22, R19, P0 ;  /* 0x0000001316131207 */ /* 0x000fe20000000000 */
[----:B------:R-:W0:Y:S10]  /*3da0*/  LDS.64 R4, [R23+0x98] ;  /* 0x0000980017047984 */ /* 0x000e340000000a00 */
[----:B------:R-:W-:-:S04]  /*3db0*/  @P2 ISETP.GE.U32.AND P0, PT, R16, R9, PT ;  /* 0x000000091000220c */ /* 0x000fc80003f06070 */
[----:B------:R-:W-:-:S04]  /*3dc0*/  @P2 ISETP.GE.AND.EX P0, PT, R19, R8, PT, P0 ;  /* 0x000000081300220c */ /* 0x000fc80003f06300 */
[----:B------:R-:W-:-:S04]  /*3dd0*/  @P2 FSETP.LT.OR P0, PT, R10, R17, !P0 ;  /* 0x000000110a00220b */ /* 0x000fc80004701400 */
[----:B------:R-:W-:Y:S02]  /*3de0*/  @P2 FSEL R10, R17, R10, P0 ;  /* 0x0000000a110a2208 */ /* 0x000fe40000000000 */
[----:B------:R-:W-:Y:S02]  /*3df0*/  @P2 SEL R9, R16, R9, P0 ;  /* 0x0000000910092207 */ /* 0x000fe40000000000 */
[----:B------:R-:W-:Y:S01]  /*3e00*/  @P2 SEL R8, R19, R8, P0 ;  /* 0x0000000813082207 */ /* 0x000fe20000000000 */
[----:B------:R-:W-:Y:S02]  /*3e10*/  IMAD.MOV.U32 R16, RZ, RZ, R10 ;  /* 0x000000ffff107224 */ /* 0x000fe400078e000a */
[----:B------:R-:W-:Y:S01]  /*3e20*/  IMAD.MOV.U32 R19, RZ, RZ, R9 ;  /* 0x000000ffff137224 */ /* 0x000fe200078e0009 */
[----:B0-----:R-:W-:-:S04]  /*3e30*/  IADD3 R6, P3, PT, R4, 0x500, RZ ;  /* 0x0000050004067810 */ /* 0x001fc80007f7e0ff */
[----:B------:R-:W-:Y:S01]  /*3e40*/  ISETP.GT.U32.AND P1, PT, R6, R7, PT ;  /* 0x000000070600720c */ /* 0x000fe20003f24070 */
[----:B------:R-:W-:Y:S02]  /*3e50*/  IMAD.X R21, RZ, RZ, R5, P3 ;  /* 0x000000ffff157224 */ /* 0x000fe400018e0605 */
[----:B------:R-:W-:-:S03]  /*3e60*/  IMAD.MOV.U32 R6, RZ, RZ, R8 ;  /* 0x000000ffff067224 */ /* 0x000fc600078e0008 */
[----:B------:R-:W-:-:S13]  /*3e70*/  ISETP.GT.AND.EX P0, PT, R21, R18, PT, P1 ;  /* 0x000000121500720c */ /* 0x000fda0003f04310 */
[----:B------:R-:W-:Y:S05]  /*3e80*/  @!P0 BRA `(.L_x_191) ;  /* 0xfffffff800ac8947 */ /* 0x000fea000383ffff */
[----:B------:R-:W-:Y:S05]  /*3e90*/  BSYNC.RECONVERGENT B1 ;  /* 0x0000000000017941 */ /* 0x000fea0003800200 */
.L_x_188:
[----:B------:R-:W-:Y:S01]  /*3ea0*/  ISETP.GE.U32.AND P0, PT, R4, R7, PT ;  /* 0x000000070400720c */ /* 0x000fe20003f06070 */
[----:B------:R-:W-:Y:S03]  /*3eb0*/  BSSY.RECONVERGENT B1, `(.L_x_185) ;  /* 0x000009b000017945 */ /* 0x000fe60003800200 */
[----:B------:R-:W-:-:S13]  /*3ec0*/  ISETP.GE.AND.EX P0, PT, R5, R18, PT, P0 ;  /* 0x000000120500720c */ /* 0x000fda0003f06300 */
[----:B------:R-:W-:Y:S05]  /*3ed0*/  @P0 BRA `(.L_x_192) ;  /* 0x0000000800600947 */ /* 0x000fea0003800000 */
[----:B------:R-:W-:-:S05]  /*3ee0*/  IMAD.IADD R16, R7, 0x1, -R4 ;  /* 0x0000000107107824 */ /* 0x000fca00078e0a04 */
[----:B------:R-:W-:-:S13]  /*3ef0*/  ISETP.GE.AND P0, PT, R11, R16, PT ;  /* 0x000000100b00720c */ /* 0x000fda0003f06270 */
[----:B------:R-:W-:Y:S05]  /*3f00*/  @P0 BRA `(.L_x_192) ;  /* 0x0000000800540947 */ /* 0x000fea0003800000 */
[----:B------:R-:W-:Y:S01]  /*3f10*/  LOP3.LUT R2, RZ, R11, RZ, 0x33, !PT ;  /* 0x0000000bff027212 */ /* 0x000fe200078e33ff */
[----:B------:R-:W-:Y:S01]  /*3f20*/  BSSY.RECONVERGENT B2, `(.L_x_193) ;  /* 0x000002f000027945 */ /* 0x000fe20003800200 */
[----:B------:R-:W-:Y:S02]  /*3f30*/  IMAD.MOV.U32 R17, RZ, RZ, R11 ;  /* 0x000000ffff117224 */ /* 0x000fe400078e000b */
[----:B------:R-:W-:-:S04]  /*3f40*/  IADD3 R7, PT, PT, -R4, R7, R2 ;  /* 0x0000000704077210 */ /* 0x000fc80007ffe102 */
[----:B------:R-:W-:-:S04]  /*3f50*/  LOP3.LUT R2, R7, 0x300, RZ, 0xc0, !PT ;  /* 0x0000030007027812 */ /* 0x000fc800078ec0ff */
[----:B------:R-:W-:-:S13]  /*3f60*/  ISETP.NE.AND P0, PT, R2, 0x300, PT ;  /* 0x000003000200780c */ /* 0x000fda0003f05270 */
[----:B------:R-:W-:Y:S05]  /*3f70*/  @!P0 BRA `(.L_x_194) ;  /* 0x0000000000a48947 */ /* 0x000fea0003800000 */
[----:B------:R-:W-:Y:S01]  /*3f80*/  IADD3 R3, P0, PT, R11, R4, RZ ;  /* 0x000000040b037210 */ /* 0x000fe20007f1e0ff */
[----:B------:R-:W-:Y:S01]  /*3f90*/  IMAD.MOV.U32 R17, RZ, RZ, R11 ;  /* 0x000000ffff117224 */ /* 0x000fe200078e000b */
[----:B------:R-:W-:Y:S02]  /*3fa0*/  LEA.HI R2, R7, 0x1, RZ, 0x18 ;  /* 0x0000000107027811 */ /* 0x000fe400078fc0ff */
[C---:B------:R-:W-:Y:S01]  /*3fb0*/  LEA R12, P1, R3.reuse, R12, 0x2 ;  /* 0x0000000c030c7211 */ /* 0x040fe200078210ff */
[----:B------:R-:W-:Y:S01]  /*3fc0*/  IMAD.X R6, RZ, RZ, R5, P0 ;  /* 0x000000ffff067224 */ /* 0x000fe200000e0605 */
[C---:B------:R-:W-:Y:S02]  /*3fd0*/  IADD3 R14, P0, PT, R3.reuse, R14, RZ ;  /* 0x0000000e030e7210 */ /* 0x040fe40007f1e0ff */
[----:B------:R-:W-:Y:S02]  /*3fe0*/  LOP3.LUT R2, R2, 0x3, RZ, 0xc0, !PT ;  /* 0x0000000302027812 */ /* 0x000fe400078ec0ff */
[----:B------:R-:W-:Y:S01]  /*3ff0*/  LEA.HI.X R3, R3, R13, R6, 0x2, P1 ;  /* 0x0000000d03037211 */ /* 0x000fe200008f1406 */
[----:B------:R-:W-:-:S02]  /*4000*/  IMAD.X R15, R6, 0x1, R15, P0 ;  /* 0x00000001060f7824 */ /* 0x000fc400000e060f */
[----:B------:R-:W-:-:S07]  /*4010*/  IMAD.MOV R6, RZ, RZ, -R2 ;  /* 0x000000ffff067224 */ /* 0x000fce00078e0a02 */
.L_x_197:
[----:B------:R-:W-:-:S06]  /*4020*/  IMAD.MOV.U32 R2, RZ, RZ, R12 ;  /* 0x000000ffff027224 */ /* 0x000fcc00078e000c */
[----:B------:R-:W2:Y:S01]  /*4030*/  LDG.E R2, desc[UR10][R2.64] ;  /* 0x0000000a02027981 */ /* 0x000ea2000c1e1900 */
[----:B------:R-:W-:Y:S01]  /*4040*/  VIADD R6, R6, 0x1 ;  /* 0x0000000106067836 */ /* 0x000fe20000000000 */
[----:B------:R-:W-:Y:S01]  /*4050*/  BSSY.RECONVERGENT B3, `(.L_x_195) ;  /* 0x0000016000037945 */ /* 0x000fe20003800200 */
[----:B------:R-:W-:Y:S01]  /*4060*/  IMAD.MOV.U32 R13, RZ, RZ, R9 ;  /* 0x000000ffff0d7224 */ /* 0x000fe200078e0009 */
[----:B------:R-:W-:Y:S01]  /*4070*/  IADD3 R12, P3, PT, R12, 0x400, RZ ;  /* 0x000004000c0c7810 */ /* 0x000fe20007f7e0ff */
[----:B------:R-:W-:Y:S01]  /*4080*/  IMAD.MOV.U32 R18, RZ, RZ, R8 ;  /* 0x000000ffff127224 */ /* 0x000fe200078e0008 */
[----:B------:R-:W-:Y:S01]  /*4090*/  ISETP.NE.AND P2, PT, R6, RZ, PT ;  /* 0x000000ff0600720c */ /* 0x000fe20003f45270 */
[----:B------:R-:W-:Y:S02]  /*40a0*/  IMAD.MOV.U32 R19, RZ, RZ, R10 ;  /* 0x000000ffff137224 */ /* 0x000fe400078e000a */
        /* <DEDUP_REMOVED lines=16> */
.L_x_196:
[----:B------:R-:W-:Y:S05]  /*41b0*/  BSYNC.RECONVERGENT B3 ;  /* 0x0000000000037941 */ /* 0x000fea0003800200 */
.L_x_195:
[----:B------:R-:W-:Y:S01]  /*41c0*/  IADD3 R14, P0, PT, R14, 0x100, RZ ;  /* 0x000001000e0e7810 */ /* 0x000fe20007f1e0ff */
[----:B------:R-:W-:Y:S02]  /*41d0*/  VIADD R17, R17, 0x100 ;  /* 0x0000010011117836 */ /* 0x000fe40000000000 */
[----:B------:R-:W-:Y:S02]  /*41e0*/  IMAD.X R3, RZ, RZ, R3, P3 ;  /* 0x000000ffff037224 */ /* 0x000fe400018e0603 */
[----:B------:R-:W-:Y:S01]  /*41f0*/  IMAD.X R15, RZ, RZ, R15, P0 ;  /* 0x000000ffff0f7224 */ /* 0x000fe200000e060f */
[----:B------:R-:W-:Y:S07]  /*4200*/  @P2 BRA `(.L_x_197) ;  /* 0xfffffffc00842947 */ /* 0x000fee000383ffff */
.L_x_194:
[----:B------:R-:W-:Y:S05]  /*4210*/  BSYNC.RECONVERGENT B2 ;  /* 0x0000000000027941 */ /* 0x000fea0003800200 */
.L_x_193:
[----:B------:R-:W-:-:S13]  /*4220*/  ISETP.GE.U32.AND P0, PT, R7, 0x300, PT ;  /* 0x000003000700780c */ /* 0x000fda0003f06070 */
[----:B------:R-:W-:Y:S05]  /*4230*/  @!P0 BRA `(.L_x_192) ;  /* 0x0000000400888947 */ /* 0x000fea0003800000 */
[----:B------:R-:W0:Y:S01]  /*4240*/  LDC.64 R6, c[0x0][0x380] ;  /* 0x0000e000ff067b82 */ /* 0x000e220000000a00 */
[----:B------:R-:W-:-:S07]  /*4250*/  VIADD R13, R17, 0x200 ;  /* 0x00000200110d7836 */ /* 0x000fce0000000000 */
[----:B------:R-:W1:Y:S02]  /*4260*/  LDC.64 R2, c[0x0][0x388] ;  /* 0x0000e200ff027b82 */ /* 0x000e640000000a00 */
.L_x_206:
[----:B------:R-:W-:-:S05]  /*4270*/  VIADD R15, R13, 0xfffffe00 ;  /* 0xfffffe000d0f7836 */ /* 0x000fca0000000000 */
[----:B------:R-:W-:-:S05]  /*4280*/  IADD3 R19, P0, PT, R15, R4, RZ ;  /* 0x000000040f137210 */ /* 0x000fca0007f1e0ff */
[----:B------:R-:W-:Y:S01]  /*4290*/  IMAD.X R20, RZ, RZ, R5, P0 ;  /* 0x000000ffff147224 */ /* 0x000fe200000e0605 */
[----:B0-----:R-:W-:-:S04]  /*42a0*/  LEA R14, P0, R19, R6, 0x2 ;  /* 0x00000006130e7211 */ /* 0x001fc800078010ff */
[----:B------:R-:W-:-:S05]  /*42b0*/  LEA.HI.X R15, R19, R7, R20, 0x2, P0 ;  /* 0x00000007130f7211 */ /* 0x000fca00000f1414 */
[----:B------:R-:W2:Y:S04]  /*42c0*/  LDG.E R25, desc[UR10][R14.64] ;  /* 0x0000000a0e197981 */ /* 0x000ea8000c1e1900 */
[----:B------:R0:W5:Y:S04]  /*42d0*/  LDG.E R18, desc[UR10][R14.64+0x400] ;  /* 0x0004000a0e127981 */ /* 0x000168000c1e1900 */
        /* <DEDUP_REMOVED lines=22> */
.L_x_199:
[----:B------:R-:W-:Y:S05]  /*4440*/  BSYNC.RECONVERGENT B2 ;  /* 0x0000000000027941 */ /* 0x000fea0003800200 */
.L_x_198:
[----:B-----5:R-:W-:Y:S01]  /*4450*/  FSETP.GEU.AND P0, PT, R19, R18, PT ;  /* 0x000000121300720b */ /* 0x020fe20003f0e000 */
[----:B------:R-:W-:Y:S01]  /*4460*/  BSSY.RECONVERGENT B2, `(.L_x_200) ;  /* 0x0000013000027945 */ /* 0x000fe20003800200 */
[----:B------:R-:W-:Y:S01]  /*4470*/  IADD3 R21, P1, P2, R4, R2, R21 ;  /* 0x0000000204157210 */ /* 0x000fe20007a3e015 */
[----:B------:R-:W-:Y:S02]  /*4480*/  VIADD R15, R13, 0x100 ;  /* 0x000001000d0f7836 */ /* 0x000fe40000000000 */
[----:B------:R-:W-:Y:S01]  /*4490*/  IMAD.MOV.U32 R9, RZ, RZ, R18 ;  /* 0x000000ffff097224 */ /* 0x000fe200078e0012 */
[----:B------:R-:W-:Y:S01]  /*44a0*/  IADD3.X R23, PT, PT, R5, R3, RZ, P1, P2 ;  /* 0x0000000305177210 */ /* 0x000fe20000fe44ff */
[----:B------:R-:W-:-:S04]  /*44b0*/  IMAD.MOV.U32 R8, RZ, RZ, R21 ;  /* 0x000000ffff087224 */ /* 0x000fc800078e0015 */
[----:B------:R-:W-:Y:S02]  /*44c0*/  IMAD.MOV.U32 R10, RZ, RZ, R23 ;  /* 0x000000ffff0a7224 */ /* 0x000fe400078e0017 */
        /* <DEDUP_REMOVED lines=12> */
.L_x_201:
[----:B------:R-:W-:Y:S05]  /*4590*/  BSYNC.RECONVERGENT B2 ;  /* 0x0000000000027941 */ /* 0x000fea0003800200 */
.L_x_200:
[----:B------:R-:W-:Y:S01]  /*45a0*/  FSETP.GEU.AND P0, PT, R9, R12, PT ;  /* 0x0000000c0900720b */ /* 0x000fe20003f0e000 */
[----:B------:R-:W-:Y:S01]  /*45b0*/  BSSY.RECONVERGENT B2, `(.L_x_202) ;  /* 0x0000013000027945 */ /* 0x000fe20003800200 */
[CC--:B------:R-:W-:Y:S01]  /*45c0*/  IADD3 R19, P1, P4, R4.reuse, R2.reuse, R13 ;  /* 0x0000000204137210 */ /* 0x0c0fe20007c3e00d */
[----:B------:R-:W-:Y:S01]  /*45d0*/  IMAD.MOV.U32 R14, RZ, RZ, R12 ;  /* 0x000000ffff0e7224 */ /* 0x000fe200078e000c */
[----:B------:R-:W-:Y:S02]  /*45e0*/  IADD3 R20, P2, P3, R4, R2, R15 ;  /* 0x0000000204147210 */ /* 0x000fe40007b5e00f */
        /* <DEDUP_REMOVED lines=15> */
.L_x_203:
[----:B------:R-:W-:Y:S05]  /*46e0*/  BSYNC.RECONVERGENT B2 ;  /* 0x0000000000027941 */ /* 0x000fea0003800200 */
.L_x_202:
        /* <DEDUP_REMOVED lines=18> */
.L_x_205:
[----:B------:R-:W-:Y:S05]  /*4810*/  BSYNC.RECONVERGENT B2 ;  /* 0x0000000000027941 */ /* 0x000fea0003800200 */
.L_x_204:
[C---:B------:R-:W-:Y:S02]  /*4820*/  VIADD R15, R13.reuse, 0x200 ;  /* 0x000002000d0f7836 */ /* 0x040fe40000000000 */
[----:B------:R-:W-:-:S03]  /*4830*/  VIADD R13, R13, 0x400 ;  /* 0x000004000d0d7836 */ /* 0x000fc60000000000 */
[----:B------:R-:W-:-:S13]  /*4840*/  ISETP.GE.AND P0, PT, R15, R16, PT ;  /* 0x000000100f00720c */ /* 0x000fda0003f06270 */
[----:B------:R-:W-:Y:S05]  /*4850*/  @!P0 BRA `(.L_x_206) ;  /* 0xfffffff800848947 */ /* 0x000fea000383ffff */
.L_x_192:
[----:B------:R-:W-:Y:S05]  /*4860*/  BSYNC.RECONVERGENT B1 ;  /* 0x0000000000017941 */ /* 0x000fea0003800200 */
.L_x_185:
        /* <DEDUP_REMOVED lines=31> */
.L_x_208:
[----:B------:R-:W-:Y:S05]  /*4a60*/  BSYNC.RECONVERGENT B1 ;  /* 0x0000000000017941 */ /* 0x000fea0003800200 */
.L_x_207:
        /* <DEDUP_REMOVED lines=24> */
.L_x_210:
[----:B------:R-:W-:Y:S05]  /*4bf0*/  BSYNC.RECONVERGENT B1 ;  /* 0x0000000000017941 */ /* 0x000fea0003800200 */
.L_x_209:
        /* <DEDUP_REMOVED lines=24> */
.L_x_212:
[----:B------:R-:W-:Y:S05]  /*4d80*/  BSYNC.RECONVERGENT B1 ;  /* 0x0000000000017941 */ /* 0x000fea0003800200 */
.L_x_211:
        /* <DEDUP_REMOVED lines=24> */
.L_x_214:
[----:B------:R-:W-:Y:S05]  /*4f10*/  BSYNC.RECONVERGENT B1 ;  /* 0x0000000000017941 */ /* 0x000fea0003800200 */
.L_x_213:
[----:B0-----:R0:W0:Y:S01]  /*4f20*/  SHFL.DOWN PT, R2, R3, 0x10, 0x1f ;  /* 0x0a001f0003027f89 */ /* 0x00102200000e0000 */
[----:B------:R-:W-:Y:S01]  /*4f30*/  BSSY.RECONVERGENT B1, `(.L_x_215) ;  /* 0x0000017000017945 */ /* 0x000fe20003800200 */
[----:B--2---:R-:W-:Y:S02]  /*4f40*/  IMAD.MOV.U32 R6, RZ, RZ, R3 ;  /* 0x000000ffff067224 */ /* 0x004fe400078e0003 */
[----:B------:R2:W0:Y:S01]  /*4f50*/  SHFL.DOWN PT, R9, R4, 0x10, 0x1f ;  /* 0x0a001f0004097f89 */ /* 0x00042200000e0000 */
[----:B------:R-:W-:Y:S02]  /*4f60*/  IMAD.MOV.U32 R7, RZ, RZ, R4 ;  /* 0x000000ffff077224 */ /* 0x000fe400078e0004 */
[----:B----4-:R-:W-:Y:S01]  /*4f70*/  IMAD.MOV.U32 R8, RZ, RZ, R5 ;  /* 0x000000ffff087224 */ /* 0x010fe200078e0005 */
        /* <DEDUP_REMOVED lines=18> */
.L_x_216:
[----:B------:R-:W-:Y:S05]  /*50a0*/  BSYNC.RECONVERGENT B1 ;  /* 0x0000000000017941 */ /* 0x000fea0003800200 */
.L_x_215:
        /* <DEDUP_REMOVED lines=12> */
.L_x_218:
[----:B------:R-:W-:Y:S05]  /*5170*/  BSYNC.RECONVERGENT B1 ;  /* 0x0000000000017941 */ /* 0x000fea0003800200 */
.L_x_217:
[----:B------:R-:W-:Y:S01]  /*5180*/  BAR.SYNC.DEFER_BLOCKING 0x0 ;  /* 0x0000000000007b1d */ /* 0x000fe20000010000 */
[----:B------:R-:W-:-:S13]  /*5190*/  ISETP.NE.AND P2, PT, R11, RZ, PT ;  /* 0x000000ff0b00720c */ /* 0x000fda0003f45270 */
[----:B------:R-:W-:Y:S05]  /*51a0*/  @P2 BRA `(.L_x_148) ;  /* 0x0000000800342947 */ /* 0x000fea0003800000 */
[----:B0---4-:R-:W0:Y:S01]  /*51b0*/  S2R R3, SR_CgaCtaId ;  /* 0x0000000000037919 */ /* 0x011e220000008800 */
[----:B------:R-:W-:Y:S01]  /*51c0*/  MOV R2, 0x400 ;  /* 0x0000040000027802 */ /* 0x000fe20000000f00 */
[----:B------:R-:W-:Y:S03]  /*51d0*/  BSSY.RECONVERGENT B1, `(.L_x_219) ;  /* 0x0000016000017945 */ /* 0x000fe60003800200 */
[----:B0-----:R-:W-:-:S05]  /*51e0*/  LEA R25, R3, R2, 0x18 ;  /* 0x0000000203197211 */ /* 0x001fca00078ec0ff */
[----:B------:R-:W0:Y:S04]  /*51f0*/  LDS R3, [R25+0x18] ;  /* 0x0000180019037984 */ /* 0x000e280000000800 */
[----:B--2---:R-:W2:Y:S04]  /*5200*/  LDS.64 R4, [R25+0x20] ;  /* 0x0000200019047984 */ /* 0x004ea80000000a00 */
        /* <DEDUP_REMOVED lines=18> */
.L_x_220:
[----:B------:R-:W-:Y:S05]  /*5330*/  BSYNC.RECONVERGENT B1 ;  /* 0x0000000000017941 */ /* 0x000fea0003800200 */
.L_x_219:
        /* <DEDUP_REMOVED lines=10> */
[----:B------:R0:W1:Y:S04]  /*53e0*/  LDS.64 R10, [R25+0x60] ;  /* 0x00006000190a7984 */ /* 0x0000680000000a00 */
[----:B---3--:R3:W1:Y:S04]  /*53f0*/  LDS.64 R12, [R25+0x70] ;  /* 0x00007000190c7984 */ /* 0x0086680000000a00 */
        /* <DEDUP_REMOVED lines=15> */
.L_x_222:
[----:B------:R-:W-:Y:S05]  /*54f0*/  BSYNC.RECONVERGENT B1 ;  /* 0x0000000000017941 */ /* 0x000fea0003800200 */
.L_x_221:
        /* <DEDUP_REMOVED lines=17> */
.L_x_224:
[----:B------:R-:W-:Y:S05]  /*5610*/  BSYNC.RECONVERGENT B1 ;  /* 0x0000000000017941 */ /* 0x000fea0003800200 */
.L_x_223:
        /* <DEDUP_REMOVED lines=17> */
.L_x_226:
[----:B------:R-:W-:Y:S05]  /*5730*/  BSYNC.RECONVERGENT B1 ;  /* 0x0000000000017941 */ /* 0x000fea0003800200 */
.L_x_225:
        /* <DEDUP_REMOVED lines=17> */
.L_x_228:
[----:B------:R-:W-:Y:S05]  /*5850*/  BSYNC.RECONVERGENT B1 ;  /* 0x0000000000017941 */ /* 0x000fea0003800200 */
.L_x_227:
        /* <DEDUP_REMOVED lines=17> */
.L_x_230:
[----:B------:R-:W-:Y:S05]  /*5970*/  BSYNC.RECONVERGENT B1 ;  /* 0x0000000000017941 */ /* 0x000fea0003800200 */
.L_x_229:
        /* <DEDUP_REMOVED lines=16> */
.L_x_148:
[----:B------:R-:W-:Y:S05]  /*5a80*/  BSYNC.RECONVERGENT B0 ;  /* 0x0000000000007941 */ /* 0x000fea0003800200 */
.L_x_115:
[----:B------:R-:W-:Y:S05]  /*5a90*/  @P2 EXIT ;  /* 0x000000000000294d */ /* 0x000fea0003800000 */
[----:B0-234-:R-:W0:Y:S01]  /*5aa0*/  LDC.64 R2, c[0x0][0x390] ;  /* 0x0000e400ff027b82 */ /* 0x01de220000000a00 */
[----:B------:R-:W-:Y:S02]  /*5ab0*/  IMAD.MOV.U32 R9, RZ, RZ, R8 ;  /* 0x000000ffff097224 */ /* 0x000fe400078e0008 */
[----:B------:R-:W-:Y:S02]  /*5ac0*/  IMAD.MOV.U32 R8, RZ, RZ, R7 ;  /* 0x000000ffff087224 */ /* 0x000fe400078e0007 */
[----:B0-----:R-:W-:-:S05]  /*5ad0*/  IMAD.WIDE.U32 R2, R0, 0x10, R2 ;  /* 0x0000001000027825 */ /* 0x001fca00078e0002 */
[----:B------:R-:W-:Y:S04]  /*5ae0*/  STG.E.64 desc[UR10][R2.64+0x8], R8 ;  /* 0x0000080802007986 */ /* 0x000fe8000c101b0a */
[----:B------:R-:W-:Y:S01]  /*5af0*/  STG.E desc[UR10][R2.64], R6 ;  /* 0x0000000602007986 */ /* 0x000fe2000c10190a */
[----:B------:R-:W-:Y:S05]  /*5b00*/  EXIT ;  /* 0x000000000000794d */ /* 0x000fea0003800000 */
.L_x_231:
        /* <DEDUP_REMOVED lines=15> */
.L_x_1824:


//--------------------- .text._ZN6thrust24THRUST_300001_SM_1000_NS8cuda_cub4core6detail13_kernel_agentINS1_8__reduce11ReduceAgentINS0_12zip_iteratorIN4cuda3std3__45tupleIJPKfNS0_17counting_iteratorIlNS0_11use_defaultESF_SF_EEEEEEEPNSB_IJflEEESJ_lNS1_9__extrema9arg_max_fIflNSA_4lessIfEEEEEEJSI_SK_lSP_EEEvDpT0_ --------------------------
	.section	.text._ZN6thrust24THRUST_300001_SM_1000_NS8cuda_cub4core6detail13_kernel_agentINS1_8__reduce11ReduceAgentINS0_12zip_iteratorIN4cuda3std3__45tupleIJPKfNS0_17counting_iteratorIlNS0_11use_defaultESF_SF_EEEEEEEPNSB_IJflEEESJ_lNS1_9__extrema9arg_max_fIflNSA_4lessIfEEEEEEJSI_SK_lSP_EEEvDpT0_,"ax",@progbits
	.align	128
        .global         _ZN6thrust24THRUST_300001_SM_1000_NS8cuda_cub4core6detail13_kernel_agentINS1_8__reduce11ReduceAgentINS0_12zip_iteratorIN4cuda3std3__45tupleIJPKfNS0_17counting_iteratorIlNS0_11use_defaultESF_SF_EEEEEEEPNSB_IJflEEESJ_lNS1_9__extrema9arg_max_fIflNSA_4lessIfEEEEEEJSI_SK_lSP_EEEvDpT0_
        .type           _ZN6thrust24THRUST_300001_SM_1000_NS8cuda_cub4core6detail13_kernel_agentINS1_8__reduce11ReduceAgentINS0_12zip_iteratorIN4cuda3std3__45tupleIJPKfNS0_17counting_iteratorIlNS0_11use_defaultESF_SF_EEEEEEEPNSB_IJflEEESJ_lNS1_9__extrema9arg_max_fIflNSA_4lessIfEEEEEEJSI_SK_lSP_EEEvDpT0_,@function
        .size           _ZN6thrust24THRUST_300001_SM_1000_NS8cuda_cub4core6detail13_kernel_agentINS1_8__reduce11ReduceAgentINS0_12zip_iteratorIN4cuda3std3__45tupleIJPKfNS0_17counting_iteratorIlNS0_11use_defaultESF_SF_EEEEEEEPNSB_IJflEEESJ_lNS1_9__extrema9arg_max_fIflNSA_4lessIfEEEEEEJSI_SK_lSP_EEEvDpT0_,(.L_x_1825 - _ZN6thrust24THRUST_300001_SM_1000_NS8cuda_cub4core6detail13_kernel_agentINS1_8__reduce11ReduceAgentINS0_12zip_iteratorIN4cuda3std3__45tupleIJPKfNS0_17counting_iteratorIlNS0_11use_defaultESF_SF_EEEEEEEPNSB_IJflEEESJ_lNS1_9__extrema9arg_max_fIflNSA_4lessIfEEEEEEJSI_SK_lSP_EEEvDpT0_)
        .other          _ZN6thrust24THRUST_300001_SM_1000_NS8cuda_cub4core6detail13_kernel_agentINS1_8__reduce11ReduceAgentINS0_12zip_iteratorIN4cuda3std3__45tupleIJPKfNS0_17counting_iteratorIlNS0_11use_defaultESF_SF_EEEEEEEPNSB_IJflEEESJ_lNS1_9__extrema9arg_max_fIflNSA_4lessIfEEEEEEJSI_SK_lSP_EEEvDpT0_,@"STO_CUDA_ENTRY STV_DEFAULT"
_ZN6thrust24THRUST_300001_SM_1000_NS8cuda_cub4core6detail13_kernel_agentINS1_8__reduce11ReduceAgentINS0_12zip_iteratorIN4cuda3std3__45tupleIJPKfNS0_17counting_iteratorIlNS0_11use_defaultESF_SF_EEEEEEEPNSB_IJflEEESJ_lNS1_9__extrema9arg_max_fIflNSA_4lessIfEEEEEEJSI_SK_lSP_EEEvDpT0_:
.text._ZN6thrust24THRUST_300001_SM_1000_NS8cuda_cub4core6detail13_kernel_agentINS1_8__reduce11ReduceAgentINS0_12zip_iteratorIN4cuda3std3__45tupleIJPKfNS0_17counting_iteratorIlNS0_11use_defaultESF_SF_EEEEEEEPNSB_IJflEEESJ_lNS1_9__extrema9arg_max_fIflNSA_4lessIfEEEEEEJSI_SK_lSP_EEEvDpT0_:
[----:B------:R-:W-:Y:S01]  /*0000*/  LDC R1, c[0x0][0x37c] ;  /* 0x0000df00ff017b82 */ /* 0x000fe20000000800 */
[----:B------:R-:W0:Y:S02]  /*0010*/  LDCU.64 UR4, c[0x0][0x398] ;  /* 0x00007300ff0477ac */ /* 0x000e240008000a00 */
[----:B0-----:R-:W-:-:S04]  /*0020*/  ISETP.NE.U32.AND P0, PT, RZ, UR4, PT ;  /* 0x00000004ff007c0c */ /* 0x001fc8000bf05070 */
[----:B------:R-:W-:-:S13]  /*0030*/  ISETP.NE.AND.EX P0, PT, RZ, UR5, PT, P0 ;  /* 0x00000005ff007c0c */ /* 0x000fda000bf05300 */
[----:B------:R-:W-:Y:S05]  /*0040*/  @!P0 EXIT ;  /* 0x000000000000894d */ /* 0x000fea0003800000 */
[----:B------:R-:W-:Y:S01]  /*0050*/  UISETP.GT.U32.AND UP0, UPT, UR4, 0x4ff, UPT ;  /* 0x000004ff0400788c */ /* 0x000fe2000bf04070 */
[----:B------:R-:W-:Y:S01]  /*0060*/  BSSY.RECONVERGENT B0, `(.L_x_232) ;  /* 0x0000558000007945 */ /* 0x000fe20003800200 */
[----:B------:R-:W0:Y:S02]  /*0070*/  LDCU.64 UR8, c[0x0][0x358] ;  /* 0x00006b00ff0877ac */ /* 0x000e240008000a00 */
[----:B------:R-:W-:-:S09]  /*0080*/  UISETP.GT.AND.EX UP0, UPT, UR5, URZ, UPT, UP0 ;  /* 0x000000ff0500728c */ /* 0x000fd2000bf04300 */
[----:B------:R-:W-:Y:S05]  /*0090*/  BRA.U UP0, `(.L_x_233) ;  /* 0x0000003100a87547 */ /* 0x000fea000b800000 */
[----:B------:R-:W1:Y:S01]  /*00a0*/  S2R R0, SR_TID.X ;  /* 0x0000000000007919 */ /* 0x000e620000002100 */
[----:B------:R-:W2:Y:S01]  /*00b0*/  LDCU UR5, c[0x0][0x398] ;  /* 0x00007300ff0577ac */ /* 0x000ea20008000800 */
[----:B------:R-:W-:Y:S01]  /*00c0*/  BSSY.RECONVERGENT B1, `(.L_x_234) ;  /* 0x000000d000017945 */ /* 0x000fe20003800200 */
[----:B------:R-:W-:Y:S01]  /*00d0*/  CS2R R6, SRZ ;  /* 0x0000000000067805 */ /* 0x000fe2000001ff00 */
[----:B------:R-:W-:Y:S01]  /*00e0*/  IMAD.MOV.U32 R8, RZ, RZ, RZ ;  /* 0x000000ffff087224 */ /* 0x000fe200078e00ff */
[----:B-1----:R-:W-:Y:S01]  /*00f0*/  ISETP.GE.AND P0, PT, R0, UR4, PT ;  /* 0x0000000400007c0c */ /* 0x002fe2000bf06270 */
[----:B------:R-:W-:-:S12]  /*0100*/  IMAD.MOV.U32 R9, RZ, RZ, R0 ;  /* 0x000000ffff097224 */ /* 0x000fd800078e0000 */
[----:B--2---:R-:W-:Y:S05]  /*0110*/  @P0 BRA `(.L_x_235) ;  /* 0x00000000001c0947 */ /* 0x004fea0003800000 */
[----:B------:R-:W1:Y:S01]  /*0120*/  LDC.64 R2, c[0x0][0x380] ;  /* 0x0000e000ff027b82 */ /* 0x000e620000000a00 */
[----:B------:R-:W2:Y:S01]  /*0130*/  LDCU.64 UR6, c[0x0][0x388] ;  /* 0x00007100ff0677ac */ /* 0x000ea20008000a00 */
[----:B-1----:R-:W-:-:S05]  /*0140*/  IMAD.WIDE.U32 R2, R0, 0x4, R2 ;  /* 0x0000000400027825 */ /* 0x002fca00078e0002 */
[----:B0-----:R1:W5:Y:S01]  /*0150*/  LDG.E R6, desc[UR8][R2.64] ;  /* 0x0000000802067981 */ /* 0x001362000c1e1900 */
[C---:B--2---:R-:W-:Y:S01]  /*0160*/  IADD3 R7, P0, PT, R0.reuse, UR6, RZ ;  /* 0x0000000600077c10 */ /* 0x044fe2000ff1e0ff */
[----:B------:R-:W-:-:S04]  /*0170*/  VIADD R9, R0, 0x100 ;  /* 0x0000010000097836 */ /* 0x000fc80000000000 */
[----:B------:R-:W-:-:S08]  /*0180*/  IMAD.X R8, RZ, RZ, UR7, P0 ;  /* 0x00000007ff087e24 */ /* 0x000fd000080e06ff */
.L_x_235:
[----:B0-----:R-:W-:Y:S05]  /*0190*/  BSYNC.RECONVERGENT B1 ;  /* 0x0000000000017941 */ /* 0x001fea0003800200 */
.L_x_234:
        /* <DEDUP_REMOVED lines=10> */
[----:B------:R-:W1:Y:S01]  /*0240*/  LDCU.64 UR6, c[0x0][0x388] ;  /* 0x00007100ff0677ac */ /* 0x000e620008000a00 */
[----:B------:R-:W-:-:S04]  /*0250*/  LEA.HI R4, R11, 0x1, RZ, 0x18 ;  /* 0x000000010b047811 */ /* 0x000fc800078fc0ff */
[----:B------:R-:W-:-:S05]  /*0260*/  LOP3.LUT R4, R4, 0x3, RZ, 0xc0, !PT ;  /* 0x0000000304047812 */ /* 0x000fca00078ec0ff */
[----:B------:R-:W-:Y:S01]  /*0270*/  IMAD.MOV R4, RZ, RZ, -R4 ;  /* 0x000000ffff047224 */ /* 0x000fe200078e0a04 */
[C---:B-1----:R-:W-:Y:S01]  /*0280*/  IADD3 R5, P0, PT, R9.reuse, UR6, RZ ;  /* 0x0000000609057c10 */ /* 0x042fe2000ff1e0ff */
[----:B0-----:R-:W-:-:S04]  /*0290*/  IMAD.WIDE.U32 R2, R9, 0x4, R2 ;  /* 0x0000000409027825 */ /* 0x001fc800078e0002 */
[----:B------:R-:W-:-:S08]  /*02a0*/  IMAD.X R10, RZ, RZ, UR7, P0 ;  /* 0x00000007ff0a7e24 */ /* 0x000fd000080e06ff */
.L_x_242:
[----:B------:R0:W2:Y:S01]  /*02b0*/  LDG.E R15, desc[UR8][R2.64] ;  /* 0x00000008020f7981 */ /* 0x0000a2000c1e1900 */
[----:B------:R-:W-:Y:S01]  /*02c0*/  VIADD R4, R4, 0x1 ;  /* 0x0000000104047836 */ /* 0x000fe20000000000 */
[----:B------:R-:W-:Y:S01]  /*02d0*/  BSSY.RECONVERGENT B3, `(.L_x_240) ;  /* 0x0000016000037945 */ /* 0x000fe20003800200 */
[----:B------:R-:W-:Y:S02]  /*02e0*/  IMAD.MOV.U32 R14, RZ, RZ, R7 ;  /* 0x000000ffff0e7224 */ /* 0x000fe400078e0007 */
[----:B------:R-:W-:Y:S01]  /*02f0*/  IMAD.MOV.U32 R13, RZ, RZ, R8 ;  /* 0x000000ffff0d7224 */ /* 0x000fe200078e0008 */
[----:B------:R-:W-:Y:S01]  /*0300*/  ISETP.NE.AND P2, PT, R4, RZ, PT ;  /* 0x000000ff0400720c */ /* 0x000fe20003f45270 */
[----:B-----5:R-:W-:Y:S02]  /*0310*/  IMAD.MOV.U32 R12, RZ, RZ, R6 ;  /* 0x000000ffff0c7224 */ /* 0x020fe400078e0006 */
[----:B------:R-:W-:Y:S01]  /*0320*/  IMAD.MOV.U32 R7, RZ, RZ, R5 ;  /* 0x000000ffff077224 */ /* 0x000fe200078e0005 */
[----:B0-----:R-:W-:Y:S01]  /*0330*/  IADD3 R2, P3, PT, R2, 0x400, RZ ;  /* 0x0000040002027810 */ /* 0x001fe20007f7e0ff */
        /* <DEDUP_REMOVED lines=15> */
.L_x_241:
[----:B------:R-:W-:Y:S05]  /*0430*/  BSYNC.RECONVERGENT B3 ;  /* 0x0000000000037941 */ /* 0x000fea0003800200 */
.L_x_240:
[----:B------:R-:W-:Y:S01]  /*0440*/  IADD3 R5, P0, PT, R5, 0x100, RZ ;  /* 0x0000010005057810 */ /* 0x000fe20007f1e0ff */
[----:B------:R-:W-:Y:S02]  /*0450*/  VIADD R9, R9, 0x100 ;  /* 0x0000010009097836 */ /* 0x000fe40000000000 */
[----:B------:R-:W-:Y:S02]  /*0460*/  IMAD.X R3, RZ, RZ, R3, P3 ;  /* 0x000000ffff037224 */ /* 0x000fe400018e0603 */
[----:B------:R-:W-:Y:S01]  /*0470*/  IMAD.X R10, RZ, RZ, R10, P0 ;  /* 0x000000ffff0a7224 */ /* 0x000fe200000e060a */
[----:B------:R-:W-:Y:S07]  /*0480*/  @P2 BRA `(.L_x_242) ;  /* 0xfffffffc00882947 */ /* 0x000fee000383ffff */
.L_x_239:
[----:B------:R-:W-:Y:S05]  /*0490*/  BSYNC.RECONVERGENT B2 ;  /* 0x0000000000027941 */ /* 0x000fea0003800200 */
.L_x_238:
[----:B------:R-:W-:-:S13]  /*04a0*/  ISETP.GE.U32.AND P0, PT, R11, 0x300, PT ;  /* 0x000003000b00780c */ /* 0x000fda0003f06070 */
[----:B------:R-:W-:Y:S05]  /*04b0*/  @!P0 BRA `(.L_x_237) ;  /* 0x00000004007c8947 */ /* 0x000fea0003800000 */
[----:B------:R-:W0:Y:S01]  /*04c0*/  LDC.64 R4, c[0x0][0x380] ;  /* 0x0000e000ff047b82 */ /* 0x000e220000000a00 */
[----:B------:R-:W-:-:S07]  /*04d0*/  VIADD R10, R9, 0x200 ;  /* 0x00000200090a7836 */ /* 0x000fce0000000000 */
[----:B------:R-:W1:Y:S02]  /*04e0*/  LDC.64 R2, c[0x0][0x388] ;  /* 0x0000e200ff027b82 */ /* 0x000e640000000a00 */
.L_x_251:
[----:B------:R-:W-:-:S04]  /*04f0*/  VIADD R15, R10, 0xfffffe00 ;  /* 0xfffffe000a0f7836 */ /* 0x000fc80000000000 */
[----:B0-----:R-:W-:-:S05]  /*0500*/  IMAD.WIDE R12, R15, 0x4, R4 ;  /* 0x000000040f0c7825 */ /* 0x001fca00078e0204 */
[----:B------:R-:W2:Y:S04]  /*0510*/  LDG.E R21, desc[UR8][R12.64] ;  /* 0x000000080c157981 */ /* 0x000ea8000c1e1900 */
[----:B-----5:R0:W5:Y:S04]  /*0520*/  LDG.E R23, desc[UR8][R12.64+0x400] ;  /* 0x000400080c177981 */ /* 0x020168000c1e1900 */
[----:B------:R0:W5:Y:S04]  /*0530*/  LDG.E R9, desc[UR8][R12.64+0x800] ;  /* 0x000800080c097981 */ /* 0x000168000c1e1900 */
[----:B------:R0:W5:Y:S01]  /*0540*/  LDG.E R11, desc[UR8][R12.64+0xc00] ;  /* 0x000c00080c0b7981 */ /* 0x000162000c1e1900 */
[C---:B-1----:R-:W-:Y:S01]  /*0550*/  IADD3 R18, P1, PT, R15.reuse, R2, RZ ;  /* 0x000000020f127210 */ /* 0x042fe20007f3e0ff */
[----:B------:R-:W-:Y:S03]  /*0560*/  BSSY.RECONVERGENT B2, `(.L_x_243) ;  /* 0x0000013000027945 */ /* 0x000fe60003800200 */
[----:B------:R-:W-:Y:S01]  /*0570*/  LEA.HI.X.SX32 R19, R15, R3, 0x1, P1 ;  /* 0x000000030f137211 */ /* 0x000fe200008f0eff */
[----:B------:R-:W-:-:S02]  /*0580*/  VIADD R15, R10, 0xffffff00 ;  /* 0xffffff000a0f7836 */ /* 0x000fc40000000000 */
        /* <DEDUP_REMOVED lines=16> */
.L_x_244:
[----:B------:R-:W-:Y:S05]  /*0690*/  BSYNC.RECONVERGENT B2 ;  /* 0x0000000000027941 */ /* 0x000fea0003800200 */
.L_x_243:
[----:B-----5:R-:W-:Y:S01]  /*06a0*/  FSETP.GEU.AND P0, PT, R14, R23, PT ;  /* 0x000000170e00720b */ /* 0x020fe20003f0e000 */
[----:B------:R-:W-:Y:S01]  /*06b0*/  BSSY.RECONVERGENT B2, `(.L_x_245) ;  /* 0x0000013000027945 */ /* 0x000fe20003800200 */
[C---:B------:R-:W-:Y:S01]  /*06c0*/  IADD3 R13, P1, PT, R15.reuse, R2, RZ ;  /* 0x000000020f0d7210 */ /* 0x040fe20007f3e0ff */
[----:B------:R-:W-:Y:S02]  /*06d0*/  VIADD R7, R10, 0x100 ;  /* 0x000001000a077836 */ /* 0x000fe40000000000 */
[----:B------:R-:W-:Y:S01]  /*06e0*/  IMAD.MOV.U32 R6, RZ, RZ, R23 ;  /* 0x000000ffff067224 */ /* 0x000fe200078e0017 */
[----:B------:R-:W-:Y:S01]  /*06f0*/  LEA.HI.X.SX32 R12, R15, R3, 0x1, P1 ;  /* 0x000000030f0c7211 */ /* 0x000fe200008f0eff */
        /* <DEDUP_REMOVED lines=14> */
.L_x_246:
[----:B------:R-:W-:Y:S05]  /*07e0*/  BSYNC.RECONVERGENT B2 ;  /* 0x0000000000027941 */ /* 0x000fea0003800200 */
.L_x_245:
[----:B------:R-:W-:Y:S01]  /*07f0*/  FSETP.GEU.AND P0, PT, R6, R9, PT ;  /* 0x000000090600720b */ /* 0x000fe20003f0e000 */
[----:B------:R-:W-:Y:S01]  /*0800*/  BSSY.RECONVERGENT B2, `(.L_x_247) ;  /* 0x0000013000027945 */ /* 0x000fe20003800200 */
[CC--:B------:R-:W-:Y:S01]  /*0810*/  IADD3 R17, P1, PT, R10.reuse, R2.reuse, RZ ;  /* 0x000000020a117210 */ /* 0x0c0fe20007f3e0ff */
[----:B------:R-:W-:Y:S01]  /*0820*/  IMAD.MOV.U32 R12, RZ, RZ, R9 ;  /* 0x000000ffff0c7224 */ /* 0x000fe200078e0009 */
[----:B------:R-:W-:Y:S02]  /*0830*/  IADD3 R18, P2, PT, R7, R2, RZ ;  /* 0x0000000207127210 */ /* 0x000fe40007f5e0ff */
        /* <DEDUP_REMOVED lines=15> */
.L_x_248:
[----:B------:R-:W-:Y:S05]  /*0930*/  BSYNC.RECONVERGENT B2 ;  /* 0x0000000000027941 */ /* 0x000fea0003800200 */
.L_x_247:
[----:B------:R-:W-:Y:S01]  /*0940*/  FSETP.GEU.AND P0, PT, R12, R11, PT ;  /* 0x0000000b0c00720b */ /* 0x000fe20003f0e000 */
[----:B------:R-:W-:Y:S01]  /*0950*/  BSSY.RECONVERGENT B2, `(.L_x_249) ;  /* 0x0000011000027945 */ /* 0x000fe20003800200 */
[----:B------:R-:W-:Y:S01]  /*0960*/  LEA.HI.X.SX32 R9, R7, R3, 0x1, P2 ;  /* 0x0000000307097211 */ /* 0x000fe200010f0eff */
        /* <DEDUP_REMOVED lines=15> */
.L_x_250:
[----:B------:R-:W-:Y:S05]  /*0a60*/  BSYNC.RECONVERGENT B2 ;  /* 0x0000000000027941 */ /* 0x000fea0003800200 */
.L_x_249:
[C---:B------:R-:W-:Y:S02]  /*0a70*/  VIADD R9, R10.reuse, 0x200 ;  /* 0x000002000a097836 */ /* 0x040fe40000000000 */
[----:B------:R-:W-:-:S03]  /*0a80*/  VIADD R10, R10, 0x400 ;  /* 0x000004000a0a7836 */ /* 0x000fc60000000000 */
[----:B------:R-:W-:-:S13]  /*0a90*/  ISETP.GE.AND P0, PT, R9, UR5, PT ;  /* 0x0000000509007c0c */ /* 0x000fda000bf06270 */
[----:B------:R-:W-:Y:S05]  /*0aa0*/  @!P0 BRA `(.L_x_251) ;  /* 0xfffffff800908947 */ /* 0x000fea000383ffff */
.L_x_237:
[----:B------:R-:W-:Y:S05]  /*0ab0*/  BSYNC.RECONVERGENT B1 ;  /* 0x0000000000017941 */ /* 0x000fea0003800200 */
.L_x_236:
[----:B------:R-:W0:Y:S02]  /*0ac0*/  LDCU UR6, c[0x0][0x398] ;  /* 0x00007300ff0677ac */ /* 0x000e240008000800 */
[----:B0-----:R-:W-:-:S09]  /*0ad0*/  UISETP.GE.AND UP0, UPT, UR6, 0x100, UPT ;  /* 0x000001000600788c */ /* 0x001fd2000bf06270 */
[----:B------:R-:W-:Y:S05]  /*0ae0*/  BRA.U !UP0, `(.L_x_252) ;  /* 0x00000011088c7547 */ /* 0x000fea000b800000 */
[----:B------:R-:W0:Y:S01]  /*0af0*/  S2R R11, SR_LANEID ;  /* 0x00000000000b7919 */ /* 0x000e220000000000 */
[----:B------:R-:W-:Y:S01]  /*0b00*/  BSSY.RECONVERGENT B1, `(.L_x_253) ;  /* 0x000001b000017945 */ /* 0x000fe20003800200 */
[----:B------:R-:W-:Y:S01]  /*0b10*/  IMAD.MOV.U32 R9, RZ, RZ, R7 ;  /* 0x000000ffff097224 */ /* 0x000fe200078e0007 */
[----:B-1---5:R1:W2:Y:S01]  /*0b20*/  SHFL.DOWN PT, R3, R6, 0x1, 0x1f ;  /* 0x08201f0006037f89 */ /* 0x0222a200000e0000 */
        /* <DEDUP_REMOVED lines=24> */
.L_x_254:
[----:B------:R-:W-:Y:S05]  /*0cb0*/  BSYNC.RECONVERGENT B1 ;  /* 0x0000000000017941 */ /* 0x000fea0003800200 */
.L_x_253:
[C---:B------:R-:W-:Y:S01]  /*0cc0*/  ISETP.GT.AND P5, PT, R11.reuse, 0x17, PT ;  /* 0x000000170b00780c */ /* 0x040fe20003fa4270 */
[----:B------:R0:W1:Y:S01]  /*0cd0*/  SHFL.DOWN PT, R7, R2, 0x2, 0x1f ;  /* 0x08401f0002077f89 */ /* 0x00006200000e0000 */
[C---:B------:R-:W-:Y:S01]  /*0ce0*/  ISETP.GT.AND P4, PT, R11.reuse, 0xf, PT ;  /* 0x0000000f0b00780c */ /* 0x040fe20003f84270 */
[----:B------:R-:W-:Y:S01]  /*0cf0*/  BSSY.RECONVERGENT B1, `(.L_x_255) ;  /* 0x0000018000017945 */ /* 0x000fe20003800200 */
[----:B------:R-:W-:Y:S01]  /*0d00*/  ISETP.NE.AND P2, PT, R11, RZ, PT ;  /* 0x000000ff0b00720c */ /* 0x000fe20003f45270 */
[----:B------:R0:W2:Y:S01]  /*0d10*/  SHFL.DOWN PT, R6, R9, 0x2, 0x1f ;  /* 0x08401f0009067f89 */ /* 0x0000a200000e0000 */
[----:B------:R-:W-:Y:S02]  /*0d20*/  IMAD.MOV.U32 R4, RZ, RZ, R9 ;  /* 0x000000ffff047224 */ /* 0x000fe400078e0009 */
[----:B------:R-:W-:Y:S01]  /*0d30*/  IMAD.MOV.U32 R5, RZ, RZ, R10 ;  /* 0x000000ffff057224 */ /* 0x000fe200078e000a */
[----:B------:R0:W3:Y:S01]  /*0d40*/  SHFL.DOWN PT, R11, R10, 0x2, 0x1f ;  /* 0x08401f000a0b7f89 */ /* 0x0000e200000e0000 */
[----:B------:R-:W-:Y:S01]  /*0d50*/  IMAD.MOV.U32 R3, RZ, RZ, R2 ;  /* 0x000000ffff037224 */ /* 0x000fe200078e0002 */
[----:B------:R-:W-:Y:S06]  /*0d60*/  @P1 BRA `(.L_x_256) ;  /* 0x0000000000401947 */ /* 0x000fec0003800000 */
        /* <DEDUP_REMOVED lines=16> */
.L_x_256:
[----:B------:R-:W-:Y:S05]  /*0e70*/  BSYNC.RECONVERGENT B1 ;  /* 0x0000000000017941 */ /* 0x000fea0003800200 */
.L_x_255:
[----:B------:R4:W3:Y:S01]  /*0e80*/  SHFL.DOWN PT, R8, R3, 0x4, 0x1f ;  /* 0x08801f0003087f89 */ /* 0x0008e200000e0000 */
[----:B------:R-:W-:Y:S01]  /*0e90*/  BSSY.RECONVERGENT B1, `(.L_x_257) ;  /* 0x0000017000017945 */ /* 0x000fe20003800200 */
[----:B--2---:R-:W-:Y:S02]  /*0ea0*/  IMAD.MOV.U32 R6, RZ, RZ, R4 ;  /* 0x000000ffff067224 */ /* 0x004fe400078e0004 */
[----:B0-----:R4:W0:Y:S01]  /*0eb0*/  SHFL.DOWN PT, R9, R4, 0x4, 0x1f ;  /* 0x08801f0004097f89 */ /* 0x00182200000e0000 */
[----:B-1----:R-:W-:Y:S02]  /*0ec0*/  IMAD.MOV.U32 R7, RZ, RZ, R5 ;  /* 0x000000ffff077224 */ /* 0x002fe400078e0005 */
[----:B------:R-:W-:Y:S01]  /*0ed0*/  IMAD.MOV.U32 R2, RZ, RZ, R3 ;  /* 0x000000ffff027224 */ /* 0x000fe200078e0003 */
[----:B------:R4:W1:Y:S01]  /*0ee0*/  SHFL.DOWN PT, R10, R5, 0x4, 0x1f ;  /* 0x08801f00050a7f89 */ /* 0x00086200000e0000 */
[----:B------:R-:W-:Y:S05]  /*0ef0*/  @P3 BRA `(.L_x_258) ;  /* 0x0000000000403947 */ /* 0x000fea0003800000 */
[----:B---3--:R-:W-:Y:S01]  /*0f00*/  FSETP.GEU.AND P0, PT, R3, R8, PT ;  /* 0x000000080300720b */ /* 0x008fe20003f0e000 */
        /* <DEDUP_REMOVED lines=15> */
.L_x_258:
[----:B------:R-:W-:Y:S05]  /*1000*/  BSYNC.RECONVERGENT B1 ;  /* 0x0000000000017941 */ /* 0x000fea0003800200 */
.L_x_257:
[----:B0-----:R0:W2:Y:S01]  /*1010*/  SHFL.DOWN PT, R9, R2, 0x8, 0x1f ;  /* 0x09001f0002097f89 */ /* 0x0010a200000e0000 */
[----:B------:R-:W-:Y:S01]  /*1020*/  BSSY.RECONVERGENT B1, `(.L_x_259) ;  /* 0x0000017000017945 */ /* 0x000fe20003800200 */
[----:B----4-:R-:W-:Y:S02]  /*1030*/  IMAD.MOV.U32 R4, RZ, RZ, R6 ;  /* 0x000000ffff047224 */ /* 0x010fe400078e0006 */
[----:B---3--:R0:W3:Y:S01]  /*1040*/  SHFL.DOWN PT, R11, R6, 0x8, 0x1f ;  /* 0x09001f00060b7f89 */ /* 0x0080e200000e0000 */
[----:B------:R-:W-:Y:S02]  /*1050*/  IMAD.MOV.U32 R5, RZ, RZ, R7 ;  /* 0x000000ffff057224 */ /* 0x000fe400078e0007 */
[----:B------:R-:W-:Y:S01]  /*1060*/  IMAD.MOV.U32 R3, RZ, RZ, R2 ;  /* 0x000000ffff037224 */ /* 0x000fe200078e0002 */
[----:B------:R0:W4:Y:S01]  /*1070*/  SHFL.DOWN PT, R8, R7, 0x8, 0x1f ;  /* 0x09001f0007087f89 */ /* 0x00012200000e0000 */
[----:B------:R-:W-:Y:S05]  /*1080*/  @P5 BRA `(.L_x_260) ;  /* 0x0000000000405947 */ /* 0x000fea0003800000 */
[----:B--2---:R-:W-:Y:S01]  /*1090*/  FSETP.GEU.AND P0, PT, R2, R9, PT ;  /* 0x000000090200720b */ /* 0x004fe20003f0e000 */
        /* <DEDUP_REMOVED lines=15> */
.L_x_260:
[----:B------:R-:W-:Y:S05]  /*1190*/  BSYNC.RECONVERGENT B1 ;  /* 0x0000000000017941 */ /* 0x000fea0003800200 */
.L_x_259:
[----:B0-----:R0:W0:Y:S01]  /*11a0*/  SHFL.DOWN PT, R2, R3, 0x10, 0x1f ;  /* 0x0a001f0003027f89 */ /* 0x00102200000e0000 */
[----:B------:R-:W-:Y:S01]  /*11b0*/  BSSY.RECONVERGENT B1, `(.L_x_261) ;  /* 0x0000017000017945 */ /* 0x000fe20003800200 */
[----:B------:R-:W-:Y:S02]  /*11c0*/  IMAD.MOV.U32 R7, RZ, RZ, R4 ;  /* 0x000000ffff077224 */ /* 0x000fe400078e0004 */
[----:B--2---:R2:W0:Y:S01]  /*11d0*/  SHFL.DOWN PT, R9, R4, 0x10, 0x1f ;  /* 0x0a001f0004097f89 */ /* 0x00442200000e0000 */
[----:B------:R-:W-:Y:S02]  /*11e0*/  IMAD.MOV.U32 R6, RZ, RZ, R5 ;  /* 0x000000ffff067224 */ /* 0x000fe400078e0005 */
[----:B----4-:R-:W-:Y:S01]  /*11f0*/  IMAD.MOV.U32 R8, RZ, RZ, R3 ;  /* 0x000000ffff087224 */ /* 0x010fe200078e0003 */
        /* <DEDUP_REMOVED lines=18> */
.L_x_262:
[----:B------:R-:W-:Y:S05]  /*1320*/  BSYNC.RECONVERGENT B1 ;  /* 0x0000000000017941 */ /* 0x000fea0003800200 */
.L_x_261:
        /* <DEDUP_REMOVED lines=12> */
.L_x_264:
[----:B------:R-:W-:Y:S05]  /*13f0*/  BSYNC.RECONVERGENT B1 ;  /* 0x0000000000017941 */ /* 0x000fea0003800200 */
.L_x_263:
        /* <DEDUP_REMOVED lines=27> */
.L_x_267:
[----:B------:R-:W-:Y:S05]  /*15b0*/  BSYNC.RECONVERGENT B1 ;  /* 0x0000000000017941 */ /* 0x000fea0003800200 */
.L_x_266:
        /* <DEDUP_REMOVED lines=9> */
[----:B---3--:R3:W1:Y:S04]  /*1650*/  LDS.64 R10, [R24+0x50] ;  /* 0x00005000180a7984 */ /* 0x0086680000000a00 */
        /* <DEDUP_REMOVED lines=17> */
.L_x_269:
[----:B------:R-:W-:Y:S05]  /*1770*/  BSYNC.RECONVERGENT B1 ;  /* 0x0000000000017941 */ /* 0x000fea0003800200 */
.L_x_268:
        /* <DEDUP_REMOVED lines=17> */
.L_x_271:
[----:B------:R-:W-:Y:S05]  /*1890*/  BSYNC.RECONVERGENT B1 ;  /* 0x0000000000017941 */ /* 0x000fea0003800200 */
.L_x_270:
        /* <DEDUP_REMOVED lines=17> */
.L_x_273:
[----:B------:R-:W-:Y:S05]  /*19b0*/  BSYNC.RECONVERGENT B1 ;  /* 0x0000000000017941 */ /* 0x000fea0003800200 */
.L_x_272:
        /* <DEDUP_REMOVED lines=17> */
.L_x_275:
[----:B------:R-:W-:Y:S05]  /*1ad0*/  BSYNC.RECONVERGENT B1 ;  /* 0x0000000000017941 */ /* 0x000fea0003800200 */
.L_x_274:
        /* <DEDUP_REMOVED lines=17> */
.L_x_277:
[----:B------:R-:W-:Y:S05]  /*1bf0*/  BSYNC.RECONVERGENT B1 ;  /* 0x0000000000017941 */ /* 0x000fea0003800200 */
.L_x_276:
        /* <DEDUP_REMOVED lines=18> */
.L_x_252:
[----:B------:R-:W0:Y:S01]  /*1d20*/  S2R R12, SR_LANEID ;  /* 0x00000000000c7919 */ /* 0x000e220000000000 */
[----:B-1----:R-:W-:Y:S01]  /*1d30*/  LOP3.LUT R2, R0, 0x3e0, RZ, 0xc0, !PT ;  /* 0x000003e000027812 */ /* 0x002fe200078ec0ff */
[----:B------:R-:W-:Y:S01]  /*1d40*/  BSSY.RECONVERGENT B1, `(.L_x_278) ;  /* 0x0000026000017945 */ /* 0x000fe20003800200 */
[----:B------:R-:W-:Y:S02]  /*1d50*/  IMAD.MOV.U32 R14, RZ, RZ, R7 ;  /* 0x000000ffff0e7224 */ /* 0x000fe400078e0007 */
[----:B------:R-:W-:Y:S02]  /*1d60*/  IMAD.MOV.U32 R16, RZ, RZ, R8 ;  /* 0x000000ffff107224 */ /* 0x000fe400078e0008 */
[----:B------:R-:W-:Y:S01]  /*1d70*/  VIADD R3, R2, 0x20 ;  /* 0x0000002002037836 */ /* 0x000fe20000000000 */
[----:B------:R-:W-:-:S04]  /*1d80*/  LOP3.LUT R2, RZ, R2, RZ, 0x33, !PT ;  /* 0x00000002ff027212 */ /* 0x000fc800078e33ff */
[----:B------:R-:W-:Y:S01]  /*1d90*/  ISETP.GT.AND P0, PT, R3, UR6, PT ;  /* 0x0000000603007c0c */ /* 0x000fe2000bf04270 */
[----:B------:R-:W-:-:S05]  /*1da0*/  VIADD R2, R2, UR6 ;  /* 0x0000000602027c36 */ /* 0x000fca0008000000 */
[----:B------:R-:W-:-:S05]  /*1db0*/  SEL R3, R2, 0x1f, P0 ;  /* 0x0000001f02037807 */ /* 0x000fca0000000000 */
[----:B-----5:R1:W2:Y:S04]  /*1dc0*/  SHFL.DOWN PT, R5, R6, 0x1, R3 ;  /* 0x0820000006057989 */ /* 0x0202a800000e0003 */
[----:B------:R1:W3:Y:S01]  /*1dd0*/  SHFL.DOWN PT, R9, R8, 0x1, R3 ;  /* 0x0820000008097989 */ /* 0x0002e200000e0003 */
[CC--:B0-----:R-:W-:Y:S01]  /*1de0*/  ISETP.GE.AND P0, PT, R12.reuse, R3.reuse, PT ;  /* 0x000000030c00720c */ /* 0x0c1fe20003f06270 */
[C---:B------:R-:W-:Y:S01]  /*1df0*/  VIADD R10, R12.reuse, 0x8 ;  /* 0x000000080c0a7836 */ /* 0x040fe20000000000 */
[C---:B------:R-:W-:Y:S01]  /*1e00*/  ISETP.NE.AND P3, PT, R12.reuse, RZ, PT ;  /* 0x000000ff0c00720c */ /* 0x040fe20003f65270 */
[C---:B------:R-:W-:Y:S02]  /*1e10*/  VIADD R4, R12.reuse, 0x2 ;  /* 0x000000020c047836 */ /* 0x040fe40000000000 */
[----:B------:R-:W-:Y:S01]  /*1e20*/  VIADD R2, R12, 0x4 ;  /* 0x000000040c027836 */ /* 0x000fe20000000000 */
[----:B------:R-:W-:-:S02]  /*1e30*/  ISETP.GT.AND P2, PT, R10, R3, PT ;  /* 0x000000030a00720c */ /* 0x000fc40003f44270 */
[----:B------:R1:W0:Y:S01]  /*1e40*/  SHFL.DOWN PT, R10, R7, 0x1, R3 ;  /* 0x08200000070a7989 */ /* 0x00022200000e0003 */
[-C--:B------:R-:W-:Y:S01]  /*1e50*/  ISETP.GT.AND P6, PT, R4, R3.reuse, PT ;  /* 0x000000030400720c */ /* 0x080fe20003fc4270 */
[----:B------:R-:W-:Y:S01]  /*1e60*/  VIADD R4, R12, 0x10 ;  /* 0x000000100c047836 */ /* 0x000fe20000000000 */
[----:B------:R-:W-:Y:S01]  /*1e70*/  ISETP.GT.AND P4, PT, R2, R3, PT ;  /* 0x000000030200720c */ /* 0x000fe20003f84270 */
[----:B------:R-:W-:Y:S01]  /*1e80*/  IMAD.MOV.U32 R2, RZ, RZ, R6 ;  /* 0x000000ffff027224 */ /* 0x000fe200078e0006 */
[----:B------:R-:W-:Y:S11]  /*1e90*/  @P0 BRA `(.L_x_279) ;  /* 0x0000000000400947 */ /* 0x000ff60003800000 */
[----:B--2---:R-:W-:Y:S01]  /*1ea0*/  FSETP.GEU.AND P0, PT, R6, R5, PT ;  /* 0x000000050600720b */ /* 0x004fe20003f0e000 */
[----:B0-----:R-:W-:Y:S02]  /*1eb0*/  IMAD.MOV.U32 R14, RZ, RZ, R10 ;  /* 0x000000ffff0e7224 */ /* 0x001fe400078e000a */
        /* <DEDUP_REMOVED lines=14> */
.L_x_279:
[----:B------:R-:W-:Y:S05]  /*1fa0*/  BSYNC.RECONVERGENT B1 ;  /* 0x0000000000017941 */ /* 0x000fea0003800200 */
.L_x_278:
[----:B--2---:R2:W4:Y:S01]  /*1fb0*/  SHFL.DOWN PT, R5, R2, 0x2, R3 ;  /* 0x0840000002057989 */ /* 0x00452200000e0003 */
[----:B------:R-:W-:Y:S01]  /*1fc0*/  BSSY.RECONVERGENT B1, `(.L_x_280) ;  /* 0x0000018000017945 */ /* 0x000fe20003800200 */
[----:B------:R-:W-:Y:S01]  /*1fd0*/  ISETP.GT.AND P5, PT, R4, R3, PT ;  /* 0x000000030400720c */ /* 0x000fe20003fa4270 */
[----:B------:R-:W-:Y:S01]  /*1fe0*/  IMAD.MOV.U32 R4, RZ, RZ, R2 ;  /* 0x000000ffff047224 */ /* 0x000fe200078e0002 */
[----:B-1----:R2:W1:Y:S01]  /*1ff0*/  SHFL.DOWN PT, R7, R14, 0x2, R3 ;  /* 0x084000000e077989 */ /* 0x00246200000e0003 */
[----:B0-----:R-:W-:Y:S02]  /*2000*/  IMAD.MOV.U32 R10, RZ, RZ, R14 ;  /* 0x000000ffff0a7224 */ /* 0x001fe400078e000e */
[----:B------:R-:W-:Y:S01]  /*2010*/  IMAD.MOV.U32 R12, RZ, RZ, R16 ;  /* 0x000000ffff0c7224 */ /* 0x000fe200078e0010 */
[----:B---3--:R2:W0:Y:S01]  /*2020*/  SHFL.DOWN PT, R9, R16, 0x2, R3 ;  /* 0x0840000010097989 */ /* 0x00842200000e0003 */
[----:B------:R-:W-:Y:S06]  /*2030*/  @P6 BRA `(.L_x_281) ;  /* 0x0000000000406947 */ /* 0x000fec0003800000 */
        /* <DEDUP_REMOVED lines=16> */
.L_x_281:
[----:B------:R-:W-:Y:S05]  /*2140*/  BSYNC.RECONVERGENT B1 ;  /* 0x0000000000017941 */ /* 0x000fea0003800200 */
.L_x_280:
        /* <DEDUP_REMOVED lines=24> */
.L_x_283:
[----:B------:R-:W-:Y:S05]  /*22d0*/  BSYNC.RECONVERGENT B1 ;  /* 0x0000000000017941 */ /* 0x000fea0003800200 */
.L_x_282:
        /* <DEDUP_REMOVED lines=24> */
.L_x_285:
[----:B------:R-:W-:Y:S05]  /*2460*/  BSYNC.RECONVERGENT B1 ;  /* 0x0000000000017941 */ /* 0x000fea0003800200 */
.L_x_284:
        /* <DEDUP_REMOVED lines=24> */
.L_x_287:
[----:B------:R-:W-:Y:S05]  /*25f0*/  BSYNC.RECONVERGENT B1 ;  /* 0x0000000000017941 */ /* 0x000fea0003800200 */
.L_x_286:
        /* <DEDUP_REMOVED lines=12> */
.L_x_289:
[----:B------:R-:W-:Y:S05]  /*26c0*/  BSYNC.RECONVERGENT B1 ;  /* 0x0000000000017941 */ /* 0x000fea0003800200 */
.L_x_288:
[----:B------:R-:W-:Y:S01]  /*26d0*/  BAR.SYNC.DEFER_BLOCKING 0x0 ;  /* 0x0000000000007b1d */ /* 0x000fe20000010000 */
[----:B------:R-:W-:-:S13]  /*26e0*/  ISETP.NE.AND P1, PT, R0, RZ, PT ;  /* 0x000000ff0000720c */ /* 0x000fda0003f25270 */
[----:B------:R-:W-:Y:S05]  /*26f0*/  @P1 BRA `(.L_x_265) ;  /* 0x0000002c00b81947 */ /* 0x000fea0003800000 */
[----:B------:R-:W-:Y:S01]  /*2700*/  UISETP.GE.AND UP0, UPT, UR6, 0x21, UPT ;  /* 0x000000210600788c */ /* 0x000fe2000bf06270 */
[----:B------:R-:W-:Y:S02]  /*2710*/  IMAD.MOV.U32 R0, RZ, RZ, R8 ;  /* 0x000000ffff007224 */ /* 0x000fe400078e0008 */
[----:B0-----:R-:W-:Y:S02]  /*2720*/  IMAD.MOV.U32 R9, RZ, RZ, R7 ;  /* 0x000000ffff097224 */ /* 0x001fe400078e0007 */
[----:B---3--:R-:W-:-:S04]  /*2730*/  IMAD.MOV.U32 R10, RZ, RZ, R6 ;  /* 0x000000ffff0a7224 */ /* 0x008fc800078e0006 */
[----:B------:R-:W-:Y:S05]  /*2740*/  BRA.U !UP0, `(.L_x_290) ;  /* 0x00000001085c7547 */ /* 0x000fea000b800000 */
[----:B------:R-:W0:Y:S01]  /*2750*/  S2UR UR5, SR_CgaCtaId ;  /* 0x00000000000579c3 */ /* 0x000e220000008800 */
[----:B------:R-:W-:Y:S01]  /*2760*/  UMOV UR4, 0x400 ;  /* 0x0000040000047882 */ /* 0x000fe20000000000 */
[----:B------:R-:W-:Y:S01]  /*2770*/  BSSY.RECONVERGENT B1, `(.L_x_290) ;  /* 0x0000014000017945 */ /* 0x000fe20003800200 */
[----:B0-----:R-:W-:-:S09]  /*2780*/  ULEA UR4, UR5, UR4, 0x18 ;  /* 0x0000000405047291 */ /* 0x001fd2000f8ec0ff */
[----:B--2---:R-:W0:Y:S04]  /*2790*/  LDS R3, [UR4+0x18] ;  /* 0x00001804ff037984 */ /* 0x004e280008000800 */
[----:B----4-:R-:W2:Y:S01]  /*27a0*/  LDS.64 R4, [UR4+0x20] ;  /* 0x00002004ff047984 */ /* 0x010ea20008000a00 */
        /* <DEDUP_REMOVED lines=16> */
.L_x_291:
[----:B------:R-:W-:Y:S05]  /*28b0*/  BSYNC.RECONVERGENT B1 ;  /* 0x0000000000017941 */ /* 0x000fea0003800200 */
.L_x_290:
[----:B------:R-:W-:Y:S01]  /*28c0*/  UISETP.GE.AND UP0, UPT, UR6, 0x41, UPT ;  /* 0x000000410600788c */ /* 0x000fe2000bf06270 */
[----:B--2---:R-:W-:Y:S02]  /*28d0*/  IMAD.MOV.U32 R2, RZ, RZ, R0 ;  /* 0x000000ffff027224 */ /* 0x004fe400078e0000 */
[----:B----4-:R-:W-:Y:S02]  /*28e0*/  IMAD.MOV.U32 R5, RZ, RZ, R9 ;  /* 0x000000ffff057224 */ /* 0x010fe400078e0009 */
        /* <DEDUP_REMOVED lines=24> */
.L_x_293:
[----:B------:R-:W-:Y:S05]  /*2a70*/  BSYNC.RECONVERGENT B1 ;  /* 0x0000000000017941 */ /* 0x000fea0003800200 */
.L_x_292:
        /* <DEDUP_REMOVED lines=27> */
.L_x_295:
[----:B------:R-:W-:Y:S05]  /*2c30*/  BSYNC.RECONVERGENT B1 ;  /* 0x0000000000017941 */ /* 0x000fea0003800200 */
.L_x_294:
        /* <DEDUP_REMOVED lines=27> */
.L_x_297:
[----:B------:R-:W-:Y:S05]  /*2df0*/  BSYNC.RECONVERGENT B1 ;  /* 0x0000000000017941 */ /* 0x000fea0003800200 */
.L_x_296:
        /* <DEDUP_REMOVED lines=27> */
.L_x_299:
[----:B------:R-:W-:Y:S05]  /*2fb0*/  BSYNC.RECONVERGENT B1 ;  /* 0x0000000000017941 */ /* 0x000fea0003800200 */
.L_x_298:
        /* <DEDUP_REMOVED lines=27> */
.L_x_301:
[----:B------:R-:W-:Y:S05]  /*3170*/  BSYNC.RECONVERGENT B1 ;  /* 0x0000000000017941 */ /* 0x000fea0003800200 */
.L_x_300:
        /* <DEDUP_REMOVED lines=28> */
.L_x_233:
[----:B------:R-:W1:Y:S01]  /*3340*/  S2R R0, SR_TID.X ;  /* 0x0000000000007919 */ /* 0x000e620000002100 */
[----:B------:R-:W1:Y:S01]  /*3350*/  LDC.64 R2, c[0x0][0x380] ;  /* 0x0000e000ff027b82 */ /* 0x000e620000000a00 */
[----:B------:R-:W2:Y:S01]  /*3360*/  LDCU.64 UR6, c[0x0][0x388] ;  /* 0x00007100ff0677ac */ /* 0x000ea20008000a00 */
[----:B-1----:R-:W-:-:S05]  /*3370*/  IMAD.WIDE.U32 R2, R0, 0x4, R2 ;  /* 0x0000000400027825 */ /* 0x002fca00078e0002 */
[----:B0-----:R-:W3:Y:S04]  /*3380*/  LDG.E R5, desc[UR8][R2.64] ;  /* 0x0000000802057981 */ /* 0x001ee8000c1e1900 */
[----:B------:R-:W3:Y:S04]  /*3390*/  LDG.E R6, desc[UR8][R2.64+0x400] ;  /* 0x0004000802067981 */ /* 0x000ee8000c1e1900 */
[----:B------:R-:W4:Y:S04]  /*33a0*/  LDG.E R7, desc[UR8][R2.64+0x800] ;  /* 0x0008000802077981 */ /* 0x000f28000c1e1900 */
[----:B------:R-:W5:Y:S04]  /*33b0*/  LDG.E R8, desc[UR8][R2.64+0xc00] ;  /* 0x000c000802087981 */ /* 0x000f68000c1e1900 */
[----:B------:R-:W2:Y:S01]  /*33c0*/  LDG.E R4, desc[UR8][R2.64+0x1000] ;  /* 0x0010000802047981 */ /* 0x000ea2000c1e1900 */
[----:B------:R-:W-:Y:S01]  /*33d0*/  UISETP.GE.U32.AND UP0, UPT, UR4, 0xa00, UPT ;  /* 0x00000a000400788c */ /* 0x000fe2000bf06070 */
[----:B------:R-:W-:-:S03]  /*33e0*/  IMAD.MOV.U32 R10, RZ, RZ, RZ ;  /* 0x000000ffff0a7224 */ /* 0x000fc600078e00ff */
[----:B------:R-:W-:Y:S01]  /*33f0*/  UISETP.GE.U32.AND.EX UP0, UPT, UR5, URZ, UPT, UP0 ;  /* 0x000000ff0500728c */ /* 0x000fe2000bf06100 */
[----:B---3--:R-:W-:-:S04]  /*3400*/  FSETP.GEU.AND P0, PT, R5, R6, PT ;  /* 0x000000060500720b */ /* 0x008fc80003f0e000 */
[----:B------:R-:W-:Y:S01]  /*3410*/  FSEL R6, R5, R6, P0 ;  /* 0x0000000605067208 */ /* 0x000fe20000000000 */
[----:B------:R-:W-:-:S03]  /*3420*/  VIADD R5, R0, 0x100 ;  /* 0x0000010000057836 */ /* 0x000fc60000000000 */
[----:B----4-:R-:W-:-:S04]  /*3430*/  FSETP.GEU.AND P2, PT, R6, R7, PT ;  /* 0x000000070600720b */ /* 0x010fc80003f4e000 */
[----:B------:R-:W-:-:S04]  /*3440*/  FSEL R7, R6, R7, P2 ;  /* 0x0000000706077208 */ /* 0x000fc80001000000 */
[----:B-----5:R-:W-:-:S04]  /*3450*/  FSETP.GEU.AND P3, PT, R7, R8, PT ;  /* 0x000000080700720b */ /* 0x020fc80003f6e000 */
[----:B------:R-:W-:Y:S01]  /*3460*/  FSEL R7, R7, R8, P3 ;  /* 0x0000000807077208 */ /* 0x000fe20001800000 */
[C---:B------:R-:W-:Y:S01]  /*3470*/  VIADD R8, R0.reuse, 0x200 ;  /* 0x0000020000087836 */ /* 0x040fe20000000000 */
[C---:B------:R-:W-:Y:S02]  /*3480*/  @P2 SEL R8, R0.reuse, R5, P0 ;  /* 0x0000000500082207 */ /* 0x040fe40000000000 */
[----:B--2---:R-:W-:Y:S02]  /*3490*/  FSETP.GEU.AND P1, PT, R7, R4, PT ;  /* 0x000000040700720b */ /* 0x004fe40003f2e000 */
[----:B------:R-:W-:-:S03]  /*34a0*/  LOP3.LUT R5, R0, 0x400, RZ, 0xfc, !PT ;  /* 0x0000040000057812 */ /* 0x000fc600078efcff */
[----:B------:R-:W-:-:S08]  /*34b0*/  @!P3 VIADD R8, R0, 0x300 ;  /* 0x000003000008b836 */ /* 0x000fd00000000000 */
[C---:B------:R-:W-:Y:S02]  /*34c0*/  @P1 ISETP.GE.U32.AND P0, PT, R8.reuse, R5, PT ;  /* 0x000000050800120c */ /* 0x040fe40003f06070 */
[----:B------:R-:W-:Y:S02]  /*34d0*/  IADD3 R5, P2, PT, R5, UR6, RZ ;  /* 0x0000000605057c10 */ /* 0x000fe4000ff5e0ff */
[----:B------:R-:W-:Y:S02]  /*34e0*/  @P1 IADD3 R8, P3, PT, R8, UR6, RZ ;  /* 0x0000000608081c10 */ /* 0x000fe4000ff7e0ff */
[----:B------:R-:W-:Y:S01]  /*34f0*/  @P1 ISETP.GE.U32.AND.EX P0, PT, RZ, RZ, PT, P0 ;  /* 0x000000ffff00120c */ /* 0x000fe20003f06100 */
[----:B------:R-:W-:Y:S02]  /*3500*/  IMAD.X R6, RZ, RZ, UR7, P2 ;  /* 0x00000007ff067e24 */ /* 0x000fe400090e06ff */
[----:B------:R-:W-:Y:S01]  /*3510*/  @P1 IMAD.X R9, RZ, RZ, UR7, P3 ;  /* 0x00000007ff091e24 */ /* 0x000fe200098e06ff */
[----:B------:R-:W-:-:S04]  /*3520*/  @P1 FSETP.LT.OR P0, PT, R4, R7, !P0 ;  /* 0x000000070400120b */ /* 0x000fc80004701400 */
[----:B------:R-:W-:Y:S01]  /*3530*/  @P1 FSEL R4, R7, R4, P0 ;  /* 0x0000000407041208 */ /* 0x000fe20000000000 */
[----:B------:R-:W-:Y:S01]  /*3540*/  IMAD.MOV.U32 R7, RZ, RZ, 0x500 ;  /* 0x00000500ff077424 */ /* 0x000fe200078e00ff */
[----:B------:R-:W-:Y:S02]  /*3550*/  @P1 SEL R5, R8, R5, P0 ;  /* 0x0000000508051207 */ /* 0x000fe40000000000 */
[----:B------:R-:W-:Y:S01]  /*3560*/  @P1 SEL R6, R9, R6, P0 ;  /* 0x0000000609061207 */ /* 0x000fe20000000000 */
[----:B------:R-:W-:Y:S06]  /*3570*/  BRA.U !UP0, `(.L_x_302) ;  /* 0x00000005081c7547 */ /* 0x000fec000b800000 */
[----:B------:R-:W-:Y:S01]  /*3580*/  IMAD.MOV.U32 R7, RZ, RZ, R4 ;  /* 0x000000ffff077224 */ /* 0x000fe200078e0004 */
[----:B------:R-:W0:Y:S01]  /*3590*/  LDCU.64 UR6, c[0x0][0x388] ;  /* 0x00007100ff0677ac */ /* 0x000e220008000a00 */
[----:B------:R-:W-:Y:S02]  /*35a0*/  IMAD.MOV.U32 R15, RZ, RZ, 0x500 ;  /* 0x00000500ff0f7424 */ /* 0x000fe400078e00ff */
[----:B------:R-:W-:Y:S01]  /*35b0*/  IMAD.MOV.U32 R16, RZ, RZ, RZ ;  /* 0x000000ffff107224 */ /* 0x000fe200078e00ff */
[----:B------:R-:W1:Y:S01]  /*35c0*/  LDCU.64 UR4, c[0x0][0x398] ;  /* 0x00007300ff0477ac */ /* 0x000e620008000a00 */
[----:B------:R-:W-:-:S05]  /*35d0*/  NOP ;  /* 0x0000000000007918 */ /* 0x000fca0000000000 */
.L_x_303:
[----:B------:R-:W-:-:S04]  /*35e0*/  LEA R8, P0, R15, R2, 0x2 ;  /* 0x000000020f087211 */ /* 0x000fc800078010ff */
[----:B------:R-:W-:-:S05]  /*35f0*/  LEA.HI.X R9, R15, R3, R16, 0x2, P0 ;  /* 0x000000030f097211 */ /* 0x000fca00000f1410 */
[----:B------:R-:W2:Y:S04]  /*3600*/  LDG.E R10, desc[UR8][R8.64] ;  /* 0x00000008080a7981 */ /* 0x000ea8000c1e1900 */
[----:B------:R-:W3:Y:S04]  /*3610*/  LDG.E R11, desc[UR8][R8.64+0x400] ;  /* 0x00040008080b7981 */ /* 0x000ee8000c1e1900 */
[----:B------:R-:W4:Y:S04]  /*3620*/  LDG.E R12, desc[UR8][R8.64+0x800] ;  /* 0x00080008080c7981 */ /* 0x000f28000c1e1900 */
[----:B------:R-:W5:Y:S04]  /*3630*/  LDG.E R13, desc[UR8][R8.64+0xc00] ;  /* 0x000c0008080d7981 */ /* 0x000f68000c1e1900 */
[----:B------:R1:W5:Y:S01]  /*3640*/  LDG.E R4, desc[UR8][R8.64+0x1000] ;  /* 0x0010000808047981 */ /* 0x000362000c1e1900 */
[----:B0-----:R-:W-:-:S04]  /*3650*/  IADD3 R18, P0, P2, R15, UR6, R0 ;  /* 0x000000060f127c10 */ /* 0x001fc8000fa1e000 */
[----:B------:R-:W-:Y:S01]  /*3660*/  IADD3.X R17, PT, PT, R16, UR7, RZ, P0, P2 ;  /* 0x0000000710117c10 */ /* 0x000fe200087e44ff */
[----:B-1----:R-:W-:Y:S01]  /*3670*/  IMAD.MOV.U32 R8, RZ, RZ, R18 ;  /* 0x000000ffff087224 */ /* 0x002fe200078e0012 */
[----:B------:R-:W-:-:S03]  /*3680*/  IADD3 R9, P4, PT, R15, 0xa00, RZ ;  /* 0x00000a000f097810 */ /* 0x000fc60007f9e0ff */
[----:B------:R-:W-:Y:S01]  /*3690*/  IMAD.MOV.U32 R14, RZ, RZ, R17 ;  /* 0x000000ffff0e7224 */ /* 0x000fe200078e0011 */
        /* <DEDUP_REMOVED lines=9> */
[----:B------:R-:W-:Y:S02]  /*3730*/  @P1 SEL R14, R6, R17, P0 ;  /* 0x00000011060e1207 */ /* 0x000fe40000000000 */
[----:B------:R-:W-:-:S07]  /*3740*/  IADD3 R6, P3, PT, R18, 0x200, RZ ;  /* 0x0000020012067810 */ /* 0x000fce0007f7e0ff */
[----:B------:R-:W-:-:S04]  /*3750*/  @P2 ISETP.GE.U32.AND P0, PT, R8, R7, PT ;  /* 0x000000070800220c */ /* 0x000fc80003f06070 */
[----:B------:R-:W-:-:S04]  /*3760*/  @P2 ISETP.GE.AND.EX P0, PT, R14, R5, PT, P0 ;  /* 0x000000050e00220c */ /* 0x000fc80003f06300 */
[----:B------:R-:W-:-:S04]  /*3770*/  @P2 FSETP.LT.OR P0, PT, R11, R10, !P0 ;  /* 0x0000000a0b00220b */ /* 0x000fc80004701400 */
[----:B------:R-:W-:Y:S02]  /*3780*/  @P2 FSEL R11, R10, R11, P0 ;  /* 0x0000000b0a0b2208 */ /* 0x000fe40000000000 */
[----:B------:R-:W-:Y:S01]  /*3790*/  @P2 SEL R7, R8, R7, P0 ;  /* 0x0000000708072207 */ /* 0x000fe20000000000 */
[----:B------:R-:W-:Y:S01]  /*37a0*/  IMAD.X R8, RZ, RZ, R17, P3 ;  /* 0x000000ffff087224 */ /* 0x000fe200018e0611 */
[----:B----4-:R-:W-:Y:S02]  /*37b0*/  FSETP.GEU.AND P1, PT, R11, R12, PT ;  /* 0x0000000c0b00720b */ /* 0x010fe40003f2e000 */
[----:B------:R-:W-:Y:S02]  /*37c0*/  @P2 SEL R5, R14, R5, P0 ;  /* 0x000000050e052207 */ /* 0x000fe40000000000 */
[----:B------:R-:W-:-:S09]  /*37d0*/  IADD3 R14, P2, PT, R18, 0x300, RZ ;  /* 0x00000300120e7810 */ /* 0x000fd20007f5e0ff */
[----:B------:R-:W-:-:S04]  /*37e0*/  @P1 ISETP.GE.U32.AND P0, PT, R7, R6, PT ;  /* 0x000000060700120c */ /* 0x000fc80003f06070 */
[----:B------:R-:W-:-:S04]  /*37f0*/  @P1 ISETP.GE.AND.EX P0, PT, R5, R8, PT, P0 ;  /* 0x000000080500120c */ /* 0x000fc80003f06300 */
[----:B------:R-:W-:-:S04]  /*3800*/  @P1 FSETP.LT.OR P0, PT, R12, R11, !P0 ;  /* 0x0000000b0c00120b */ /* 0x000fc80004701400 */
[----:B------:R-:W-:Y:S02]  /*3810*/  @P1 FSEL R12, R11, R12, P0 ;  /* 0x0000000c0b0c1208 */ /* 0x000fe40000000000 */
[----:B------:R-:W-:Y:S01]  /*3820*/  @P1 SEL R6, R7, R6, P0 ;  /* 0x0000000607061207 */ /* 0x000fe20000000000 */
[----:B------:R-:W-:Y:S01]  /*3830*/  IMAD.X R7, RZ, RZ, R17, P2 ;  /* 0x000000ffff077224 */ /* 0x000fe200010e0611 */
[----:B-----5:R-:W-:Y:S02]  /*3840*/  FSETP.GEU.AND P3, PT, R12, R13, PT ;  /* 0x0000000d0c00720b */ /* 0x020fe40003f6e000 */
        /* <DEDUP_REMOVED lines=8> */
[----:B------:R-:W-:Y:S02]  /*38d0*/  FSETP.GEU.AND P2, PT, R13, R4, PT ;  /* 0x000000040d00720b */ /* 0x000fe40003f4e000 */
[----:B------:R-:W-:Y:S01]  /*38e0*/  ISETP.GT.U32.AND P1, PT, R9, UR4, PT ;  /* 0x0000000409007c0c */ /* 0x000fe2000bf24070 */
[----:B------:R-:W-:Y:S01]  /*38f0*/  IMAD.X R9, RZ, RZ, R16, P4 ;  /* 0x000000ffff097224 */ /* 0x000fe200020e0610 */
[----:B------:R-:W-:Y:S02]  /*3900*/  @P3 SEL R7, R8, R7, P0 ;  /* 0x0000000708073207 */ /* 0x000fe40000000000 */
[----:B------:R-:W-:-:S02]  /*3910*/  IADD3 R8, P3, PT, R15, 0x500, RZ ;  /* 0x000005000f087810 */ /* 0x000fc40007f7e0ff */
[----:B------:R-:W-:-:S03]  /*3920*/  ISETP.GT.AND.EX P1, PT, R9, UR5, PT, P1 ;  /* 0x0000000509007c0c */ /* 0x000fc6000bf24310 */
[----:B------:R-:W-:Y:S02]  /*3930*/  IMAD.X R10, RZ, RZ, R16, P3 ;  /* 0x000000ffff0a7224 */ /* 0x000fe400018e0610 */
[----:B------:R-:W-:Y:S01]  /*3940*/  @P2 ISETP.GE.U32.AND P0, PT, R14, R5, PT ;  /* 0x000000050e00220c */ /* 0x000fe20003f06070 */
[----:B------:R-:W-:Y:S02]  /*3950*/  IMAD.MOV.U32 R15, RZ, RZ, R8 ;  /* 0x000000ffff0f7224 */ /* 0x000fe400078e0008 */
[----:B------:R-:W-:Y:S01]  /*3960*/  IMAD.MOV.U32 R16, RZ, RZ, R10 ;  /* 0x000000ffff107224 */ /* 0x000fe200078e000a */
[----:B------:R-:W-:-:S04]  /*3970*/  @P2 ISETP.GE.AND.EX P0, PT, R7, R6, PT, P0 ;  /* 0x000000060700220c */ /* 0x000fc80003f06300 */
[----:B------:R-:W-:-:S04]  /*3980*/  @P2 FSETP.LT.OR P0, PT, R4, R13, !P0 ;  /* 0x0000000d0400220b */ /* 0x000fc80004701400 */
[----:B------:R-:W-:Y:S02]  /*3990*/  @P2 FSEL R4, R13, R4, P0 ;  /* 0x000000040d042208 */ /* 0x000fe40000000000 */
[----:B------:R-:W-:Y:S02]  /*39a0*/  @P2 SEL R6, R7, R6, P0 ;  /* 0x0000000607062207 */ /* 0x000fe40000000000 */
[----:B------:R-:W-:Y:S01]  /*39b0*/  @P2 SEL R5, R14, R5, P0 ;  /* 0x000000050e052207 */ /* 0x000fe20000000000 */
[----:B------:R-:W-:Y:S01]  /*39c0*/  IMAD.MOV.U32 R7, RZ, RZ, R4 ;  /* 0x000000ffff077224 */ /* 0x000fe200078e0004 */
[----:B------:R-:W-:Y:S06]  /*39d0*/  @!P1 BRA `(.L_x_303) ;  /* 0xfffffffc00009947 */ /* 0x000fec000383ffff */
[----:B------:R-:W-:-:S07]  /*39e0*/  IMAD.MOV.U32 R7, RZ, RZ, R8 ;  /* 0x000000ffff077224 */ /* 0x000fce00078e0008 */
.L_x_302:
        /* <DEDUP_REMOVED lines=8> */
[----:B------:R-:W-:Y:S01]  /*3a70*/  BSSY.RECONVERGENT B2, `(.L_x_306) ;  /* 0x0000030000027945 */ /* 0x000fe20003800200 */
[----:B------:R-:W-:Y:S02]  /*3a80*/  IMAD.MOV.U32 R12, RZ, RZ, R0 ;  /* 0x000000ffff0c7224 */ /* 0x000fe400078e0000 */
[----:B------:R-:W-:-:S04]  /*3a90*/  IADD3 R15, PT, PT, -R7, UR4, R2 ;  /* 0x00000004070f7c10 */ /* 0x000fc8000fffe102 */
[----:B------:R-:W-:-:S04]  /*3aa0*/  LOP3.LUT R2, R15, 0x300, RZ, 0xc0, !PT ;  /* 0x000003000f027812 */ /* 0x000fc800078ec0ff */
[----:B------:R-:W-:-:S13]  /*3ab0*/  ISETP.NE.AND P0, PT, R2, 0x300, PT ;  /* 0x000003000200780c */ /* 0x000fda0003f05270 */
[----:B------:R-:W-:Y:S05]  /*3ac0*/  @!P0 BRA `(.L_x_307) ;  /* 0x0000000000a88947 */ /* 0x000fea0003800000 */
[----:B------:R-:W0:Y:S01]  /*3ad0*/  LDCU.64 UR10, c[0x0][0x380] ;  /* 0x00007000ff0a77ac */ /* 0x000e220008000a00 */
[----:B------:R-:W-:Y:S01]  /*3ae0*/  IADD3 R3, P0, PT, R0, R7, RZ ;  /* 0x0000000700037210 */ /* 0x000fe20007f1e0ff */
[----:B------:R-:W-:Y:S01]  /*3af0*/  IMAD.MOV.U32 R12, RZ, RZ, R0 ;  /* 0x000000ffff0c7224 */ /* 0x000fe200078e0000 */
[----:B------:R-:W-:-:S03]  /*3b00*/  LEA.HI R2, R15, 0x1, RZ, 0x18 ;  /* 0x000000010f027811 */ /* 0x000fc600078fc0ff */
[----:B------:R-:W-:Y:S01]  /*3b10*/  IMAD.X R14, RZ, RZ, R10, P0 ;  /* 0x000000ffff0e7224 */ /* 0x000fe200000e060a */
[----:B------:R-:W-:Y:S02]  /*3b20*/  LOP3.LUT R2, R2, 0x3, RZ, 0xc0, !PT ;  /* 0x0000000302027812 */ /* 0x000fe400078ec0ff */
[----:B------:R-:W-:-:S03]  /*3b30*/  IADD3 R13, P0, PT, R3, UR6, RZ ;  /* 0x00000006030d7c10 */ /* 0x000fc6000ff1e0ff */
[----:B------:R-:W-:Y:S01]  /*3b40*/  IMAD.MOV R8, RZ, RZ, -R2 ;  /* 0x000000ffff087224 */ /* 0x000fe200078e0a02 */
[----:B0-----:R-:W-:-:S04]  /*3b50*/  LEA R9, P1, R3, UR10, 0x2 ;  /* 0x0000000a03097c11 */ /* 0x001fc8000f8210ff */
[----:B------:R-:W-:Y:S02]  /*3b60*/  LEA.HI.X R3, R3, UR11, R14, 0x2, P1 ;  /* 0x0000000b03037c11 */ /* 0x000fe400088f140e */
[----:B------:R-:W-:-:S07]  /*3b70*/  IADD3.X R14, PT, PT, R14, UR7, RZ, P0, !PT ;  /* 0x000000070e0e7c10 */ /* 0x000fce00087fe4ff */
.L_x_310:
        /* <DEDUP_REMOVED lines=25> */
.L_x_309:
[----:B------:R-:W-:Y:S05]  /*3d10*/  BSYNC.RECONVERGENT B3 ;  /* 0x0000000000037941 */ /* 0x000fea0003800200 */
.L_x_308:
[----:B------:R-:W-:Y:S01]  /*3d20*/  IADD3 R13, P0, PT, R13, 0x100, RZ ;  /* 0x000001000d0d7810 */ /* 0x000fe20007f1e0ff */
[----:B------:R-:W-:Y:S02]  /*3d30*/  VIADD R12, R12, 0x100 ;  /* 0x000001000c0c7836 */ /* 0x000fe40000000000 */
[----:B------:R-:W-:Y:S02]  /*3d40*/  IMAD.X R3, RZ, RZ, R3, P3 ;  /* 0x000000ffff037224 */ /* 0x000fe400018e0603 */
[----:B------:R-:W-:Y:S01]  /*3d50*/  IMAD.X R14, RZ, RZ, R14, P0 ;  /* 0x000000ffff0e7224 */ /* 0x000fe200000e060e */
[----:B------:R-:W-:Y:S07]  /*3d60*/  @P2 BRA `(.L_x_310) ;  /* 0xfffffffc00842947 */ /* 0x000fee000383ffff */
.L_x_307:
[----:B------:R-:W-:Y:S05]  /*3d70*/  BSYNC.RECONVERGENT B2 ;  /* 0x0000000000027941 */ /* 0x000fea0003800200 */
.L_x_306:
[----:B------:R-:W-:-:S13]  /*3d80*/  ISETP.GE.U32.AND P0, PT, R15, 0x300, PT ;  /* 0x000003000f00780c */ /* 0x000fda0003f06070 */
[----:B------:R-:W-:Y:S05]  /*3d90*/  @!P0 BRA `(.L_x_305) ;  /* 0x0000000400888947 */ /* 0x000fea0003800000 */
[----:B------:R-:W0:Y:S01]  /*3da0*/  LDC.64 R2, c[0x0][0x380] ;  /* 0x0000e000ff027b82 */ /* 0x000e220000000a00 */
[----:B------:R-:W-:-:S07]  /*3db0*/  VIADD R12, R12, 0x200 ;  /* 0x000002000c0c7836 */ /* 0x000fce0000000000 */
[----:B------:R-:W1:Y:S02]  /*3dc0*/  LDC.64 R8, c[0x0][0x388] ;  /* 0x0000e200ff087b82 */ /* 0x000e640000000a00 */
.L_x_319:
        /* <DEDUP_REMOVED lines=29> */
.L_x_312:
[----:B------:R-:W-:Y:S05]  /*3fa0*/  BSYNC.RECONVERGENT B2 ;  /* 0x0000000000027941 */ /* 0x000fea0003800200 */
.L_x_311:
        /* <DEDUP_REMOVED lines=20> */
.L_x_314:
[----:B------:R-:W-:Y:S05]  /*40f0*/  BSYNC.RECONVERGENT B2 ;  /* 0x0000000000027941 */ /* 0x000fea0003800200 */
.L_x_313:
        /* <DEDUP_REMOVED lines=20> */
.L_x_316:
[----:B------:R-:W-:Y:S05]  /*4240*/  BSYNC.RECONVERGENT B2 ;  /* 0x0000000000027941 */ /* 0x000fea0003800200 */
.L_x_315:
        /* <DEDUP_REMOVED lines=18> */
.L_x_318:
[----:B------:R-:W-:Y:S05]  /*4370*/  BSYNC.RECONVERGENT B2 ;  /* 0x0000000000027941 */ /* 0x000fea0003800200 */
.L_x_317:
[C---:B------:R-:W-:Y:S02]  /*4380*/  VIADD R14, R12.reuse, 0x200 ;  /* 0x000002000c0e7836 */ /* 0x040fe40000000000 */
[----:B------:R-:W-:-:S03]  /*4390*/  VIADD R12, R12, 0x400 ;  /* 0x000004000c0c7836 */ /* 0x000fc60000000000 */
[----:B------:R-:W-:-:S13]  /*43a0*/  ISETP.GE.AND P0, PT, R14, R11, PT ;  /* 0x0000000b0e00720c */ /* 0x000fda0003f06270 */
[----:B------:R-:W-:Y:S05]  /*43b0*/  @!P0 BRA `(.L_x_319) ;  /* 0xfffffff800848947 */ /* 0x000fea000383ffff */
.L_x_305:
[----:B------:R-:W-:Y:S05]  /*43c0*/  BSYNC.RECONVERGENT B1 ;  /* 0x0000000000017941 */ /* 0x000fea0003800200 */
.L_x_304:
        /* <DEDUP_REMOVED lines=31> */
.L_x_321:
[----:B------:R-:W-:Y:S05]  /*45c0*/  BSYNC.RECONVERGENT B1 ;  /* 0x0000000000017941 */ /* 0x000fea0003800200 */
.L_x_320:
        /* <DEDUP_REMOVED lines=24> */
.L_x_323:
[----:B------:R-:W-:Y:S05]  /*4750*/  BSYNC.RECONVERGENT B1 ;  /* 0x0000000000017941 */ /* 0x000fea0003800200 */
.L_x_322:
[----:B0-----:R0:W4:Y:S01]  /*4760*/  SHFL.DOWN PT, R8, R3, 0x4, 0x1f ;  /* 0x08801f0003087f89 */ /* 0x00112200000e0000 */
[----:B------:R-:W-:Y:S01]  /*4770*/  BSSY.RECONVERGENT B1, `(.L_x_324) ;  /* 0x0000017000017945 */ /* 0x000fe20003800200 */
[----:B------:R-:W-:Y:S02]  /*4780*/  IMAD.MOV.U32 R2, RZ, RZ, R3 ;  /* 0x000000ffff027224 */ /* 0x000fe400078e0003 */
[----:B-1----:R0:W1:Y:S01]  /*4790*/  SHFL.DOWN PT, R9, R4, 0x4, 0x1f ;  /* 0x08801f0004097f89 */ /* 0x00206200000e0000 */
[----:B--2---:R-:W-:Y:S02]  /*47a0*/  IMAD.MOV.U32 R6, RZ, RZ, R4 ;  /* 0x000000ffff067224 */ /* 0x004fe400078e0004 */
[----:B------:R-:W-:Y:S01]  /*47b0*/  IMAD.MOV.U32 R7, RZ, RZ, R5 ;  /* 0x000000ffff077224 */ /* 0x000fe200078e0005 */
[----:B------:R0:W2:Y:S01]  /*47c0*/  SHFL.DOWN PT, R10, R5, 0x4, 0x1f ;  /* 0x08801f00050a7f89 */ /* 0x0000a200000e0000 */
[----:B------:R-:W-:Y:S05]  /*47d0*/  @P5 BRA `(.L_x_325) ;  /* 0x0000000000405947 */ /* 0x000fea0003800000 */
[----:B----4-:R-:W-:Y:S01]  /*47e0*/  FSETP.GEU.AND P0, PT, R3, R8, PT ;  /* 0x000000080300720b */ /* 0x010fe20003f0e000 */
[----:B------:R-:W-:Y:S02]  /*47f0*/  IMAD.MOV.U32 R2, RZ, RZ, R8 ;  /* 0x000000ffff027224 */ /* 0x000fe400078e0008 */
[----:B-1----:R-:W-:Y:S02]  /*4800*/  IMAD.MOV.U32 R6, RZ, RZ, R9 ;  /* 0x000000ffff067224 */ /* 0x002fe400078e0009 */
[----:B--2---:R-:W-:-:S08]  /*4810*/  IMAD.MOV.U32 R7, RZ, RZ, R10 ;  /* 0x000000ffff077224 */ /* 0x004fd000078e000a */
        /* <DEDUP_REMOVED lines=12> */
.L_x_325:
[----:B------:R-:W-:Y:S05]  /*48e0*/  BSYNC.RECONVERGENT B1 ;  /* 0x0000000000017941 */ /* 0x000fea0003800200 */
.L_x_324:
[----:B-1----:R1:W1:Y:S01]  /*48f0*/  SHFL.DOWN PT, R9, R2, 0x8, 0x1f ;  /* 0x09001f0002097f89 */ /* 0x00226200000e0000 */
[----:B------:R-:W-:Y:S01]  /*4900*/  BSSY.RECONVERGENT B1, `(.L_x_326) ;  /* 0x0000017000017945 */ /* 0x000fe20003800200 */
[----:B0-----:R-:W-:Y:S02]  /*4910*/  IMAD.MOV.U32 R3, RZ, RZ, R2 ;  /* 0x000000ffff037224 */ /* 0x001fe400078e0002 */
[----:B---3--:R0:W3:Y:S01]  /*4920*/  SHFL.DOWN PT, R11, R6, 0x8, 0x1f ;  /* 0x09001f00060b7f89 */ /* 0x0080e200000e0000 */
[----:B------:R-:W-:Y:S02]  /*4930*/  IMAD.MOV.U32 R4, RZ, RZ, R6 ;  /* 0x000000ffff047224 */ /* 0x000fe400078e0006 */
[----:B------:R-:W-:Y:S01]  /*4940*/  IMAD.MOV.U32 R5, RZ, RZ, R7 ;  /* 0x000000ffff057224 */ /* 0x000fe200078e0007 */
[----:B----4-:R0:W4:Y:S01]  /*4950*/  SHFL.DOWN PT, R8, R7, 0x8, 0x1f ;  /* 0x09001f0007087f89 */ /* 0x01012200000e0000 */
[----:B------:R-:W-:Y:S05]  /*4960*/  @P4 BRA `(.L_x_327) ;  /* 0x0000000000404947 */ /* 0x000fea0003800000 */
[----:B-1----:R-:W-:Y:S01]  /*4970*/  FSETP.GEU.AND P0, PT, R2, R9, PT ;  /* 0x000000090200720b */ /* 0x002fe20003f0e000 */
        /* <DEDUP_REMOVED lines=15> */
.L_x_327:
[----:B------:R-:W-:Y:S05]  /*4a70*/  BSYNC.RECONVERGENT B1 ;  /* 0x0000000000017941 */ /* 0x000fea0003800200 */
.L_x_326:
[----:B-1----:R1:W1:Y:S01]  /*4a80*/  SHFL.DOWN PT, R2, R3, 0x10, 0x1f ;  /* 0x0a001f0003027f89 */ /* 0x00226200000e0000 */
[----:B------:R-:W-:Y:S01]  /*4a90*/  BSSY.RECONVERGENT B1, `(.L_x_328) ;  /* 0x0000017000017945 */ /* 0x000fe20003800200 */
[----:B----4-:R-:W-:Y:S02]  /*4aa0*/  IMAD.MOV.U32 R8, RZ, RZ, R3 ;  /* 0x000000ffff087224 */ /* 0x010fe400078e0003 */
[----:B------:R4:W1:Y:S01]  /*4ab0*/  SHFL.DOWN PT, R9, R4, 0x10, 0x1f ;  /* 0x0a001f0004097f89 */ /* 0x00086200000e0000 */
[----:B0-----:R-:W-:Y:S02]  /*4ac0*/  IMAD.MOV.U32 R7, RZ, RZ, R4 ;  /* 0x000000ffff077224 */ /* 0x001fe400078e0004 */
[----:B------:R-:W-:Y:S01]  /*4ad0*/  IMAD.MOV.U32 R6, RZ, RZ, R5 ;  /* 0x000000ffff067224 */ /* 0x000fe200078e0005 */
[----:B--2---:R4:W0:Y:S01]  /*4ae0*/  SHFL.DOWN PT, R10, R5, 0x10, 0x1f ;  /* 0x0a001f00050a7f89 */ /* 0x00482200000e0000 */
[----:B------:R-:W-:Y:S05]  /*4af0*/  @P3 BRA `(.L_x_329) ;  /* 0x0000000000403947 */ /* 0x000fea0003800000 */
[----:B-1----:R-:W-:Y:S01]  /*4b00*/  FSETP.GEU.AND P0, PT, R3, R2, PT ;  /* 0x000000020300720b */ /* 0x002fe20003f0e000 */
        /* <DEDUP_REMOVED lines=15> */
.L_x_329:
[----:B------:R-:W-:Y:S05]  /*4c00*/  BSYNC.RECONVERGENT B1 ;  /* 0x0000000000017941 */ /* 0x000fea0003800200 */
.L_x_328:
[----:B------:R-:W-:Y:S04]  /*4c10*/  BSSY.RECONVERGENT B1, `(.L_x_330) ;  /* 0x000000c000017945 */ /* 0x000fe80003800200 */
[----:B------:R-:W-:Y:S05]  /*4c20*/  @P2 BRA `(.L_x_331) ;  /* 0x0000000000282947 */ /* 0x000fea0003800000 */
[----:B----4-:R-:W2:Y:S01]  /*4c30*/  S2R R4, SR_CgaCtaId ;  /* 0x0000000000047919 */ /* 0x010ea20000008800 */
[----:B-1----:R-:W-:Y:S02]  /*4c40*/  MOV R3, 0x400 ;  /* 0x0000040000037802 */ /* 0x002fe40000000f00 */
        /* <DEDUP_REMOVED lines=8> */
.L_x_331:
[----:B------:R-:W-:Y:S05]  /*4cd0*/  BSYNC.RECONVERGENT B1 ;  /* 0x0000000000017941 */ /* 0x000fea0003800200 */
.L_x_330:
[----:B------:R-:W-:Y:S01]  /*4ce0*/  BAR.SYNC.DEFER_BLOCKING 0x0 ;  /* 0x0000000000007b1d */ /* 0x000fe20000010000 */
[----:B------:R-:W-:-:S13]  /*4cf0*/  ISETP.NE.AND P1, PT, R0, RZ, PT ;  /* 0x000000ff0000720c */ /* 0x000fda0003f25270 */
[----:B------:R-:W-:Y:S05]  /*4d00*/  @P1 BRA `(.L_x_265) ;  /* 0x0000000800341947 */ /* 0x000fea0003800000 */
[----:B-12---:R-:W1:Y:S01]  /*4d10*/  S2R R3, SR_CgaCtaId ;  /* 0x0000000000037919 */ /* 0x006e620000008800 */
[----:B------:R-:W-:Y:S01]  /*4d20*/  MOV R0, 0x400 ;  /* 0x0000040000007802 */ /* 0x000fe20000000f00 */
[----:B------:R-:W-:Y:S03]  /*4d30*/  BSSY.RECONVERGENT B1, `(.L_x_332) ;  /* 0x0000016000017945 */ /* 0x000fe60003800200 */
[----:B-1----:R-:W-:-:S05]  /*4d40*/  LEA R24, R3, R0, 0x18 ;  /* 0x0000000003187211 */ /* 0x002fca00078ec0ff */
[----:B------:R-:W1:Y:S04]  /*4d50*/  LDS R3, [R24+0x18] ;  /* 0x0000180018037984 */ /* 0x000e680000000800 */
[----:B----4-:R-:W2:Y:S04]  /*4d60*/  LDS.64 R4, [R24+0x20] ;  /* 0x0000200018047984 */ /* 0x010ea80000000a00 */
[----:B------:R4:W0:Y:S04]  /*4d70*/  LDS R18, [R24+0x28] ;  /* 0x0000280018127984 */ /* 0x0008280000000800 */
[----:B------:R4:W0:Y:S01]  /*4d80*/  LDS R16, [R24+0x38] ;  /* 0x0000380018107984 */ /* 0x0008220000000800 */
[----:B-1----:R-:W-:Y:S01]  /*4d90*/  FSETP.GEU.AND P0, PT, R8, R3, PT ;  /* 0x000000030800720b */ /* 0x002fe20003f0e000 */
[----:B------:R-:W-:-:S02]  /*4da0*/  IMAD.MOV.U32 R19, RZ, RZ, R3 ;  /* 0x000000ffff137224 */ /* 0x000fc400078e0003 */
[----:B--2---:R-:W-:Y:S02]  /*4db0*/  IMAD.MOV.U32 R21, RZ, RZ, R4 ;  /* 0x000000ffff157224 */ /* 0x004fe400078e0004 */
[----:B------:R-:W-:-:S08]  /*4dc0*/  IMAD.MOV.U32 R20, RZ, RZ, R5 ;  /* 0x000000ffff147224 */ /* 0x000fd000078e0005 */
[----:B0---4-:R-:W-:Y:S05]  /*4dd0*/  @!P0 BRA `(.L_x_333) ;  /* 0x00000000002c8947 */ /* 0x011fea0003800000 */
        /* <DEDUP_REMOVED lines=11> */
.L_x_333:
[----:B------:R-:W-:Y:S05]  /*4e90*/  BSYNC.RECONVERGENT B1 ;  /* 0x0000000000017941 */ /* 0x000fea0003800200 */
.L_x_332:
        /* <DEDUP_REMOVED lines=27> */
.L_x_335:
[----:B------:R-:W-:Y:S05]  /*5050*/  BSYNC.RECONVERGENT B1 ;  /* 0x0000000000017941 */ /* 0x000fea0003800200 */
.L_x_334:
        /* <DEDUP_REMOVED lines=17> */
.L_x_337:
[----:B------:R-:W-:Y:S05]  /*5170*/  BSYNC.RECONVERGENT B1 ;  /* 0x0000000000017941 */ /* 0x000fea0003800200 */
.L_x_336:
        /* <DEDUP_REMOVED lines=17> */
.L_x_339:
[----:B------:R-:W-:Y:S05]  /*5290*/  BSYNC.RECONVERGENT B1 ;  /* 0x0000000000017941 */ /* 0x000fea0003800200 */
.L_x_338:
        /* <DEDUP_REMOVED lines=17> */
.L_x_341:
[----:B------:R-:W-:Y:S05]  /*53b0*/  BSYNC.RECONVERGENT B1 ;  /* 0x0000000000017941 */ /* 0x000fea0003800200 */
.L_x_340:
        /* <DEDUP_REMOVED lines=17> */
.L_x_343:
[----:B------:R-:W-:Y:S05]  /*54d0*/  BSYNC.RECONVERGENT B1 ;  /* 0x0000000000017941 */ /* 0x000fea0003800200 */
.L_x_342:
        /* <DEDUP_REMOVED lines=16> */
.L_x_265:
[----:B------:R-:W-:Y:S05]  /*55e0*/  BSYNC.RECONVERGENT B0 ;  /* 0x0000000000007941 */ /* 0x000fea0003800200 */
.L_x_232:
[----:B------:R-:W-:Y:S05]  /*55f0*/  @P1 EXIT ;  /* 0x000000000000194d */ /* 0x000fea0003800000 */
[----:B01234-:R-:W0:Y:S01]  /*5600*/  LDC.64 R2, c[0x0][0x390] ;  /* 0x0000e400ff027b82 */ /* 0x01fe220000000a00 */
[----:B------:R-:W-:-:S04]  /*5610*/  LOP3.LUT R7, R7, R6, RZ, 0x3c, !PT ;  /* 0x0000000607077212 */ /* 0x000fc800078e3cff */
[----:B------:R-:W-:-:S04]  /*5620*/  LOP3.LUT R6, R7, R6, RZ, 0x3c, !PT ;  /* 0x0000000607067212 */ /* 0x000fc800078e3cff */
[----:B------:R-:W-:-:S05]  /*5630*/  LOP3.LUT R7, R7, R6, RZ, 0x3c, !PT ;  /* 0x0000000607077212 */ /* 0x000fca00078e3cff */
[----:B0-----:R-:W-:Y:S04]  /*5640*/  STG.E.64 desc[UR8][R2.64+0x8], R6 ;  /* 0x0000080602007986 */ /* 0x001fe8000c101b08 */
[----:B------:R-:W-:Y:S01]  /*5650*/  STG.E desc[UR8][R2.64], R8 ;  /* 0x0000000802007986 */ /* 0x000fe2000c101908 */
[----:B------:R-:W-:Y:S05]  /*5660*/  EXIT ;  /* 0x000000000000794d */ /* 0x000fea0003800000 */
.L_x_344:
        /* <DEDUP_REMOVED lines=9> */
.L_x_1825:


//--------------------- .text._ZN6thrust24THRUST_300001_SM_1000_NS8cuda_cub4core6detail13_kernel_agentINS1_8__reduce11ReduceAgentIPN4cuda3std3__45tupleIJflEEESC_SB_iNS1_9__extrema9arg_max_fIflNS9_4lessIfEEEEEEJSC_SC_iSH_EEEvDpT0_ --------------------------
	.section	.text._ZN6thrust24THRUST_300001_SM_1000_NS8cuda_cub4core6detail13_kernel_agentINS1_8__reduce11ReduceAgentIPN4cuda3std3__45tupleIJflEEESC_SB_iNS1_9__extrema9arg_max_fIflNS9_4lessIfEEEEEEJSC_SC_iSH_EEEvDpT0_,"ax",@progbits
	.align	128
        .global         _ZN6thrust24THRUST_300001_SM_1000_NS8cuda_cub4core6detail13_kernel_agentINS1_8__reduce11ReduceAgentIPN4cuda3std3__45tupleIJflEEESC_SB_iNS1_9__extrema9arg_max_fIflNS9_4lessIfEEEEEEJSC_SC_iSH_EEEvDpT0_
        .type           _ZN6thrust24THRUST_300001_SM_1000_NS8cuda_cub4core6detail13_kernel_agentINS1_8__reduce11ReduceAgentIPN4cuda3std3__45tupleIJflEEESC_SB_iNS1_9__extrema9arg_max_fIflNS9_4lessIfEEEEEEJSC_SC_iSH_EEEvDpT0_,@function
        .size           _ZN6thrust24THRUST_300001_SM_1000_NS8cuda_cub4core6detail13_kernel_agentINS1_8__reduce11ReduceAgentIPN4cuda3std3__45tupleIJflEEESC_SB_iNS1_9__extrema9arg_max_fIflNS9_4lessIfEEEEEEJSC_SC_iSH_EEEvDpT0_,(.L_x_1826 - _ZN6thrust24THRUST_300001_SM_1000_NS8cuda_cub4core6detail13_kernel_agentINS1_8__reduce11ReduceAgentIPN4cuda3std3__45tupleIJflEEESC_SB_iNS1_9__extrema9arg_max_fIflNS9_4lessIfEEEEEEJSC_SC_iSH_EEEvDpT0_)
        .other          _ZN6thrust24THRUST_300001_SM_1000_NS8cuda_cub4core6detail13_kernel_agentINS1_8__reduce11ReduceAgentIPN4cuda3std3__45tupleIJflEEESC_SB_iNS1_9__extrema9arg_max_fIflNS9_4lessIfEEEEEEJSC_SC_iSH_EEEvDpT0_,@"STO_CUDA_ENTRY STV_DEFAULT"
_ZN6thrust24THRUST_300001_SM_1000_NS8cuda_cub4core6detail13_kernel_agentINS1_8__reduce11ReduceAgentIPN4cuda3std3__45tupleIJflEEESC_SB_iNS1_9__extrema9arg_max_fIflNS9_4lessIfEEEEEEJSC_SC_iSH_EEEvDpT0_:
.text._ZN6thrust24THRUST_300001_SM_1000_NS8cuda_cub4core6detail13_kernel_agentINS1_8__reduce11ReduceAgentIPN4cuda3std3__45tupleIJflEEESC_SB_iNS1_9__extrema9arg_max_fIflNS9_4lessIfEEEEEEJSC_SC_iSH_EEEvDpT0_:
        /* <DEDUP_REMOVED lines=21> */
.L_x_348:
[----:B0-----:R-:W-:Y:S05]  /*0150*/  BSYNC.RECONVERGENT B1 ;  /* 0x0000000000017941 */ /* 0x001fea0003800200 */
.L_x_347:
        /* <DEDUP_REMOVED lines=15> */
.L_x_355:
        /* <DEDUP_REMOVED lines=28> */
.L_x_354:
[----:B------:R-:W-:Y:S05]  /*0410*/  BSYNC.RECONVERGENT B3 ;  /* 0x0000000000037941 */ /* 0x000fea0003800200 */
.L_x_353:
[----:B------:R-:W-:Y:S02]  /*0420*/  IMAD.X R7, RZ, RZ, R7, P3 ;  /* 0x000000ffff077224 */ /* 0x000fe400018e0607 */
[----:B------:R-:W-:Y:S01]  /*0430*/  VIADD R5, R5, 0x100 ;  /* 0x0000010005057836 */ /* 0x000fe20000000000 */
[----:B------:R-:W-:Y:S06]  /*0440*/  @P2 BRA `(.L_x_355) ;  /* 0xfffffffc00802947 */ /* 0x000fec000383ffff */
.L_x_352:
[----:B------:R-:W-:Y:S05]  /*0450*/  BSYNC.RECONVERGENT B2 ;  /* 0x0000000000027941 */ /* 0x000fea0003800200 */
.L_x_351:
[----:B------:R-:W0:Y:S01]  /*0460*/  LDC.64 R8, c[0x0][0x380] ;  /* 0x0000e000ff087b82 */ /* 0x000e220000000a00 */
[----:B------:R-:W-:-:S13]  /*0470*/  ISETP.GE.U32.AND P0, PT, R12, 0x300, PT ;  /* 0x000003000c00780c */ /* 0x000fda0003f06070 */
[----:B------:R-:W-:Y:S05]  /*0480*/  @!P0 BRA `(.L_x_350) ;  /* 0x0000000400588947 */ /* 0x000fea0003800000 */
.L_x_364:
        /* <DEDUP_REMOVED lines=26> */
.L_x_357:
[----:B------:R-:W-:Y:S05]  /*0630*/  BSYNC.RECONVERGENT B2 ;  /* 0x0000000000027941 */ /* 0x000fea0003800200 */
.L_x_356:
        /* <DEDUP_REMOVED lines=17> */
.L_x_359:
[----:B------:R-:W-:Y:S05]  /*0750*/  BSYNC.RECONVERGENT B2 ;  /* 0x0000000000027941 */ /* 0x000fea0003800200 */
.L_x_358:
        /* <DEDUP_REMOVED lines=17> */
.L_x_361:
[----:B------:R-:W-:Y:S05]  /*0870*/  BSYNC.RECONVERGENT B2 ;  /* 0x0000000000027941 */ /* 0x000fea0003800200 */
.L_x_360:
        /* <DEDUP_REMOVED lines=19> */
.L_x_363:
[----:B------:R-:W-:Y:S05]  /*09b0*/  BSYNC.RECONVERGENT B2 ;  /* 0x0000000000027941 */ /* 0x000fea0003800200 */
.L_x_362:
[----:B------:R-:W-:-:S05]  /*09c0*/  VIADD R5, R5, 0x400 ;  /* 0x0000040005057836 */ /* 0x000fca0000000000 */
[----:B------:R-:W-:-:S13]  /*09d0*/  ISETP.GE.AND P0, PT, R5, UR5, PT ;  /* 0x0000000505007c0c */ /* 0x000fda000bf06270 */
[----:B------:R-:W-:Y:S05]  /*09e0*/  @!P0 BRA `(.L_x_364) ;  /* 0xfffffff800a88947 */ /* 0x000fea000383ffff */
.L_x_350:
[----:B------:R-:W-:Y:S05]  /*09f0*/  BSYNC.RECONVERGENT B1 ;  /* 0x0000000000017941 */ /* 0x000fea0003800200 */
.L_x_349:
        /* <DEDUP_REMOVED lines=31> */
.L_x_367:
[----:B------:R-:W-:Y:S05]  /*0bf0*/  BSYNC.RECONVERGENT B1 ;  /* 0x0000000000017941 */ /* 0x000fea0003800200 */
.L_x_366:
        /* <DEDUP_REMOVED lines=27> */
.L_x_369:
[----:B------:R-:W-:Y:S05]  /*0db0*/  BSYNC.RECONVERGENT B1 ;  /* 0x0000000000017941 */ /* 0x000fea0003800200 */
.L_x_368:
        /* <DEDUP_REMOVED lines=24> */
.L_x_371:
[----:B------:R-:W-:Y:S05]  /*0f40*/  BSYNC.RECONVERGENT B1 ;  /* 0x0000000000017941 */ /* 0x000fea0003800200 */
.L_x_370:
        /* <DEDUP_REMOVED lines=24> */
.L_x_373:
[----:B------:R-:W-:Y:S05]  /*10d0*/  BSYNC.RECONVERGENT B1 ;  /* 0x0000000000017941 */ /* 0x000fea0003800200 */
.L_x_372:
        /* <DEDUP_REMOVED lines=24> */
.L_x_375:
[----:B------:R-:W-:Y:S05]  /*1260*/  BSYNC.RECONVERGENT B1 ;  /* 0x0000000000017941 */ /* 0x000fea0003800200 */
.L_x_374:
        /* <DEDUP_REMOVED lines=12> */
.L_x_377:
[----:B------:R-:W-:Y:S05]  /*1330*/  BSYNC.RECONVERGENT B1 ;  /* 0x0000000000017941 */ /* 0x000fea0003800200 */
.L_x_376:
        /* <DEDUP_REMOVED lines=27> */
.L_x_380:
[----:B------:R-:W-:Y:S05]  /*14f0*/  BSYNC.RECONVERGENT B1 ;  /* 0x0000000000017941 */ /* 0x000fea0003800200 */
.L_x_379:
        /* <DEDUP_REMOVED lines=27> */
.L_x_382:
[----:B------:R-:W-:Y:S05]  /*16b0*/  BSYNC.RECONVERGENT B1 ;  /* 0x0000000000017941 */ /* 0x000fea0003800200 */
.L_x_381:
        /* <DEDUP_REMOVED lines=17> */
.L_x_384:
[----:B------:R-:W-:Y:S05]  /*17d0*/  BSYNC.RECONVERGENT B1 ;  /* 0x0000000000017941 */ /* 0x000fea0003800200 */
.L_x_383:
        /* <DEDUP_REMOVED lines=17> */
.L_x_386:
[----:B------:R-:W-:Y:S05]  /*18f0*/  BSYNC.RECONVERGENT B1 ;  /* 0x0000000000017941 */ /* 0x000fea0003800200 */
.L_x_385:
        /* <DEDUP_REMOVED lines=17> */
.L_x_388:
[----:B------:R-:W-:Y:S05]  /*1a10*/  BSYNC.RECONVERGENT B1 ;  /* 0x0000000000017941 */ /* 0x000fea0003800200 */
.L_x_387:
        /* <DEDUP_REMOVED lines=17> */
.L_x_390:
[----:B------:R-:W-:Y:S05]  /*1b30*/  BSYNC.RECONVERGENT B1 ;  /* 0x0000000000017941 */ /* 0x000fea0003800200 */
.L_x_389:
        /* <DEDUP_REMOVED lines=18> */
.L_x_365:
        /* <DEDUP_REMOVED lines=40> */
.L_x_392:
[----:B------:R-:W-:Y:S05]  /*1ee0*/  BSYNC.RECONVERGENT B1 ;  /* 0x0000000000017941 */ /* 0x000fea0003800200 */
.L_x_391:
        /* <DEDUP_REMOVED lines=25> */
.L_x_394:
[----:B------:R-:W-:Y:S05]  /*2080*/  BSYNC.RECONVERGENT B1 ;  /* 0x0000000000017941 */ /* 0x000fea0003800200 */
.L_x_393:
        /* <DEDUP_REMOVED lines=24> */
.L_x_396:
[----:B------:R-:W-:Y:S05]  /*2210*/  BSYNC.RECONVERGENT B1 ;  /* 0x0000000000017941 */ /* 0x000fea0003800200 */
.L_x_395:
        /* <DEDUP_REMOVED lines=24> */
.L_x_398:
[----:B------:R-:W-:Y:S05]  /*23a0*/  BSYNC.RECONVERGENT B1 ;  /* 0x0000000000017941 */ /* 0x000fea0003800200 */
.L_x_397:
        /* <DEDUP_REMOVED lines=24> */
.L_x_400:
[----:B------:R-:W-:Y:S05]  /*2530*/  BSYNC.RECONVERGENT B1 ;  /* 0x0000000000017941 */ /* 0x000fea0003800200 */
.L_x_399:
        /* <DEDUP_REMOVED lines=12> */
.L_x_402:
[----:B------:R-:W-:Y:S05]  /*2600*/  BSYNC.RECONVERGENT B1 ;  /* 0x0000000000017941 */ /* 0x000fea0003800200 */
.L_x_401:
        /* <DEDUP_REMOVED lines=30> */
.L_x_404:
[----:B------:R-:W-:Y:S05]  /*27f0*/  BSYNC.RECONVERGENT B1 ;  /* 0x0000000000017941 */ /* 0x000fea0003800200 */
.L_x_403:
        /* <DEDUP_REMOVED lines=27> */
.L_x_406:
[----:B------:R-:W-:Y:S05]  /*29b0*/  BSYNC.RECONVERGENT B1 ;  /* 0x0000000000017941 */ /* 0x000fea0003800200 */
.L_x_405:
        /* <DEDUP_REMOVED lines=27> */
.L_x_408:
[----:B------:R-:W-:Y:S05]  /*2b70*/  BSYNC.RECONVERGENT B1 ;  /* 0x0000000000017941 */ /* 0x000fea0003800200 */
.L_x_407:
        /* <DEDUP_REMOVED lines=27> */
.L_x_410:
[----:B------:R-:W-:Y:S05]  /*2d30*/  BSYNC.RECONVERGENT B1 ;  /* 0x0000000000017941 */ /* 0x000fea0003800200 */
.L_x_409:
        /* <DEDUP_REMOVED lines=27> */
.L_x_412:
[----:B------:R-:W-:Y:S05]  /*2ef0*/  BSYNC.RECONVERGENT B1 ;  /* 0x0000000000017941 */ /* 0x000fea0003800200 */
.L_x_411:
        /* <DEDUP_REMOVED lines=27> */
.L_x_414:
[----:B------:R-:W-:Y:S05]  /*30b0*/  BSYNC.RECONVERGENT B1 ;  /* 0x0000000000017941 */ /* 0x000fea0003800200 */
.L_x_413:
        /* <DEDUP_REMOVED lines=28> */
.L_x_346:
        /* <DEDUP_REMOVED lines=12> */
[----:B------:R-:W5:Y:S01]  /*3340*/  LDG.E.64.CONSTANT R2, desc[UR6][R6.64+0x4008] ;  /* 0x0040080606027981 */ /* 0x000f62000c1e9b00 */
[----:B------:R-:W-:Y:S01]  /*3350*/  UISETP.GE.U32.AND UP0, UPT, UR4, 0xa00, UPT ;  /* 0x00000a000400788c */ /* 0x000fe2000bf06070 */
[----:B------:R-:W-:Y:S01]  /*3360*/  IMAD.MOV.U32 R19, RZ, RZ, 0x500 ;  /* 0x00000500ff137424 */ /* 0x000fe200078e00ff */
        /* <DEDUP_REMOVED lines=29> */
[----:B------:R-:W0:Y:S01]  /*3540*/  LDC.64 R6, c[0x0][0x380] ;  /* 0x0000e000ff067b82 */ /* 0x000e220000000a00 */
[----:B------:R-:W-:Y:S01]  /*3550*/  IMAD.MOV.U32 R23, RZ, RZ, R2 ;  /* 0x000000ffff177224 */ /* 0x000fe200078e0002 */
[----:B------:R-:W1:Y:S01]  /*3560*/  LDCU UR4, c[0x0][0x390] ;  /* 0x00007200ff0477ac */ /* 0x000e620008000800 */
[----:B------:R-:W-:Y:S02]  /*3570*/  IMAD.MOV.U32 R24, RZ, RZ, R3 ;  /* 0x000000ffff187224 */ /* 0x000fe400078e0003 */
[----:B------:R-:W-:Y:S02]  /*3580*/  IMAD.MOV.U32 R18, RZ, RZ, R4 ;  /* 0x000000ffff127224 */ /* 0x000fe400078e0004 */
[----:B------:R-:W-:-:S07]  /*3590*/  IMAD.MOV.U32 R5, RZ, RZ, 0x500 ;  /* 0x00000500ff057424 */ /* 0x000fce00078e00ff */
.L_x_416:
[----:B------:R-:W-:-:S04]  /*35a0*/  IMAD.IADD R17, R0, 0x1, R5 ;  /* 0x0000000100117824 */ /* 0x000fc800078e0205 */
[----:B0-----:R-:W-:-:S05]  /*35b0*/  IMAD.WIDE.U32 R16, R17, 0x10, R6 ;  /* 0x0000001011107825 */ /* 0x001fca00078e0006 */
        /* <DEDUP_REMOVED lines=36> */
[----:B------:R-:W-:Y:S01]  /*3800*/  @P2 SEL R14, R8, R14, P0 ;  /* 0x0000000e080e2207 */ /* 0x000fe20000000000 */
[C---:B------:R-:W-:Y:S01]  /*3810*/  VIADD R8, R5.reuse, 0xa00 ;  /* 0x00000a0005087836 */ /* 0x040fe20000000000 */
[----:B------:R-:W-:Y:S01]  /*3820*/  FSETP.GEU.AND P1, PT, R22, R4, PT ;  /* 0x000000041600720b */ /* 0x000fe20003f2e000 */
[----:B------:R-:W-:Y:S01]  /*3830*/  VIADD R5, R5, 0x500 ;  /* 0x0000050005057836 */ /* 0x000fe20000000000 */
[----:B------:R-:W-:Y:S02]  /*3840*/  @P2 SEL R15, R9, R15, P0 ;  /* 0x0000000f090f2207 */ /* 0x000fe40000000000 */
[----:B-1----:R-:W-:-:S09]  /*3850*/  ISETP.GT.AND P2, PT, R8, UR4, PT ;  /* 0x0000000408007c0c */ /* 0x002fd2000bf44270 */
[----:B------:R-:W-:-:S04]  /*3860*/  @P1 ISETP.GE.U32.AND P0, PT, R14, R2, PT ;  /* 0x000000020e00120c */ /* 0x000fc80003f06070 */
[----:B------:R-:W-:-:S04]  /*3870*/  @P1 ISETP.GE.AND.EX P0, PT, R15, R3, PT, P0 ;  /* 0x000000030f00120c */ /* 0x000fc80003f06300 */
[----:B------:R-:W-:-:S04]  /*3880*/  @P1 FSETP.LT.OR P0, PT, R4, R22, !P0 ;  /* 0x000000160400120b */ /* 0x000fc80004701400 */
[----:B------:R-:W-:Y:S02]  /*3890*/  @P1 FSEL R4, R22, R4, P0 ;  /* 0x0000000416041208 */ /* 0x000fe40000000000 */
[----:B------:R-:W-:Y:S02]  /*38a0*/  @P1 SEL R2, R14, R2, P0 ;  /* 0x000000020e021207 */ /* 0x000fe40000000000 */
[----:B------:R-:W-:Y:S01]  /*38b0*/  @P1 SEL R3, R15, R3, P0 ;  /* 0x000000030f031207 */ /* 0x000fe20000000000 */
[----:B------:R-:W-:Y:S02]  /*38c0*/  IMAD.MOV.U32 R18, RZ, RZ, R4 ;  /* 0x000000ffff127224 */ /* 0x000fe400078e0004 */
[----:B------:R-:W-:Y:S02]  /*38d0*/  IMAD.MOV.U32 R23, RZ, RZ, R2 ;  /* 0x000000ffff177224 */ /* 0x000fe400078e0002 */
[----:B------:R-:W-:Y:S01]  /*38e0*/  IMAD.MOV.U32 R24, RZ, RZ, R3 ;  /* 0x000000ffff187224 */ /* 0x000fe200078e0003 */
[----:B------:R-:W-:Y:S06]  /*38f0*/  @!P2 BRA `(.L_x_416) ;  /* 0xfffffffc0028a947 */ /* 0x000fec000383ffff */
[----:B------:R-:W-:-:S07]  /*3900*/  IMAD.MOV.U32 R19, RZ, RZ, R5 ;  /* 0x000000ffff137224 */ /* 0x000fce00078e0005 */
.L_x_415:
[----:B------:R-:W-:-:S13]  /*3910*/  ISETP.GE.AND P0, PT, R19, UR4, PT ;  /* 0x0000000413007c0c */ /* 0x000fda000bf06270 */
        /* <DEDUP_REMOVED lines=12> */
[----:B------:R-:W0:Y:S01]  /*39e0*/  LDC.64 R6, c[0x0][0x380] ;  /* 0x0000e000ff067b82 */ /* 0x000e220000000a00 */
[----:B------:R-:W-:Y:S01]  /*39f0*/  LEA.HI R8, R14, 0x1, RZ, 0x18 ;  /* 0x000000010e087811 */ /* 0x000fe200078fc0ff */
[----:B------:R-:W-:Y:S02]  /*3a00*/  IMAD.IADD R13, R0, 0x1, R19 ;  /* 0x00000001000d7824 */ /* 0x000fe400078e0213 */
[----:B------:R-:W-:Y:S01]  /*3a10*/  IMAD.MOV.U32 R18, RZ, RZ, R0 ;  /* 0x000000ffff127224 */ /* 0x000fe200078e0000 */
[----:B------:R-:W-:-:S05]  /*3a20*/  LOP3.LUT R8, R8, 0x3, RZ, 0xc0, !PT ;  /* 0x0000000308087812 */ /* 0x000fca00078ec0ff */
[----:B------:R-:W-:-:S07]  /*3a30*/  IMAD.MOV R12, RZ, RZ, -R8 ;  /* 0x000000ffff0c7224 */ /* 0x000fce00078e0a08 */
.L_x_423:
[----:B0-----:R-:W-:-:S05]  /*3a40*/  IMAD.WIDE.U32 R10, R13, 0x10, R6 ;  /* 0x000000100d0a7825 */ /* 0x001fca00078e0006 */
[----:B------:R-:W2:Y:S04]  /*3a50*/  LDG.E.CONSTANT R16, desc[UR6][R10.64] ;  /* 0x000000060a107981 */ /* 0x000ea8000c1e9900 */
[----:B------:R-:W3:Y:S01]  /*3a60*/  LDG.E.64.CONSTANT R8, desc[UR6][R10.64+0x8] ;  /* 0x000008060a087981 */ /* 0x000ee2000c1e9b00 */
[----:B------:R-:W-:Y:S01]  /*3a70*/  VIADD R12, R12, 0x1 ;  /* 0x000000010c0c7836 */ /* 0x000fe20000000000 */
[----:B------:R-:W-:Y:S01]  /*3a80*/  BSSY.RECONVERGENT B3, `(.L_x_421) ;  /* 0x0000015000037945 */ /* 0x000fe20003800200 */
[----:B------:R-:W-:Y:S02]  /*3a90*/  IMAD.MOV.U32 R17, RZ, RZ, R2 ;  /* 0x000000ffff117224 */ /* 0x000fe400078e0002 */
        /* <DEDUP_REMOVED lines=19> */
.L_x_422:
[----:B------:R-:W-:Y:S05]  /*3bd0*/  BSYNC.RECONVERGENT B3 ;  /* 0x0000000000037941 */ /* 0x000fea0003800200 */
.L_x_421:
[----:B------:R-:W-:Y:S02]  /*3be0*/  VIADD R18, R18, 0x100 ;  /* 0x0000010012127836 */ /* 0x000fe40000000000 */
[----:B------:R-:W-:Y:S01]  /*3bf0*/  VIADD R13, R13, 0x100 ;  /* 0x000001000d0d7836 */ /* 0x000fe20000000000 */
[----:B------:R-:W-:Y:S06]  /*3c00*/  @P3 BRA `(.L_x_423) ;  /* 0xfffffffc008c3947 */ /* 0x000fec000383ffff */
.L_x_420:
[----:B------:R-:W-:Y:S05]  /*3c10*/  BSYNC.RECONVERGENT B2 ;  /* 0x0000000000027941 */ /* 0x000fea0003800200 */
.L_x_419:
[----:B------:R-:W-:-:S13]  /*3c20*/  ISETP.GE.U32.AND P0, PT, R14, 0x300, PT ;  /* 0x000003000e00780c */ /* 0x000fda0003f06070 */
[----:B------:R-:W-:Y:S05]  /*3c30*/  @!P0 BRA `(.L_x_418) ;  /* 0x0000000400888947 */ /* 0x000fea0003800000 */
[----:B------:R-:W0:Y:S01]  /*3c40*/  LDCU.64 UR8, c[0x0][0x380] ;  /* 0x00007000ff0877ac */ /* 0x000e220008000a00 */
[----:B------:R-:W1:Y:S01]  /*3c50*/  LDC.64 R6, c[0x0][0x380] ;  /* 0x0000e000ff067b82 */ /* 0x000e620000000a00 */
[C---:B------:R-:W-:Y:S01]  /*3c60*/  IADD3 R13, P0, PT, R18.reuse, R19, RZ ;  /* 0x00000013120d7210 */ /* 0x040fe20007f1e0ff */
[----:B------:R-:W-:-:S04]  /*3c70*/  IMAD.IADD R19, R18, 0x1, R19 ;  /* 0x0000000112137824 */ /* 0x000fc800078e0213 */
[----:B------:R-:W-:Y:S01]  /*3c80*/  IMAD.X R8, RZ, RZ, RZ, P0 ;  /* 0x000000ffff087224 */ /* 0x000fe200000e06ff */
[----:B0-----:R-:W-:-:S04]  /*3c90*/  LEA R12, P1, R13, UR8, 0x4 ;  /* 0x000000080d0c7c11 */ /* 0x001fc8000f8220ff */
[----:B------:R-:W-:Y:S02]  /*3ca0*/  IADD3 R12, P0, PT, R12, 0x3008, RZ ;  /* 0x000030080c0c7810 */ /* 0x000fe40007f1e0ff */
[----:B------:R-:W-:-:S05]  /*3cb0*/  LEA.HI.X R13, R13, UR9, R8, 0x4, P1 ;  /* 0x000000090d0d7c11 */ /* 0x000fca00088f2408 */
[----:B------:R-:W-:-:S07]  /*3cc0*/  IMAD.X R13, RZ, RZ, R13, P0 ;  /* 0x000000ffff0d7224 */ /* 0x000fce00000e060d */
.L_x_432:
[----:B-1----:R-:W-:-:S05]  /*3cd0*/  IMAD.WIDE.U32 R10, R19, 0x10, R6 ;  /* 0x00000010130a7825 */ /* 0x002fca00078e0006 */
[----:B------:R-:W2:Y:S04]  /*3ce0*/  LDG.E.CONSTANT R23, desc[UR6][R10.64] ;  /* 0x000000060a177981 */ /* 0x000ea8000c1e9900 */
[----:B------:R0:W3:Y:S02]  /*3cf0*/  LDG.E.64.CONSTANT R8, desc[UR6][R10.64+0x8] ;  /* 0x000008060a087981 */ /* 0x0000e4000c1e9b00 */
[----:B0-----:R-:W-:Y:S02]  /*3d00*/  IMAD.MOV.U32 R10, RZ, RZ, R12 ;  /* 0x000000ffff0a7224 */ /* 0x001fe400078e000c */
[----:B------:R-:W-:-:S05]  /*3d10*/  IMAD.MOV.U32 R11, RZ, RZ, R13 ;  /* 0x000000ffff0b7224 */ /* 0x000fca00078e000d */
        /* <DEDUP_REMOVED lines=16> */
[CC--:B------:R-:W-:Y:S02]  /*3e20*/  @P2 ISETP.LT.U32.AND P1, PT, R2.reuse, R8.reuse, PT ;  /* 0x000000080200220c */ /* 0x0c0fe40003f21070 */
[CC--:B------:R-:W-:Y:S02]  /*3e30*/  @P2 ISETP.GE.U32.AND P0, PT, R2.reuse, R8.reuse, PT ;  /* 0x000000080200220c */ /* 0x0c0fe40003f06070 */
[CC--:B------:R-:W-:Y:S02]  /*3e40*/  @P2 ISETP.LT.AND.EX P1, PT, R3.reuse, R9.reuse, PT, P1 ;  /* 0x000000090300220c */ /* 0x0c0fe40003f21310 */
[CC--:B------:R-:W-:Y:S02]  /*3e50*/  @P2 ISETP.GE.AND.EX P0, PT, R3.reuse, R9.reuse, PT, P0 ;  /* 0x000000090300220c */ /* 0x0c0fe40003f06300 */
[----:B------:R-:W-:Y:S02]  /*3e60*/  @P2 SEL R27, R2, R8, P1 ;  /* 0x00000008021b2207 */ /* 0x000fe40000800000 */
[----:B------:R-:W-:-:S02]  /*3e70*/  @P2 SEL R29, R3, R9, P1 ;  /* 0x00000009031d2207 */ /* 0x000fc40000800000 */
[----:B------:R-:W-:-:S07]  /*3e80*/  @P2 FSEL R22, R4, R23, !P0 ;  /* 0x0000001704162208 */ /* 0x000fce0004000000 */
.L_x_425:
[----:B------:R-:W-:Y:S05]  /*3e90*/  BSYNC.RECONVERGENT B2 ;  /* 0x0000000000027941 */ /* 0x000fea0003800200 */
.L_x_424:
        /* <DEDUP_REMOVED lines=17> */
.L_x_427:
[----:B------:R-:W-:Y:S05]  /*3fb0*/  BSYNC.RECONVERGENT B2 ;  /* 0x0000000000027941 */ /* 0x000fea0003800200 */
.L_x_426:
        /* <DEDUP_REMOVED lines=17> */
.L_x_429:
[----:B------:R-:W-:Y:S05]  /*40d0*/  BSYNC.RECONVERGENT B2 ;  /* 0x0000000000027941 */ /* 0x000fea0003800200 */
.L_x_428:
        /* <DEDUP_REMOVED lines=17> */
.L_x_431:
[----:B------:R-:W-:Y:S05]  /*41f0*/  BSYNC.RECONVERGENT B2 ;  /* 0x0000000000027941 */ /* 0x000fea0003800200 */
.L_x_430:
[----:B------:R-:W-:Y:S01]  /*4200*/  VIADD R18, R18, 0x400 ;  /* 0x0000040012127836 */ /* 0x000fe20000000000 */
[----:B------:R-:W-:Y:S01]  /*4210*/  IADD3 R12, P1, PT, R10, 0x4000, RZ ;  /* 0x000040000a0c7810 */ /* 0x000fe20007f3e0ff */
[----:B------:R-:W-:-:S03]  /*4220*/  VIADD R19, R19, 0x400 ;  /* 0x0000040013137836 */ /* 0x000fc60000000000 */
[----:B------:R-:W-:Y:S01]  /*4230*/  ISETP.GE.AND P0, PT, R18, R5, PT ;  /* 0x000000051200720c */ /* 0x000fe20003f06270 */
[----:B------:R-:W-:-:S12]  /*4240*/  IMAD.X R13, RZ, RZ, R11, P1 ;  /* 0x000000ffff0d7224 */ /* 0x000fd800008e060b */
[----:B------:R-:W-:Y:S05]  /*4250*/  @!P0 BRA `(.L_x_432) ;  /* 0xfffffff8009c8947 */ /* 0x000fea000383ffff */
.L_x_418:
[----:B------:R-:W-:Y:S05]  /*4260*/  BSYNC.RECONVERGENT B1 ;  /* 0x0000000000017941 */ /* 0x000fea0003800200 */
.L_x_417:
        /* <DEDUP_REMOVED lines=31> */
.L_x_434:
[----:B------:R-:W-:Y:S05]  /*4460*/  BSYNC.RECONVERGENT B1 ;  /* 0x0000000000017941 */ /* 0x000fea0003800200 */
.L_x_433:
        /* <DEDUP_REMOVED lines=24> */
.L_x_436:
[----:B------:R-:W-:Y:S05]  /*45f0*/  BSYNC.RECONVERGENT B1 ;  /* 0x0000000000017941 */ /* 0x000fea0003800200 */
.L_x_435:
[----:B0-----:R0:W4:Y:S01]  /*4600*/  SHFL.DOWN PT, R5, R2, 0x4, 0x1f ;  /* 0x08801f0002057f89 */ /* 0x00112200000e0000 */
[----:B------:R-:W-:Y:S01]  /*4610*/  BSSY.RECONVERGENT B1, `(.L_x_437) ;  /* 0x0000017000017945 */ /* 0x000fe20003800200 */
[----:B--2---:R-:W-:Y:S02]  /*4620*/  IMAD.MOV.U32 R3, RZ, RZ, R2 ;  /* 0x000000ffff037224 */ /* 0x004fe400078e0002 */
[----:B------:R0:W2:Y:S01]  /*4630*/  SHFL.DOWN PT, R9, R4, 0x4, 0x1f ;  /* 0x08801f0004097f89 */ /* 0x0000a200000e0000 */
[----:B------:R-:W-:Y:S02]  /*4640*/  IMAD.MOV.U32 R6, RZ, RZ, R4 ;  /* 0x000000ffff067224 */ /* 0x000fe400078e0004 */
[----:B------:R-:W-:Y:S01]  /*4650*/  IMAD.MOV.U32 R7, RZ, RZ, R8 ;  /* 0x000000ffff077224 */ /* 0x000fe200078e0008 */
[----:B------:R0:W0:Y:S01]  /*4660*/  SHFL.DOWN PT, R11, R8, 0x4, 0x1f ;  /* 0x08801f00080b7f89 */ /* 0x00002200000e0000 */
[----:B------:R-:W-:Y:S05]  /*4670*/  @P5 BRA `(.L_x_438) ;  /* 0x0000000000405947 */ /* 0x000fea0003800000 */
[----:B----4-:R-:W-:Y:S01]  /*4680*/  FSETP.GEU.AND P0, PT, R2, R5, PT ;  /* 0x000000050200720b */ /* 0x010fe20003f0e000 */
[----:B------:R-:W-:Y:S02]  /*4690*/  IMAD.MOV.U32 R3, RZ, RZ, R5 ;  /* 0x000000ffff037224 */ /* 0x000fe400078e0005 */
[----:B--2---:R-:W-:Y:S02]  /*46a0*/  IMAD.MOV.U32 R6, RZ, RZ, R9 ;  /* 0x000000ffff067224 */ /* 0x004fe400078e0009 */
        /* <DEDUP_REMOVED lines=13> */
.L_x_438:
[----:B------:R-:W-:Y:S05]  /*4780*/  BSYNC.RECONVERGENT B1 ;  /* 0x0000000000017941 */ /* 0x000fea0003800200 */
.L_x_437:
        /* <DEDUP_REMOVED lines=24> */
.L_x_440:
[----:B------:R-:W-:Y:S05]  /*4910*/  BSYNC.RECONVERGENT B1 ;  /* 0x0000000000017941 */ /* 0x000fea0003800200 */
.L_x_439:
[----:B0-----:R0:W4:Y:S01]  /*4920*/  SHFL.DOWN PT, R3, R2, 0x10, 0x1f ;  /* 0x0a001f0002037f89 */ /* 0x00112200000e0000 */
[----:B------:R-:W-:Y:S01]  /*4930*/  BSSY.RECONVERGENT B1, `(.L_x_441) ;  /* 0x0000017000017945 */ /* 0x000fe20003800200 */
[----:B------:R-:W-:Y:S02]  /*4940*/  IMAD.MOV.U32 R8, RZ, RZ, R2 ;  /* 0x000000ffff087224 */ /* 0x000fe400078e0002 */
[----:B------:R0:W0:Y:S01]  /*4950*/  SHFL.DOWN PT, R9, R4, 0x10, 0x1f ;  /* 0x0a001f0004097f89 */ /* 0x00002200000e0000 */
[----:B--2---:R-:W-:Y:S02]  /*4960*/  IMAD.MOV.U32 R7, RZ, RZ, R4 ;  /* 0x000000ffff077224 */ /* 0x004fe400078e0004 */
[----:B------:R-:W-:Y:S01]  /*4970*/  IMAD.MOV.U32 R6, RZ, RZ, R5 ;  /* 0x000000ffff067224 */ /* 0x000fe200078e0005 */
[----:B-1----:R1:W2:Y:S01]  /*4980*/  SHFL.DOWN PT, R10, R5, 0x10, 0x1f ;  /* 0x0a001f00050a7f89 */ /* 0x0022a200000e0000 */
[----:B------:R-:W-:Y:S05]  /*4990*/  @P3 BRA `(.L_x_442) ;  /* 0x0000000000403947 */ /* 0x000fea0003800000 */
[----:B----4-:R-:W-:Y:S01]  /*49a0*/  FSETP.GEU.AND P0, PT, R2, R3, PT ;  /* 0x000000030200720b */ /* 0x010fe20003f0e000 */
[----:B------:R-:W-:Y:S02]  /*49b0*/  IMAD.MOV.U32 R8, RZ, RZ, R3 ;  /* 0x000000ffff087224 */ /* 0x000fe400078e0003 */
[----:B0-----:R-:W-:Y:S02]  /*49c0*/  IMAD.MOV.U32 R7, RZ, RZ, R9 ;  /* 0x000000ffff077224 */ /* 0x001fe400078e0009 */
[----:B--2---:R-:W-:-:S08]  /*49d0*/  IMAD.MOV.U32 R6, RZ, RZ, R10 ;  /* 0x000000ffff067224 */ /* 0x004fd000078e000a */
        /* <DEDUP_REMOVED lines=12> */
.L_x_442:
[----:B------:R-:W-:Y:S05]  /*4aa0*/  BSYNC.RECONVERGENT B1 ;  /* 0x0000000000017941 */ /* 0x000fea0003800200 */
.L_x_441:
[----:B------:R-:W-:Y:S04]  /*4ab0*/  BSSY.RECONVERGENT B1, `(.L_x_443) ;  /* 0x000000c000017945 */ /* 0x000fe80003800200 */
[----:B------:R-:W-:Y:S05]  /*4ac0*/  @P2 BRA `(.L_x_444) ;  /* 0x0000000000282947 */ /* 0x000fea0003800000 */
[----:B0-----:R-:W0:Y:S01]  /*4ad0*/  S2R R4, SR_CgaCtaId ;  /* 0x0000000000047919 */ /* 0x001e220000008800 */
[----:B----4-:R-:W-:Y:S02]  /*4ae0*/  MOV R3, 0x400 ;  /* 0x0000040000037802 */ /* 0x010fe40000000f00 */
[----:B------:R-:W-:-:S04]  /*4af0*/  SHF.R.U32.HI R2, RZ, 0x1, R0 ;  /* 0x00000001ff027819 */ /* 0x000fc80000011600 */
[----:B------:R-:W-:Y:S02]  /*4b00*/  LOP3.LUT R2, R2, 0x1f0, RZ, 0xc0, !PT ;  /* 0x000001f002027812 */ /* 0x000fe400078ec0ff */
[----:B0-----:R-:W-:-:S05]  /*4b10*/  LEA R3, R4, R3, 0x18 ;  /* 0x0000000304037211 */ /* 0x001fca00078ec0ff */
[----:B-1----:R-:W-:Y:S02]  /*4b20*/  IMAD.IADD R5, R2, 0x1, R3 ;  /* 0x0000000102057824 */ /* 0x002fe400078e0203 */
[----:B------:R-:W-:Y:S02]  /*4b30*/  IMAD.MOV.U32 R2, RZ, RZ, R7 ;  /* 0x000000ffff027224 */ /* 0x000fe400078e0007 */
[----:B------:R-:W-:Y:S01]  /*4b40*/  IMAD.MOV.U32 R3, RZ, RZ, R6 ;  /* 0x000000ffff037224 */ /* 0x000fe200078e0006 */
[----:B------:R0:W-:Y:S04]  /*4b50*/  STS [R5+0x8], R8 ;  /* 0x0000080805007388 */ /* 0x0001e80000000800 */
[----:B------:R0:W-:Y:S02]  /*4b60*/  STS.64 [R5+0x10], R2 ;  /* 0x0000100205007388 */ /* 0x0001e40000000a00 */
.L_x_444:
[----:B------:R-:W-:Y:S05]  /*4b70*/  BSYNC.RECONVERGENT B1 ;  /* 0x0000000000017941 */ /* 0x000fea0003800200 */
.L_x_443:
        /* <DEDUP_REMOVED lines=8> */
[----:B-1----:R-:W1:Y:S04]  /*4c00*/  LDS.64 R4, [R24+0x20] ;  /* 0x0000200018047984 */ /* 0x002e680000000a00 */
[----:B------:R4:W2:Y:S04]  /*4c10*/  LDS R18, [R24+0x28] ;  /* 0x0000280018127984 */ /* 0x0008a80000000800 */
[----:B------:R4:W2:Y:S01]  /*4c20*/  LDS R16, [R24+0x38] ;  /* 0x0000380018107984 */ /* 0x0008a20000000800 */
[----:B0-----:R-:W-:Y:S01]  /*4c30*/  FSETP.GEU.AND P0, PT, R8, R3, PT ;  /* 0x000000030800720b */ /* 0x001fe20003f0e000 */
[----:B------:R-:W-:-:S02]  /*4c40*/  IMAD.MOV.U32 R19, RZ, RZ, R3 ;  /* 0x000000ffff137224 */ /* 0x000fc400078e0003 */
[----:B-1----:R-:W-:Y:S02]  /*4c50*/  IMAD.MOV.U32 R21, RZ, RZ, R4 ;  /* 0x000000ffff157224 */ /* 0x002fe400078e0004 */
[----:B------:R-:W-:-:S08]  /*4c60*/  IMAD.MOV.U32 R20, RZ, RZ, R5 ;  /* 0x000000ffff147224 */ /* 0x000fd000078e0005 */
[----:B--2-4-:R-:W-:Y:S05]  /*4c70*/  @!P0 BRA `(.L_x_446) ;  /* 0x00000000002c8947 */ /* 0x014fea0003800000 */
        /* <DEDUP_REMOVED lines=11> */
.L_x_446:
[----:B------:R-:W-:Y:S05]  /*4d30*/  BSYNC.RECONVERGENT B1 ;  /* 0x0000000000017941 */ /* 0x000fea0003800200 */
.L_x_445:
        /* <DEDUP_REMOVED lines=27> */
.L_x_448:
[----:B------:R-:W-:Y:S05]  /*4ef0*/  BSYNC.RECONVERGENT B1 ;  /* 0x0000000000017941 */ /* 0x000fea0003800200 */
.L_x_447:
        /* <DEDUP_REMOVED lines=17> */
.L_x_450:
[----:B------:R-:W-:Y:S05]  /*5010*/  BSYNC.RECONVERGENT B1 ;  /* 0x0000000000017941 */ /* 0x000fea0003800200 */
.L_x_449:
        /* <DEDUP_REMOVED lines=17> */
.L_x_452:
[----:B------:R-:W-:Y:S05]  /*5130*/  BSYNC.RECONVERGENT B1 ;  /* 0x0000000000017941 */ /* 0x000fea0003800200 */
.L_x_451:
        /* <DEDUP_REMOVED lines=17> */
.L_x_454:
[----:B------:R-:W-:Y:S05]  /*5250*/  BSYNC.RECONVERGENT B1 ;  /* 0x0000000000017941 */ /* 0x000fea0003800200 */
.L_x_453:
        /* <DEDUP_REMOVED lines=17> */
.L_x_456:
[----:B------:R-:W-:Y:S05]  /*5370*/  BSYNC.RECONVERGENT B1 ;  /* 0x0000000000017941 */ /* 0x000fea0003800200 */
.L_x_455:
        /* <DEDUP_REMOVED lines=16> */
.L_x_378:
[----:B------:R-:W-:Y:S05]  /*5480*/  BSYNC.RECONVERGENT B0 ;  /* 0x0000000000007941 */ /* 0x000fea0003800200 */
.L_x_345:
        /* <DEDUP_REMOVED lines=8> */
.L_x_457:
        /* <DEDUP_REMOVED lines=15> */
.L_x_1826:


//--------------------- .text._ZN6thrust24THRUST_300001_SM_1000_NS8cuda_cub4core6detail13_kernel_agentINS1_8__reduce11ReduceAgentINS0_12zip_iteratorIN4cuda3std3__45tupleIJPKfNS0_17counting_iteratorIlNS0_11use_defaultESF_SF_EEEEEEEPNSB_IJflEEESJ_iNS1_9__extrema9arg_max_fIflNSA_4lessIfEEEEEEJSI_SK_iN3cub18CUB_300001_SM_100013GridEvenShareIiEENSS_9GridQueueIjEESP_EEEvDpT0_ --------------------------
	.section	.text._ZN6thrust24THRUST_300001_SM_1000_NS8cuda_cub4core6detail13_kernel_agentINS1_8__reduce11ReduceAgentINS0_12zip_iteratorIN4cuda3std3__45tupleIJPKfNS0_17counting_iteratorIlNS0_11use_defaultESF_SF_EEEEEEEPNSB_IJflEEESJ_iNS1_9__extrema9arg_max_fIflNSA_4lessIfEEEEEEJSI_SK_iN3cub18CUB_300001_SM_100013GridEvenShareIiEENSS_9GridQueueIjEESP_EEEvDpT0_,"ax",@progbits
	.align	128
        .global         _ZN6thrust24THRUST_300001_SM_1000_NS8cuda_cub4core6detail13_kernel_agentINS1_8__reduce11ReduceAgentINS0_12zip_iteratorIN4cuda3std3__45tupleIJPKfNS0_17counting_iteratorIlNS0_11use_defaultESF_SF_EEEEEEEPNSB_IJflEEESJ_iNS1_9__extrema9arg_max_fIflNSA_4lessIfEEEEEEJSI_SK_iN3cub18CUB_300001_SM_100013GridEvenShareIiEENSS_9GridQueueIjEESP_EEEvDpT0_
        .type           _ZN6thrust24THRUST_300001_SM_1000_NS8cuda_cub4core6detail13_kernel_agentINS1_8__reduce11ReduceAgentINS0_12zip_iteratorIN4cuda3std3__45tupleIJPKfNS0_17counting_iteratorIlNS0_11use_defaultESF_SF_EEEEEEEPNSB_IJflEEESJ_iNS1_9__extrema9arg_max_fIflNSA_4lessIfEEEEEEJSI_SK_iN3cub18CUB_300001_SM_100013GridEvenShareIiEENSS_9GridQueueIjEESP_EEEvDpT0_,@function
        .size           _ZN6thrust24THRUST_300001_SM_1000_NS8cuda_cub4core6detail13_kernel_agentINS1_8__reduce11ReduceAgentINS0_12zip_iteratorIN4cuda3std3__45tupleIJPKfNS0_17counting_iteratorIlNS0_11use_defaultESF_SF_EEEEEEEPNSB_IJflEEESJ_iNS1_9__extrema9arg_max_fIflNSA_4lessIfEEEEEEJSI_SK_iN3cub18CUB_300001_SM_100013GridEvenShareIiEENSS_9GridQueueIjEESP_EEEvDpT0_,(.L_x_1827 - _ZN6thrust24THRUST_300001_SM_1000_NS8cuda_cub4core6detail13_kernel_agentINS1_8__reduce11ReduceAgentINS0_12zip_iteratorIN4cuda3std3__45tupleIJPKfNS0_17counting_iteratorIlNS0_11use_defaultESF_SF_EEEEEEEPNSB_IJflEEESJ_iNS1_9__extrema9arg_max_fIflNSA_4lessIfEEEEEEJSI_SK_iN3cub18CUB_300001_SM_100013GridEvenShareIiEENSS_9GridQueueIjEESP_EEEvDpT0_)
        .other          _ZN6thrust24THRUST_300001_SM_1000_NS8cuda_cub4core6detail13_kernel_agentINS1_8__reduce11ReduceAgentINS0_12zip_iteratorIN4cuda3std3__45tupleIJPKfNS0_17counting_iteratorIlNS0_11use_defaultESF_SF_EEEEEEEPNSB_IJflEEESJ_iNS1_9__extrema9arg_max_fIflNSA_4lessIfEEEEEEJSI_SK_iN3cub18CUB_300001_SM_100013GridEvenShareIiEENSS_9GridQueueIjEESP_EEEvDpT0_,@"STO_CUDA_ENTRY STV_DEFAULT"
_ZN6thrust24THRUST_300001_SM_1000_NS8cuda_cub4core6detail13_kernel_agentINS1_8__reduce11ReduceAgentINS0_12zip_iteratorIN4cuda3std3__45tupleIJPKfNS0_17counting_iteratorIlNS0_11use_defaultESF_SF_EEEEEEEPNSB_IJflEEESJ_iNS1_9__extrema9arg_max_fIflNSA_4lessIfEEEEEEJSI_SK_iN3cub18CUB_300001_SM_100013GridEvenShareIiEENSS_9GridQueueIjEESP_EEEvDpT0_:
.text._ZN6thrust24THRUST_300001_SM_1000_NS8cuda_cub4core6detail13_kernel_agentINS1_8__reduce11ReduceAgentINS0_12zip_iteratorIN4cuda3std3__45tupleIJPKfNS0_17counting_iteratorIlNS0_11use_defaultESF_SF_EEEEEEEPNSB_IJflEEESJ_iNS1_9__extrema9arg_max_fIflNSA_4lessIfEEEEEEJSI_SK_iN3cub18CUB_300001_SM_100013GridEvenShareIiEENSS_9GridQueueIjEESP_EEEvDpT0_:
[----:B------:R-:W-:Y:S01]  /*0000*/  LDC R1, c[0x0][0x37c] ;  /* 0x0000df00ff017b82 */ /* 0x000fe20000000800 */
[----:B------:R-:W0:Y:S01]  /*0010*/  S2R R0, SR_CTAID.X ;  /* 0x0000000000007919 */ /* 0x000e220000002500 */
[----:B------:R-:W1:Y:S01]  /*0020*/  LDCU UR4, c[0x0][0x398] ;  /* 0x00007300ff0477ac */ /* 0x000e620008000800 */
[----:B------:R-:W-:Y:S01]  /*0030*/  BSSY.RECONVERGENT B0, `(.L_x_458) ;  /* 0x0000586000007945 */ /* 0x000fe20003800200 */
[----:B------:R-:W2:Y:S01]  /*0040*/  LDCU UR6, c[0x0][0x370] ;  /* 0x00006e00ff0677ac */ /* 0x000ea20008000800 */
[----:B------:R-:W3:Y:S01]  /*0050*/  LDCU.64 UR10, c[0x0][0x358] ;  /* 0x00006b00ff0a77ac */ /* 0x000ee20008000a00 */
[----:B-1----:R-:W-:Y:S01]  /*0060*/  IMAD.U32 R4, RZ, RZ, UR4 ;  /* 0x00000004ff047e24 */ /* 0x002fe2000f8e00ff */
[----:B--2---:R-:W-:Y:S01]  /*0070*/  UIMAD UR6, UR6, 0x500, URZ ;  /* 0x00000500060678a4 */ /* 0x004fe2000f8e02ff */
[----:B0-----:R-:W-:-:S04]  /*0080*/  IMAD R5, R0, 0x500, RZ ;  /* 0x0000050000057824 */ /* 0x001fc800078e02ff */
[----:B------:R-:W-:-:S05]  /*0090*/  VIADD R3, R5, 0x500 ;  /* 0x0000050005037836 */ /* 0x000fca0000000000 */
[----:B------:R-:W-:-:S13]  /*00a0*/  ISETP.GT.AND P0, PT, R3, R4, PT ;  /* 0x000000040300720c */ /* 0x000fda0003f04270 */
[----:B---3--:R-:W-:Y:S05]  /*00b0*/  @!P0 BRA `(.L_x_459) ;  /* 0x0000003000b48947 */ /* 0x008fea0003800000 */
[----:B------:R-:W0:Y:S01]  /*00c0*/  S2R R2, SR_TID.X ;  /* 0x0000000000027919 */ /* 0x000e220000002100 */
[----:B------:R-:W-:Y:S01]  /*00d0*/  IMAD.IADD R3, R4, 0x1, -R5 ;  /* 0x0000000104037824 */ /* 0x000fe200078e0a05 */
[----:B------:R-:W1:Y:S01]  /*00e0*/  LDCU.64 UR6, c[0x0][0x388] ;  /* 0x00007100ff0677ac */ /* 0x000e620008000a00 */
[----:B------:R-:W-:Y:S01]  /*00f0*/  BSSY.RECONVERGENT B1, `(.L_x_460) ;  /* 0x000000f000017945 */ /* 0x000fe20003800200 */
[----:B------:R-:W-:Y:S01]  /*0100*/  CS2R R6, SRZ ;  /* 0x0000000000067805 */ /* 0x000fe2000001ff00 */
[----:B------:R-:W-:Y:S01]  /*0110*/  IMAD.MOV.U32 R8, RZ, RZ, RZ ;  /* 0x000000ffff087224 */ /* 0x000fe200078e00ff */
[----:B------:R-:W2:Y:S01]  /*0120*/  LDCU.64 UR8, c[0x0][0x388] ;  /* 0x00007100ff0877ac */ /* 0x000ea20008000a00 */
[----:B0-----:R-:W-:Y:S01]  /*0130*/  ISETP.GE.AND P0, PT, R2, R3, PT ;  /* 0x000000030200720c */ /* 0x001fe20003f06270 */
[----:B------:R-:W-:-:S12]  /*0140*/  IMAD.MOV.U32 R10, RZ, RZ, R2 ;  /* 0x000000ffff0a7224 */ /* 0x000fd800078e0002 */
[----:B-12---:R-:W-:Y:S05]  /*0150*/  @P0 BRA `(.L_x_461) ;  /* 0x0000000000200947 */ /* 0x006fea0003800000 */
[----:B------:R-:W0:Y:S01]  /*0160*/  LDC.64 R12, c[0x0][0x380] ;  /* 0x0000e000ff0c7b82 */ /* 0x000e220000000a00 */
[----:B------:R-:W-:Y:S01]  /*0170*/  IMAD.IADD R9, R5, 0x1, R2 ;  /* 0x0000000105097824 */ /* 0x000fe200078e0202 */
[----:B------:R-:W1:Y:S03]  /*0180*/  LDCU.64 UR4, c[0x0][0x388] ;  /* 0x00007100ff0477ac */ /* 0x000e660008000a00 */
[----:B0-----:R-:W-:-:S05]  /*0190*/  IMAD.WIDE R12, R9, 0x4, R12 ;  /* 0x00000004090c7825 */ /* 0x001fca00078e020c */
[----:B------:R0:W5:Y:S01]  /*01a0*/  LDG.E R7, desc[UR10][R12.64] ;  /* 0x0000000a0c077981 */ /* 0x000162000c1e1900 */
[----:B-1----:R-:W-:Y:S01]  /*01b0*/  IADD3 R6, P0, PT, R9, UR4, RZ ;  /* 0x0000000409067c10 */ /* 0x002fe2000ff1e0ff */
[----:B------:R-:W-:-:S03]  /*01c0*/  VIADD R10, R2, 0x100 ;  /* 0x00000100020a7836 */ /* 0x000fc60000000000 */
[----:B------:R-:W-:-:S09]  /*01d0*/  LEA.HI.X.SX32 R8, R9, UR5, 0x1, P0 ;  /* 0x0000000509087c11 */ /* 0x000fd200080f0eff */
.L_x_461:
[----:B------:R-:W-:Y:S05]  /*01e0*/  BSYNC.RECONVERGENT B1 ;  /* 0x0000000000017941 */ /* 0x000fea0003800200 */
.L_x_460:
[----:B------:R-:W-:Y:S01]  /*01f0*/  ISETP.GE.AND P0, PT, R10, R3, PT ;  /* 0x000000030a00720c */ /* 0x000fe20003f06270 */
[----:B------:R-:W-:-:S12]  /*0200*/  BSSY.RECONVERGENT B1, `(.L_x_462) ;  /* 0x0000091000017945 */ /* 0x000fd80003800200 */
[----:B------:R-:W-:Y:S05]  /*0210*/  @P0 BRA `(.L_x_463) ;  /* 0x00000008003c0947 */ /* 0x000fea0003800000 */
[----:B------:R-:W-:Y:S01]  /*0220*/  LOP3.LUT R9, RZ, R10, RZ, 0x33, !PT ;  /* 0x0000000aff097212 */ /* 0x000fe200078e33ff */
[----:B------:R-:W-:Y:S03]  /*0230*/  BSSY.RECONVERGENT B2, `(.L_x_464) ;  /* 0x0000028000027945 */ /* 0x000fe60003800200 */
[----:B------:R-:W-:-:S04]  /*0240*/  IADD3 R11, PT, PT, -R5, R4, R9 ;  /* 0x00000004050b7210 */ /* 0x000fc80007ffe109 */
[----:B------:R-:W-:-:S04]  /*0250*/  LOP3.LUT R4, R11, 0x300, RZ, 0xc0, !PT ;  /* 0x000003000b047812 */ /* 0x000fc800078ec0ff */
[----:B------:R-:W-:-:S13]  /*0260*/  ISETP.NE.AND P0, PT, R4, 0x300, PT ;  /* 0x000003000400780c */ /* 0x000fda0003f05270 */
[----:B------:R-:W-:Y:S05]  /*0270*/  @!P0 BRA `(.L_x_465) ;  /* 0x00000000008c8947 */ /* 0x000fea0003800000 */
[----:B0-----:R-:W0:Y:S01]  /*0280*/  LDC.64 R12, c[0x0][0x380] ;  /* 0x0000e000ff0c7b82 */ /* 0x001e220000000a00 */
[----:B------:R-:W-:Y:S01]  /*0290*/  LEA.HI R4, R11, 0x1, RZ, 0x18 ;  /* 0x000000010b047811 */ /* 0x000fe200078fc0ff */
[----:B------:R-:W-:-:S03]  /*02a0*/  IMAD.IADD R9, R5, 0x1, R10 ;  /* 0x0000000105097824 */ /* 0x000fc600078e020a */
[----:B------:R-:W-:-:S05]  /*02b0*/  LOP3.LUT R4, R4, 0x3, RZ, 0xc0, !PT ;  /* 0x0000000304047812 */ /* 0x000fca00078ec0ff */
[----:B------:R-:W-:-:S07]  /*02c0*/  IMAD.MOV R4, RZ, RZ, -R4 ;  /* 0x000000ffff047224 */ /* 0x000fce00078e0a04 */
.L_x_468:
[----:B0-----:R-:W-:-:S06]  /*02d0*/  IMAD.WIDE R14, R9, 0x4, R12 ;  /* 0x00000004090e7825 */ /* 0x001fcc00078e020c */
[----:B------:R-:W2:Y:S01]  /*02e0*/  LDG.E R15, desc[UR10][R14.64] ;  /* 0x0000000a0e0f7981 */ /* 0x000ea2000c1e1900 */
[C---:B------:R-:W-:Y:S01]  /*02f0*/  IADD3 R20, P1, PT, R9.reuse, UR6, RZ ;  /* 0x0000000609147c10 */ /* 0x040fe2000ff3e0ff */
[----:B------:R-:W-:Y:S01]  /*0300*/  VIADD R4, R4, 0x1 ;  /* 0x0000000104047836 */ /* 0x000fe20000000000 */
[----:B------:R-:W-:Y:S01]  /*0310*/  BSSY.RECONVERGENT B3, `(.L_x_466) ;  /* 0x0000016000037945 */ /* 0x000fe20003800200 */
[----:B------:R-:W-:Y:S01]  /*0320*/  IMAD.MOV.U32 R17, RZ, RZ, R6 ;  /* 0x000000ffff117224 */ /* 0x000fe200078e0006 */
[----:B------:R-:W-:Y:S01]  /*0330*/  LEA.HI.X.SX32 R19, R9, UR7, 0x1, P1 ;  /* 0x0000000709137c11 */ /* 0x000fe200088f0eff */
[----:B------:R-:W-:Y:S01]  /*0340*/  IMAD.MOV.U32 R18, RZ, RZ, R8 ;  /* 0x000000ffff127224 */ /* 0x000fe200078e0008 */
[----:B------:R-:W-:Y:S01]  /*0350*/  ISETP.NE.AND P2, PT, R4, RZ, PT ;  /* 0x000000ff0400720c */ /* 0x000fe20003f45270 */
[----:B-----5:R-:W-:Y:S02]  /*0360*/  IMAD.MOV.U32 R16, RZ, RZ, R7 ;  /* 0x000000ffff107224 */ /* 0x020fe400078e0007 */
[----:B------:R-:W-:-:S02]  /*0370*/  IMAD.MOV.U32 R6, RZ, RZ, R20 ;  /* 0x000000ffff067224 */ /* 0x000fc400078e0014 */
        /* <DEDUP_REMOVED lines=15> */
.L_x_467:
[----:B------:R-:W-:Y:S05]  /*0470*/  BSYNC.RECONVERGENT B3 ;  /* 0x0000000000037941 */ /* 0x000fea0003800200 */
.L_x_466:
[----:B------:R-:W-:Y:S02]  /*0480*/  VIADD R10, R10, 0x100 ;  /* 0x000001000a0a7836 */ /* 0x000fe40000000000 */
[----:B------:R-:W-:Y:S01]  /*0490*/  VIADD R9, R9, 0x100 ;  /* 0x0000010009097836 */ /* 0x000fe20000000000 */
[----:B------:R-:W-:Y:S06]  /*04a0*/  @P2 BRA `(.L_x_468) ;  /* 0xfffffffc00882947 */ /* 0x000fec000383ffff */
.L_x_465:
[----:B------:R-:W-:Y:S05]  /*04b0*/  BSYNC.RECONVERGENT B2 ;  /* 0x0000000000027941 */ /* 0x000fea0003800200 */
.L_x_464:
[----:B------:R-:W-:-:S13]  /*04c0*/  ISETP.GE.U32.AND P0, PT, R11, 0x300, PT ;  /* 0x000003000b00780c */ /* 0x000fda0003f06070 */
[----:B------:R-:W-:Y:S05]  /*04d0*/  @!P0 BRA `(.L_x_463) ;  /* 0x00000004008c8947 */ /* 0x000fea0003800000 */
[----:B0-----:R-:W0:Y:S01]  /*04e0*/  LDC.64 R12, c[0x0][0x380] ;  /* 0x0000e000ff0c7b82 */ /* 0x001e220000000a00 */
[----:B------:R-:W-:-:S04]  /*04f0*/  IMAD.IADD R9, R5, 0x1, R10 ;  /* 0x0000000105097824 */ /* 0x000fc800078e020a */
[C---:B------:R-:W-:Y:S02]  /*0500*/  VIADD R19, R9.reuse, 0x100 ;  /* 0x0000010009137836 */ /* 0x040fe40000000000 */
[C---:B------:R-:W-:Y:S02]  /*0510*/  VIADD R18, R9.reuse, 0x200 ;  /* 0x0000020009127836 */ /* 0x040fe40000000000 */
[----:B------:R-:W-:Y:S01]  /*0520*/  VIADD R20, R9, 0x300 ;  /* 0x0000030009147836 */ /* 0x000fe20000000000 */
[----:B0-----:R-:W-:-:S05]  /*0530*/  IADD3 R4, P0, PT, R12, 0x800, RZ ;  /* 0x000008000c047810 */ /* 0x001fca0007f1e0ff */
[----:B------:R-:W-:-:S08]  /*0540*/  IMAD.X R5, RZ, RZ, R13, P0 ;  /* 0x000000ffff057224 */ /* 0x000fd000000e060d */
.L_x_477:
[----:B------:R-:W-:-:S05]  /*0550*/  IMAD.WIDE R14, R9, 0x4, R4 ;  /* 0x00000004090e7825 */ /* 0x000fca00078e0204 */
[----:B------:R-:W2:Y:S04]  /*0560*/  LDG.E R22, desc[UR10][R14.64+-0x800] ;  /* 0xfff8000a0e167981 */ /* 0x000ea8000c1e1900 */
[----:B-----5:R0:W5:Y:S04]  /*0570*/  LDG.E R24, desc[UR10][R14.64+-0x400] ;  /* 0xfffc000a0e187981 */ /* 0x020168000c1e1900 */
[----:B------:R0:W5:Y:S04]  /*0580*/  LDG.E R11, desc[UR10][R14.64] ;  /* 0x0000000a0e0b7981 */ /* 0x000168000c1e1900 */
[----:B------:R0:W5:Y:S01]  /*0590*/  LDG.E R12, desc[UR10][R14.64+0x400] ;  /* 0x0004000a0e0c7981 */ /* 0x000162000c1e1900 */
[C---:B------:R-:W-:Y:S01]  /*05a0*/  IADD3 R21, P1, PT, R9.reuse, UR8, RZ ;  /* 0x0000000809157c10 */ /* 0x040fe2000ff3e0ff */
[----:B------:R-:W-:Y:S03]  /*05b0*/  BSSY.RECONVERGENT B2, `(.L_x_469) ;  /* 0x0000012000027945 */ /* 0x000fe60003800200 */
[----:B------:R-:W-:Y:S01]  /*05c0*/  LEA.HI.X.SX32 R23, R9, UR9, 0x1, P1 ;  /* 0x0000000909177c11 */ /* 0x000fe200088f0eff */
[----:B------:R-:W-:-:S04]  /*05d0*/  IMAD.MOV.U32 R16, RZ, RZ, R21 ;  /* 0x000000ffff107224 */ /* 0x000fc800078e0015 */
        /* <DEDUP_REMOVED lines=15> */
.L_x_470:
[----:B------:R-:W-:Y:S05]  /*06d0*/  BSYNC.RECONVERGENT B2 ;  /* 0x0000000000027941 */ /* 0x000fea0003800200 */
.L_x_469:
[----:B-----5:R-:W-:Y:S01]  /*06e0*/  FSETP.GEU.AND P0, PT, R13, R24, PT ;  /* 0x000000180d00720b */ /* 0x020fe20003f0e000 */
[----:B------:R-:W-:Y:S01]  /*06f0*/  BSSY.RECONVERGENT B2, `(.L_x_471) ;  /* 0x0000012000027945 */ /* 0x000fe20003800200 */
[----:B------:R-:W-:Y:S01]  /*0700*/  IADD3 R15, P1, PT, R19, UR8, RZ ;  /* 0x00000008130f7c10 */ /* 0x000fe2000ff3e0ff */
[----:B------:R-:W-:-:S03]  /*0710*/  IMAD.MOV.U32 R6, RZ, RZ, R24 ;  /* 0x000000ffff067224 */ /* 0x000fc600078e0018 */
[----:B------:R-:W-:Y:S01]  /*0720*/  LEA.HI.X.SX32 R14, R19, UR9, 0x1, P1 ;  /* 0x00000009130e7c11 */ /* 0x000fe200088f0eff */
        /* <DEDUP_REMOVED lines=14> */
.L_x_472:
[----:B------:R-:W-:Y:S05]  /*0810*/  BSYNC.RECONVERGENT B2 ;  /* 0x0000000000027941 */ /* 0x000fea0003800200 */
.L_x_471:
[----:B------:R-:W-:Y:S01]  /*0820*/  FSETP.GEU.AND P0, PT, R6, R11, PT ;  /* 0x0000000b0600720b */ /* 0x000fe20003f0e000 */
[----:B------:R-:W-:Y:S01]  /*0830*/  BSSY.RECONVERGENT B2, `(.L_x_473) ;  /* 0x0000013000027945 */ /* 0x000fe20003800200 */
[----:B------:R-:W-:Y:S01]  /*0840*/  IADD3 R16, P1, PT, R18, UR8, RZ ;  /* 0x0000000812107c10 */ /* 0x000fe2000ff3e0ff */
[----:B------:R-:W-:Y:S01]  /*0850*/  IMAD.MOV.U32 R13, RZ, RZ, R11 ;  /* 0x000000ffff0d7224 */ /* 0x000fe200078e000b */
[----:B------:R-:W-:Y:S02]  /*0860*/  IADD3 R21, P2, PT, R20, UR8, RZ ;  /* 0x0000000814157c10 */ /* 0x000fe4000ff5e0ff */
        /* <DEDUP_REMOVED lines=15> */
.L_x_474:
[----:B------:R-:W-:Y:S05]  /*0960*/  BSYNC.RECONVERGENT B2 ;  /* 0x0000000000027941 */ /* 0x000fea0003800200 */
.L_x_473:
[----:B------:R-:W-:Y:S01]  /*0970*/  FSETP.GEU.AND P0, PT, R13, R12, PT ;  /* 0x0000000c0d00720b */ /* 0x000fe20003f0e000 */
[----:B------:R-:W-:Y:S01]  /*0980*/  BSSY.RECONVERGENT B2, `(.L_x_475) ;  /* 0x0000011000027945 */ /* 0x000fe20003800200 */
[----:B------:R-:W-:Y:S01]  /*0990*/  LEA.HI.X.SX32 R16, R20, UR9, 0x1, P2 ;  /* 0x0000000914107c11 */ /* 0x000fe200090f0eff */
        /* <DEDUP_REMOVED lines=15> */
.L_x_476:
[----:B------:R-:W-:Y:S05]  /*0a90*/  BSYNC.RECONVERGENT B2 ;  /* 0x0000000000027941 */ /* 0x000fea0003800200 */
.L_x_475:
[----:B------:R-:W-:Y:S02]  /*0aa0*/  VIADD R10, R10, 0x400 ;  /* 0x000004000a0a7836 */ /* 0x000fe40000000000 */
[----:B------:R-:W-:Y:S02]  /*0ab0*/  VIADD R19, R19, 0x400 ;  /* 0x0000040013137836 */ /* 0x000fe40000000000 */
[----:B------:R-:W-:Y:S01]  /*0ac0*/  VIADD R18, R18, 0x400 ;  /* 0x0000040012127836 */ /* 0x000fe20000000000 */
[----:B------:R-:W-:Y:S01]  /*0ad0*/  ISETP.GE.AND P0, PT, R10, R3, PT ;  /* 0x000000030a00720c */ /* 0x000fe20003f06270 */
[----:B------:R-:W-:Y:S02]  /*0ae0*/  VIADD R20, R20, 0x400 ;  /* 0x0000040014147836 */ /* 0x000fe40000000000 */
[----:B------:R-:W-:-:S10]  /*0af0*/  VIADD R9, R9, 0x400 ;  /* 0x0000040009097836 */ /* 0x000fd40000000000 */
[----:B------:R-:W-:Y:S05]  /*0b00*/  @!P0 BRA `(.L_x_477) ;  /* 0xfffffff800908947 */ /* 0x000fea000383ffff */
.L_x_463:
[----:B------:R-:W-:Y:S05]  /*0b10*/  BSYNC.RECONVERGENT B1 ;  /* 0x0000000000017941 */ /* 0x000fea0003800200 */
.L_x_462:
[----:B------:R-:W-:-:S13]  /*0b20*/  ISETP.GE.AND P0, PT, R3, 0x100, PT ;  /* 0x000001000300780c */ /* 0x000fda0003f06270 */
[----:B------:R-:W-:Y:S05]  /*0b30*/  @!P0 BRA `(.L_x_478) ;  /* 0x00000010008c8947 */ /* 0x000fea0003800000 */
[----:B0-----:R-:W0:Y:S01]  /*0b40*/  S2R R12, SR_LANEID ;  /* 0x00000000000c7919 */ /* 0x001e220000000000 */
[----:B------:R-:W-:Y:S01]  /*0b50*/  BSSY.RECONVERGENT B1, `(.L_x_479) ;  /* 0x000001b000017945 */ /* 0x000fe20003800200 */
[----:B------:R-:W-:Y:S01]  /*0b60*/  IMAD.MOV.U32 R9, RZ, RZ, R6 ;  /* 0x000000ffff097224 */ /* 0x000fe200078e0006 */
[----:B-----5:R1:W2:Y:S01]  /*0b70*/  SHFL.DOWN PT, R4, R7, 0x1, 0x1f ;  /* 0x08201f0007047f89 */ /* 0x0202a200000e0000 */
        /* <DEDUP_REMOVED lines=24> */
.L_x_480:
[----:B------:R-:W-:Y:S05]  /*0d00*/  BSYNC.RECONVERGENT B1 ;  /* 0x0000000000017941 */ /* 0x000fea0003800200 */
.L_x_479:
        /* <DEDUP_REMOVED lines=12> */
[----:B---3--:R-:W-:Y:S02]  /*0dd0*/  IMAD.MOV.U32 R5, RZ, RZ, R12 ;  /* 0x000000ffff057224 */ /* 0x008fe400078e000c */
[----:B--2---:R-:W-:Y:S02]  /*0de0*/  IMAD.MOV.U32 R8, RZ, RZ, R7 ;  /* 0x000000ffff087224 */ /* 0x004fe400078e0007 */
        /* <DEDUP_REMOVED lines=13> */
.L_x_482:
[----:B------:R-:W-:Y:S05]  /*0ec0*/  BSYNC.RECONVERGENT B1 ;  /* 0x0000000000017941 */ /* 0x000fea0003800200 */
.L_x_481:
[----:B0-----:R0:W4:Y:S01]  /*0ed0*/  SHFL.DOWN PT, R9, R4, 0x4, 0x1f ;  /* 0x08801f0004097f89 */ /* 0x00112200000e0000 */
[----:B------:R-:W-:Y:S01]  /*0ee0*/  BSSY.RECONVERGENT B1, `(.L_x_483) ;  /* 0x0000017000017945 */ /* 0x000fe20003800200 */
[----:B-1----:R-:W-:Y:S02]  /*0ef0*/  IMAD.MOV.U32 R6, RZ, RZ, R5 ;  /* 0x000000ffff067224 */ /* 0x002fe400078e0005 */
[----:B------:R0:W1:Y:S01]  /*0f00*/  SHFL.DOWN PT, R10, R5, 0x4, 0x1f ;  /* 0x08801f00050a7f89 */ /* 0x00006200000e0000 */
[----:B--2---:R-:W-:Y:S02]  /*0f10*/  IMAD.MOV.U32 R7, RZ, RZ, R8 ;  /* 0x000000ffff077224 */ /* 0x004fe400078e0008 */
[----:B------:R-:W-:Y:S01]  /*0f20*/  IMAD.MOV.U32 R3, RZ, RZ, R4 ;  /* 0x000000ffff037224 */ /* 0x000fe200078e0004 */
[----:B------:R0:W2:Y:S01]  /*0f30*/  SHFL.DOWN PT, R11, R8, 0x4, 0x1f ;  /* 0x08801f00080b7f89 */ /* 0x0000a200000e0000 */
[----:B------:R-:W-:Y:S05]  /*0f40*/  @P3 BRA `(.L_x_484) ;  /* 0x0000000000403947 */ /* 0x000fea0003800000 */
[----:B----4-:R-:W-:Y:S01]  /*0f50*/  FSETP.GEU.AND P0, PT, R4, R9, PT ;  /* 0x000000090400720b */ /* 0x010fe20003f0e000 */
[----:B-1----:R-:W-:Y:S02]  /*0f60*/  IMAD.MOV.U32 R6, RZ, RZ, R10 ;  /* 0x000000ffff067224 */ /* 0x002fe400078e000a */
        /* <DEDUP_REMOVED lines=14> */
.L_x_484:
[----:B------:R-:W-:Y:S05]  /*1050*/  BSYNC.RECONVERGENT B1 ;  /* 0x0000000000017941 */ /* 0x000fea0003800200 */
.L_x_483:
[----:B0-----:R0:W0:Y:S01]  /*1060*/  SHFL.DOWN PT, R8, R3, 0x8, 0x1f ;  /* 0x09001f0003087f89 */ /* 0x00102200000e0000 */
[----:B------:R-:W-:Y:S01]  /*1070*/  BSSY.RECONVERGENT B1, `(.L_x_485) ;  /* 0x0000017000017945 */ /* 0x000fe20003800200 */
[----:B------:R-:W-:Y:S02]  /*1080*/  IMAD.MOV.U32 R5, RZ, RZ, R6 ;  /* 0x000000ffff057224 */ /* 0x000fe400078e0006 */
[----:B--2---:R2:W0:Y:S01]  /*1090*/  SHFL.DOWN PT, R11, R6, 0x8, 0x1f ;  /* 0x09001f00060b7f89 */ /* 0x00442200000e0000 */
        /* <DEDUP_REMOVED lines=20> */
.L_x_486:
[----:B------:R-:W-:Y:S05]  /*11e0*/  BSYNC.RECONVERGENT B1 ;  /* 0x0000000000017941 */ /* 0x000fea0003800200 */
.L_x_485:
[----:B0-----:R0:W4:Y:S01]  /*11f0*/  SHFL.DOWN PT, R3, R4, 0x10, 0x1f ;  /* 0x0a001f0004037f89 */ /* 0x00112200000e0000 */
[----:B------:R-:W-:Y:S01]  /*1200*/  BSSY.RECONVERGENT B1, `(.L_x_487) ;  /* 0x0000017000017945 */ /* 0x000fe20003800200 */
[----:B--2---:R-:W-:Y:S02]  /*1210*/  IMAD.MOV.U32 R7, RZ, RZ, R5 ;  /* 0x000000ffff077224 */ /* 0x004fe400078e0005 */
[----:B-1----:R0:W1:Y:S01]  /*1220*/  SHFL.DOWN PT, R10, R5, 0x10, 0x1f ;  /* 0x0a001f00050a7f89 */ /* 0x00206200000e0000 */
[----:B------:R-:W-:Y:S02]  /*1230*/  IMAD.MOV.U32 R8, RZ, RZ, R9 ;  /* 0x000000ffff087224 */ /* 0x000fe400078e0009 */
[----:B------:R-:W-:Y:S01]  /*1240*/  IMAD.MOV.U32 R6, RZ, RZ, R4 ;  /* 0x000000ffff067224 */ /* 0x000fe200078e0004 */
[----:B---3--:R0:W2:Y:S01]  /*1250*/  SHFL.DOWN PT, R12, R9, 0x10, 0x1f ;  /* 0x0a001f00090c7f89 */ /* 0x0080a200000e0000 */
        /* <DEDUP_REMOVED lines=17> */
.L_x_488:
[----:B------:R-:W-:Y:S05]  /*1370*/  BSYNC.RECONVERGENT B1 ;  /* 0x0000000000017941 */ /* 0x000fea0003800200 */
.L_x_487:
[----:B------:R-:W-:Y:S04]  /*1380*/  BSSY.RECONVERGENT B1, `(.L_x_489) ;  /* 0x000000c000017945 */ /* 0x000fe80003800200 */
[----:B------:R-:W-:Y:S05]  /*1390*/  @P2 BRA `(.L_x_490) ;  /* 0x0000000000282947 */ /* 0x000fea0003800000 */
[----:B0-----:R-:W0:Y:S01]  /*13a0*/  S2R R5, SR_CgaCtaId ;  /* 0x0000000000057919 */ /* 0x001e220000008800 */
[----:B------:R-:W-:Y:S02]  /*13b0*/  MOV R4, 0x400 ;  /* 0x0000040000047802 */ /* 0x000fe40000000f00 */
[----:B----4-:R-:W-:-:S04]  /*13c0*/  SHF.R.U32.HI R3, RZ, 0x1, R2 ;  /* 0x00000001ff037819 */ /* 0x010fc80000011602 */
[----:B------:R-:W-:Y:S02]  /*13d0*/  LOP3.LUT R3, R3, 0x1f0, RZ, 0xc0, !PT ;  /* 0x000001f003037812 */ /* 0x000fe400078ec0ff */
[----:B0-----:R-:W-:Y:S01]  /*13e0*/  LEA R4, R5, R4, 0x18 ;  /* 0x0000000405047211 */ /* 0x001fe200078ec0ff */
[----:B------:R-:W-:-:S04]  /*13f0*/  IMAD.MOV.U32 R5, RZ, RZ, R8 ;  /* 0x000000ffff057224 */ /* 0x000fc800078e0008 */
[----:B------:R-:W-:Y:S02]  /*1400*/  IMAD.IADD R3, R3, 0x1, R4 ;  /* 0x0000000103037824 */ /* 0x000fe400078e0204 */
[----:B------:R-:W-:-:S03]  /*1410*/  IMAD.MOV.U32 R4, RZ, RZ, R7 ;  /* 0x000000ffff047224 */ /* 0x000fc600078e0007 */
[----:B------:R3:W-:Y:S04]  /*1420*/  STS [R3+0x8], R6 ;  /* 0x0000080603007388 */ /* 0x0007e80000000800 */
[----:B------:R3:W-:Y:S02]  /*1430*/  STS.64 [R3+0x10], R4 ;  /* 0x0000100403007388 */ /* 0x0007e40000000a00 */
.L_x_490:
[----:B------:R-:W-:Y:S05]  /*1440*/  BSYNC.RECONVERGENT B1 ;  /* 0x0000000000017941 */ /* 0x000fea0003800200 */
.L_x_489:
[----:B------:R-:W-:Y:S01]  /*1450*/  BAR.SYNC.DEFER_BLOCKING 0x0 ;  /* 0x0000000000007b1d */ /* 0x000fe20000010000 */
[----:B------:R-:W-:-:S13]  /*1460*/  ISETP.NE.AND P2, PT, R2, RZ, PT ;  /* 0x000000ff0200720c */ /* 0x000fda0003f45270 */
[----:B------:R-:W-:Y:S05]  /*1470*/  @P2 BRA `(.L_x_491) ;  /* 0x0000004400042947 */ /* 0x000fea0003800000 */
[----:B---34-:R-:W3:Y:S01]  /*1480*/  S2R R3, SR_CgaCtaId ;  /* 0x0000000000037919 */ /* 0x018ee20000008800 */
[----:B------:R-:W-:Y:S01]  /*1490*/  MOV R2, 0x400 ;  /* 0x0000040000027802 */ /* 0x000fe20000000f00 */
[----:B------:R-:W-:Y:S03]  /*14a0*/  BSSY.RECONVERGENT B1, `(.L_x_492) ;  /* 0x0000016000017945 */ /* 0x000fe60003800200 */
[----:B---3--:R-:W-:-:S05]  /*14b0*/  LEA R26, R3, R2, 0x18 ;  /* 0x00000002031a7211 */ /* 0x008fca00078ec0ff */
[----:B0-----:R-:W0:Y:S04]  /*14c0*/  LDS R5, [R26+0x18] ;  /* 0x000018001a057984 */ /* 0x001e280000000800 */
        /* <DEDUP_REMOVED lines=19> */
.L_x_493:
[----:B------:R-:W-:Y:S05]  /*1600*/  BSYNC.RECONVERGENT B1 ;  /* 0x0000000000017941 */ /* 0x000fea0003800200 */
.L_x_492:
[----:B------:R-:W0:Y:S01]  /*1610*/  LDS.64 R6, [R26+0x30] ;  /* 0x000030001a067984 */ /* 0x000e220000000a00 */
[----:B------:R-:W-:Y:S01]  /*1620*/  FSETP.GEU.AND P0, PT, R21, R22, PT ;  /* 0x000000161500720b */ /* 0x000fe20003f0e000 */
[----:B------:R-:W-:Y:S01]  /*1630*/  BSSY.RECONVERGENT B1, `(.L_x_494) ;  /* 0x0000019000017945 */ /* 0x000fe20003800200 */
[----:B------:R-:W-:Y:S01]  /*1640*/  IMAD.MOV.U32 R23, RZ, RZ, R22 ;  /* 0x000000ffff177224 */ /* 0x000fe200078e0016 */
[----:B------:R1:W3:Y:S04]  /*1650*/  LDS R20, [R26+0x48] ;  /* 0x000048001a147984 */ /* 0x0002e80000000800 */
[----:B------:R1:W4:Y:S04]  /*1660*/  LDS R19, [R26+0x58] ;  /* 0x000058001a137984 */ /* 0x0003280000000800 */
[----:B------:R1:W1:Y:S04]  /*1670*/  LDS R18, [R26+0x68] ;  /* 0x000068001a127984 */ /* 0x0002680000000800 */
[----:B------:R0:W1:Y:S04]  /*1680*/  LDS R17, [R26+0x78] ;  /* 0x000078001a117984 */ /* 0x0000680000000800 */
[----:B------:R0:W1:Y:S04]  /*1690*/  LDS.64 R8, [R26+0x40] ;  /* 0x000040001a087984 */ /* 0x0000680000000a00 */
[----:B------:R0:W1:Y:S04]  /*16a0*/  LDS.64 R10, [R26+0x50] ;  /* 0x000050001a0a7984 */ /* 0x0000680000000a00 */
[----:B--2---:R2:W1:Y:S04]  /*16b0*/  LDS.64 R12, [R26+0x60] ;  /* 0x000060001a0c7984 */ /* 0x0044680000000a00 */
        /* <DEDUP_REMOVED lines=16> */
.L_x_495:
[----:B------:R-:W-:Y:S05]  /*17c0*/  BSYNC.RECONVERGENT B1 ;  /* 0x0000000000017941 */ /* 0x000fea0003800200 */
.L_x_494:
        /* <DEDUP_REMOVED lines=17> */
.L_x_497:
[----:B------:R-:W-:Y:S05]  /*18e0*/  BSYNC.RECONVERGENT B1 ;  /* 0x0000000000017941 */ /* 0x000fea0003800200 */
.L_x_496:
[----:B---3--:R-:W-:Y:S01]  /*18f0*/  FSETP.GEU.AND P0, PT, R3, R20, PT ;  /* 0x000000140300720b */ /* 0x008fe20003f0e000 */
        /* <DEDUP_REMOVED lines=16> */
.L_x_499:
[----:B------:R-:W-:Y:S05]  /*1a00*/  BSYNC.RECONVERGENT B1 ;  /* 0x0000000000017941 */ /* 0x000fea0003800200 */
.L_x_498:
        /* <DEDUP_REMOVED lines=17> */
.L_x_501:
[----:B------:R-:W-:Y:S05]  /*1b20*/  BSYNC.RECONVERGENT B1 ;  /* 0x0000000000017941 */ /* 0x000fea0003800200 */
.L_x_500:
        /* <DEDUP_REMOVED lines=17> */
.L_x_503:
[----:B------:R-:W-:Y:S05]  /*1c40*/  BSYNC.RECONVERGENT B1 ;  /* 0x0000000000017941 */ /* 0x000fea0003800200 */
.L_x_502:
        /* <DEDUP_REMOVED lines=18> */
.L_x_478:
[----:B------:R-:W1:Y:S01]  /*1d70*/  S2R R14, SR_LANEID ;  /* 0x00000000000e7919 */ /* 0x000e620000000000 */
[----:B------:R-:W-:Y:S01]  /*1d80*/  LOP3.LUT R4, R2, 0x3e0, RZ, 0xc0, !PT ;  /* 0x000003e002047812 */ /* 0x000fe200078ec0ff */
[----:B------:R-:W-:Y:S01]  /*1d90*/  BSSY.RECONVERGENT B1, `(.L_x_504) ;  /* 0x0000027000017945 */ /* 0x000fe20003800200 */
[----:B------:R-:W-:-:S03]  /*1da0*/  IMAD.MOV.U32 R16, RZ, RZ, R8 ;  /* 0x000000ffff107224 */ /* 0x000fc600078e0008 */
[----:B------:R-:W-:Y:S01]  /*1db0*/  VIADD R10, R4, 0x20 ;  /* 0x00000020040a7836 */ /* 0x000fe20000000000 */
[----:B------:R-:W-:-:S04]  /*1dc0*/  LOP3.LUT R4, RZ, R4, RZ, 0x33, !PT ;  /* 0x00000004ff047212 */ /* 0x000fc800078e33ff */
[----:B------:R-:W-:Y:S01]  /*1dd0*/  ISETP.GT.AND P0, PT, R10, R3, PT ;  /* 0x000000030a00720c */ /* 0x000fe20003f04270 */
[----:B------:R-:W-:-:S05]  /*1de0*/  IMAD.IADD R4, R3, 0x1, R4 ;  /* 0x0000000103047824 */ /* 0x000fca00078e0204 */
[----:B------:R-:W-:-:S05]  /*1df0*/  SEL R5, R4, 0x1f, P0 ;  /* 0x0000001f04057807 */ /* 0x000fca0000000000 */
[----:B------:R2:W3:Y:S04]  /*1e00*/  SHFL.DOWN PT, R9, R6, 0x1, R5 ;  /* 0x0820000006097989 */ /* 0x0004e800000e0005 */
[----:B------:R2:W4:Y:S01]  /*1e10*/  SHFL.DOWN PT, R11, R8, 0x1, R5 ;  /* 0x08200000080b7989 */ /* 0x00052200000e0005 */
[CC--:B-1----:R-:W-:Y:S01]  /*1e20*/  ISETP.GE.AND P0, PT, R14.reuse, R5.reuse, PT ;  /* 0x000000050e00720c */ /* 0x0c2fe20003f06270 */
[C---:B------:R-:W-:Y:S01]  /*1e30*/  VIADD R10, R14.reuse, 0x4 ;  /* 0x000000040e0a7836 */ /* 0x040fe20000000000 */
[C---:B------:R-:W-:Y:S01]  /*1e40*/  ISETP.NE.AND P2, PT, R14.reuse, RZ, PT ;  /* 0x000000ff0e00720c */ /* 0x040fe20003f45270 */
[C---:B------:R-:W-:Y:S02]  /*1e50*/  VIADD R4, R14.reuse, 0x2 ;  /* 0x000000020e047836 */ /* 0x040fe40000000000 */
[----:B0-----:R-:W-:Y:S01]  /*1e60*/  VIADD R12, R14, 0x8 ;  /* 0x000000080e0c7836 */ /* 0x001fe20000000000 */
[-C--:B------:R-:W-:Y:S01]  /*1e70*/  ISETP.GT.AND P5, PT, R10, R5.reuse, PT ;  /* 0x000000050a00720c */ /* 0x080fe20003fa4270 */
[----:B------:R-:W-:Y:S01]  /*1e80*/  VIADD R14, R14, 0x10 ;  /* 0x000000100e0e7836 */ /* 0x000fe20000000000 */
[----:B-----5:R2:W0:Y:S01]  /*1e90*/  SHFL.DOWN PT, R10, R7, 0x1, R5 ;  /* 0x08200000070a7989 */ /* 0x02042200000e0005 */
[-C--:B------:R-:W-:Y:S01]  /*1ea0*/  ISETP.GT.AND P1, PT, R4, R5.reuse, PT ;  /* 0x000000050400720c */ /* 0x080fe20003f24270 */
[----:B------:R-:W-:Y:S01]  /*1eb0*/  IMAD.MOV.U32 R4, RZ, RZ, R7 ;  /* 0x000000ffff047224 */ /* 0x000fe200078e0007 */
[----:B------:R-:W-:-:S02]  /*1ec0*/  ISETP.GT.AND P4, PT, R12, R5, PT ;  /* 0x000000050c00720c */ /* 0x000fc40003f84270 */
[----:B------:R-:W-:Y:S01]  /*1ed0*/  ISETP.GT.AND P3, PT, R14, R5, PT ;  /* 0x000000050e00720c */ /* 0x000fe20003f64270 */
[----:B------:R-:W-:Y:S01]  /*1ee0*/  IMAD.MOV.U32 R14, RZ, RZ, R6 ;  /* 0x000000ffff0e7224 */ /* 0x000fe200078e0006 */
[----:B---3--:R-:W-:Y:S11]  /*1ef0*/  @P0 BRA `(.L_x_505) ;  /* 0x0000000000400947 */ /* 0x008ff60003800000 */
[----:B0-----:R-:W-:Y:S01]  /*1f00*/  FSETP.GEU.AND P0, PT, R7, R10, PT ;  /* 0x0000000a0700720b */ /* 0x001fe20003f0e000 */
[----:B------:R-:W-:Y:S02]  /*1f10*/  IMAD.MOV.U32 R4, RZ, RZ, R10 ;  /* 0x000000ffff047224 */ /* 0x000fe400078e000a */
[----:B------:R-:W-:Y:S02]  /*1f20*/  IMAD.MOV.U32 R14, RZ, RZ, R9 ;  /* 0x000000ffff0e7224 */ /* 0x000fe400078e0009 */
[----:B----4-:R-:W-:-:S08]  /*1f30*/  IMAD.MOV.U32 R16, RZ, RZ, R11 ;  /* 0x000000ffff107224 */ /* 0x010fd000078e000b */
        /* <DEDUP_REMOVED lines=12> */
.L_x_505:
[----:B------:R-:W-:Y:S05]  /*2000*/  BSYNC.RECONVERGENT B1 ;  /* 0x0000000000017941 */ /* 0x000fea0003800200 */
.L_x_504:
[----:B--2---:R1:W2:Y:S01]  /*2010*/  SHFL.DOWN PT, R7, R4, 0x2, R5 ;  /* 0x0840000004077989 */ /* 0x0042a200000e0005 */
[----:B------:R-:W-:Y:S01]  /*2020*/  BSSY.RECONVERGENT B1, `(.L_x_506) ;  /* 0x0000017000017945 */ /* 0x000fe20003800200 */
[----:B------:R-:W-:Y:S02]  /*2030*/  IMAD.MOV.U32 R6, RZ, RZ, R4 ;  /* 0x000000ffff067224 */ /* 0x000fe400078e0004 */
[----:B------:R1:W3:Y:S01]  /*2040*/  SHFL.DOWN PT, R9, R14, 0x2, R5 ;  /* 0x084000000e097989 */ /* 0x0002e200000e0005 */
[----:B0-----:R-:W-:Y:S02]  /*2050*/  IMAD.MOV.U32 R10, RZ, RZ, R14 ;  /* 0x000000ffff0a7224 */ /* 0x001fe400078e000e */
[----:B------:R-:W-:Y:S01]  /*2060*/  IMAD.MOV.U32 R12, RZ, RZ, R16 ;  /* 0x000000ffff0c7224 */ /* 0x000fe200078e0010 */
[----:B----4-:R1:W0:Y:S01]  /*2070*/  SHFL.DOWN PT, R11, R16, 0x2, R5 ;  /* 0x08400000100b7989 */ /* 0x01022200000e0005 */
[----:B------:R-:W-:Y:S05]  /*2080*/  @P1 BRA `(.L_x_507) ;  /* 0x0000000000401947 */ /* 0x000fea0003800000 */
[----:B--2---:R-:W-:Y:S01]  /*2090*/  FSETP.GEU.AND P0, PT, R4, R7, PT ;  /* 0x000000070400720b */ /* 0x004fe20003f0e000 */
[----:B------:R-:W-:Y:S02]  /*20a0*/  IMAD.MOV.U32 R6, RZ, RZ, R7 ;  /* 0x000000ffff067224 */ /* 0x000fe400078e0007 */
[----:B---3--:R-:W-:Y:S02]  /*20b0*/  IMAD.MOV.U32 R10, RZ, RZ, R9 ;  /* 0x000000ffff0a7224 */ /* 0x008fe400078e0009 */
        /* <DEDUP_REMOVED lines=13> */
.L_x_507:
[----:B------:R-:W-:Y:S05]  /*2190*/  BSYNC.RECONVERGENT B1 ;  /* 0x0000000000017941 */ /* 0x000fea0003800200 */
.L_x_506:
[----:B--2---:R2:W4:Y:S01]  /*21a0*/  SHFL.DOWN PT, R7, R6, 0x4, R5 ;  /* 0x0880000006077989 */ /* 0x00452200000e0005 */
[----:B------:R-:W-:Y:S01]  /*21b0*/  BSSY.RECONVERGENT B1, `(.L_x_508) ;  /* 0x0000017000017945 */ /* 0x000fe20003800200 */
[----:B-1----:R-:W-:Y:S02]  /*21c0*/  IMAD.MOV.U32 R4, RZ, RZ, R6 ;  /* 0x000000ffff047224 */ /* 0x002fe400078e0006 */
[----:B---3--:R2:W1:Y:S01]  /*21d0*/  SHFL.DOWN PT, R9, R10, 0x4, R5 ;  /* 0x088000000a097989 */ /* 0x00846200000e0005 */
        /* <DEDUP_REMOVED lines=20> */
.L_x_509:
[----:B------:R-:W-:Y:S05]  /*2320*/  BSYNC.RECONVERGENT B1 ;  /* 0x0000000000017941 */ /* 0x000fea0003800200 */
.L_x_508:
        /* <DEDUP_REMOVED lines=24> */
.L_x_511:
[----:B------:R-:W-:Y:S05]  /*24b0*/  BSYNC.RECONVERGENT B1 ;  /* 0x0000000000017941 */ /* 0x000fea0003800200 */
.L_x_510:
[----:B-1----:R1:W2:Y:S01]  /*24c0*/  SHFL.DOWN PT, R9, R10, 0x10, R5 ;  /* 0x0a0000000a097989 */ /* 0x0022a200000e0005 */
[----:B------:R-:W-:Y:S01]  /*24d0*/  BSSY.RECONVERGENT B1, `(.L_x_512) ;  /* 0x0000017000017945 */ /* 0x000fe20003800200 */
[----:B------:R-:W-:Y:S02]  /*24e0*/  IMAD.MOV.U32 R6, RZ, RZ, R10 ;  /* 0x000000ffff067224 */ /* 0x000fe400078e000a */
[----:B0-----:R1:W0:Y:S01]  /*24f0*/  SHFL.DOWN PT, R11, R12, 0x10, R5 ;  /* 0x0a0000000c0b7989 */ /* 0x00122200000e0005 */
[----:B----4-:R-:W-:Y:S02]  /*2500*/  IMAD.MOV.U32 R7, RZ, RZ, R12 ;  /* 0x000000ffff077224 */ /* 0x010fe400078e000c */
[----:B---3--:R-:W-:Y:S01]  /*2510*/  IMAD.MOV.U32 R8, RZ, RZ, R14 ;  /* 0x000000ffff087224 */ /* 0x008fe200078e000e */
[----:B------:R1:W3:Y:S01]  /*2520*/  SHFL.DOWN PT, R13, R14, 0x10, R5 ;  /* 0x0a0000000e0d7989 */ /* 0x0002e200000e0005 */
[----:B------:R-:W-:Y:S05]  /*2530*/  @P3 BRA `(.L_x_513) ;  /* 0x0000000000403947 */ /* 0x000fea0003800000 */
[----:B--2---:R-:W-:Y:S01]  /*2540*/  FSETP.GEU.AND P0, PT, R10, R9, PT ;  /* 0x000000090a00720b */ /* 0x004fe20003f0e000 */
[----:B------:R-:W-:Y:S02]  /*2550*/  IMAD.MOV.U32 R6, RZ, RZ, R9 ;  /* 0x000000ffff067224 */ /* 0x000fe400078e0009 */
[----:B0-----:R-:W-:Y:S02]  /*2560*/  IMAD.MOV.U32 R7, RZ, RZ, R11 ;  /* 0x000000ffff077224 */ /* 0x001fe400078e000b */
        /* <DEDUP_REMOVED lines=13> */
.L_x_513:
[----:B------:R-:W-:Y:S05]  /*2640*/  BSYNC.RECONVERGENT B1 ;  /* 0x0000000000017941 */ /* 0x000fea0003800200 */
.L_x_512:
[----:B------:R-:W-:Y:S04]  /*2650*/  BSSY.RECONVERGENT B1, `(.L_x_514) ;  /* 0x000000c000017945 */ /* 0x000fe80003800200 */
[----:B------:R-:W-:Y:S05]  /*2660*/  @P2 BRA `(.L_x_515) ;  /* 0x0000000000282947 */ /* 0x000fea0003800000 */
[----:B-1----:R-:W1:Y:S01]  /*2670*/  S2R R10, SR_CgaCtaId ;  /* 0x00000000000a7919 */ /* 0x002e620000008800 */
[----:B------:R-:W-:Y:S02]  /*2680*/  MOV R5, 0x400 ;  /* 0x0000040000057802 */ /* 0x000fe40000000f00 */
[----:B------:R-:W-:-:S04]  /*2690*/  SHF.R.U32.HI R4, RZ, 0x1, R2 ;  /* 0x00000001ff047819 */ /* 0x000fc80000011602 */
[----:B------:R-:W-:Y:S02]  /*26a0*/  LOP3.LUT R4, R4, 0x1f0, RZ, 0xc0, !PT ;  /* 0x000001f004047812 */ /* 0x000fe400078ec0ff */
[----:B-1----:R-:W-:-:S05]  /*26b0*/  LEA R5, R10, R5, 0x18 ;  /* 0x000000050a057211 */ /* 0x002fca00078ec0ff */
[----:B--2---:R-:W-:Y:S02]  /*26c0*/  IMAD.IADD R9, R4, 0x1, R5 ;  /* 0x0000000104097824 */ /* 0x004fe400078e0205 */
[----:B------:R-:W-:Y:S02]  /*26d0*/  IMAD.MOV.U32 R4, RZ, RZ, R7 ;  /* 0x000000ffff047224 */ /* 0x000fe400078e0007 */
[----:B------:R-:W-:Y:S01]  /*26e0*/  IMAD.MOV.U32 R5, RZ, RZ, R8 ;  /* 0x000000ffff057224 */ /* 0x000fe200078e0008 */
[----:B------:R4:W-:Y:S04]  /*26f0*/  STS [R9+0x8], R6 ;  /* 0x0000080609007388 */ /* 0x0009e80000000800 */
[----:B------:R4:W-:Y:S02]  /*2700*/  STS.64 [R9+0x10], R4 ;  /* 0x0000100409007388 */ /* 0x0009e40000000a00 */
.L_x_515:
[----:B------:R-:W-:Y:S05]  /*2710*/  BSYNC.RECONVERGENT B1 ;  /* 0x0000000000017941 */ /* 0x000fea0003800200 */
.L_x_514:
[----:B------:R-:W-:Y:S01]  /*2720*/  BAR.SYNC.DEFER_BLOCKING 0x0 ;  /* 0x0000000000007b1d */ /* 0x000fe20000010000 */
[----:B------:R-:W-:-:S13]  /*2730*/  ISETP.NE.AND P2, PT, R2, RZ, PT ;  /* 0x000000ff0200720c */ /* 0x000fda0003f45270 */
[----:B------:R-:W-:Y:S05]  /*2740*/  @P2 BRA `(.L_x_491) ;  /* 0x0000003000502947 */ /* 0x000fea0003800000 */
[C---:B------:R-:W-:Y:S01]  /*2750*/  ISETP.GE.AND P0, PT, R3.reuse, 0x21, PT ;  /* 0x000000210300780c */ /* 0x040fe20003f06270 */
[----:B------:R-:W-:Y:S01]  /*2760*/  IMAD.MOV.U32 R2, RZ, RZ, R6 ;  /* 0x000000ffff027224 */ /* 0x000fe200078e0006 */
[C---:B------:R-:W-:Y:S01]  /*2770*/  ISETP.GE.AND P5, PT, R3.reuse, 0x41, PT ;  /* 0x000000410300780c */ /* 0x040fe20003fa6270 */
[----:B0-----:R-:W-:Y:S01]  /*2780*/  IMAD.MOV.U32 R11, RZ, RZ, R7 ;  /* 0x000000ffff0b7224 */ /* 0x001fe200078e0007 */
[C---:B------:R-:W-:Y:S01]  /*2790*/  ISETP.GE.AND P4, PT, R3.reuse, 0x61, PT ;  /* 0x000000610300780c */ /* 0x040fe20003f86270 */
[----:B-1----:R-:W-:Y:S01]  /*27a0*/  IMAD.MOV.U32 R10, RZ, RZ, R8 ;  /* 0x000000ffff0a7224 */ /* 0x002fe200078e0008 */
[----:B------:R-:W-:-:S07]  /*27b0*/  ISETP.GE.AND P3, PT, R3, 0x81, PT ;  /* 0x000000810300780c */ /* 0x000fce0003f66270 */
[----:B------:R-:W-:Y:S06]  /*27c0*/  @!P0 BRA `(.L_x_516) ;  /* 0x00000000005c8947 */ /* 0x000fec0003800000 */
[----:B------:R-:W0:Y:S01]  /*27d0*/  S2UR UR5, SR_CgaCtaId ;  /* 0x00000000000579c3 */ /* 0x000e220000008800 */
[----:B------:R-:W-:Y:S01]  /*27e0*/  UMOV UR4, 0x400 ;  /* 0x0000040000047882 */ /* 0x000fe20000000000 */
[----:B------:R-:W-:Y:S01]  /*27f0*/  BSSY.RECONVERGENT B1, `(.L_x_516) ;  /* 0x0000014000017945 */ /* 0x000fe20003800200 */
[----:B0-----:R-:W-:-:S09]  /*2800*/  ULEA UR4, UR5, UR4, 0x18 ;  /* 0x0000000405047291 */ /* 0x001fd2000f8ec0ff */
[----:B----4-:R-:W0:Y:S04]  /*2810*/  LDS R5, [UR4+0x18] ;  /* 0x00001804ff057984 */ /* 0x010e280008000800 */
[----:B---3--:R-:W1:Y:S01]  /*2820*/  LDS.64 R12, [UR4+0x20] ;  /* 0x00002004ff0c7984 */ /* 0x008e620008000a00 */
        /* <DEDUP_REMOVED lines=16> */
.L_x_517:
[----:B------:R-:W-:Y:S05]  /*2930*/  BSYNC.RECONVERGENT B1 ;  /* 0x0000000000017941 */ /* 0x000fea0003800200 */
.L_x_516:
[----:B----4-:R-:W-:Y:S02]  /*2940*/  IMAD.MOV.U32 R4, RZ, RZ, R2 ;  /* 0x000000ffff047224 */ /* 0x010fe400078e0002 */
[----:B--2---:R-:W-:Y:S02]  /*2950*/  IMAD.MOV.U32 R9, RZ, RZ, R11 ;  /* 0x000000ffff097224 */ /* 0x004fe400078e000b */
[----:B------:R-:W-:Y:S01]  /*2960*/  IMAD.MOV.U32 R8, RZ, RZ, R10 ;  /* 0x000000ffff087224 */ /* 0x000fe200078e000a */
[----:B------:R-:W-:Y:S06]  /*2970*/  @!P5 BRA `(.L_x_518) ;  /* 0x00000000005cd947 */ /* 0x000fec0003800000 */
[----:B------:R-:W0:Y:S01]  /*2980*/  S2UR UR5, SR_CgaCtaId ;  /* 0x00000000000579c3 */ /* 0x000e220000008800 */
[----:B------:R-:W-:Y:S01]  /*2990*/  UMOV UR4, 0x400 ;  /* 0x0000040000047882 */ /* 0x000fe20000000000 */
[----:B------:R-:W-:Y:S01]  /*29a0*/  BSSY.RECONVERGENT B1, `(.L_x_518) ;  /* 0x0000014000017945 */ /* 0x000fe20003800200 */
[----:B0-----:R-:W-:-:S09]  /*29b0*/  ULEA UR4, UR5, UR4, 0x18 ;  /* 0x0000000405047291 */ /* 0x001fd2000f8ec0ff */
[----:B------:R-:W0:Y:S04]  /*29c0*/  LDS R5, [UR4+0x28] ;  /* 0x00002804ff057984 */ /* 0x000e280008000800 */
[----:B------:R-:W1:Y:S01]  /*29d0*/  LDS.64 R6, [UR4+0x30] ;  /* 0x00003004ff067984 */ /* 0x000e620008000a00 */
        /* <DEDUP_REMOVED lines=16> */
.L_x_519:
[----:B------:R-:W-:Y:S05]  /*2ae0*/  BSYNC.RECONVERGENT B1 ;  /* 0x0000000000017941 */ /* 0x000fea0003800200 */
.L_x_518:
        /* <DEDUP_REMOVED lines=29> */
.L_x_521:
[----:B------:R-:W-:Y:S05]  /*2cc0*/  BSYNC.RECONVERGENT B1 ;  /* 0x0000000000017941 */ /* 0x000fea0003800200 */
.L_x_520:
        /* <DEDUP_REMOVED lines=26> */
.L_x_523:
[----:B------:R-:W-:Y:S05]  /*2e70*/  BSYNC.RECONVERGENT B1 ;  /* 0x0000000000017941 */ /* 0x000fea0003800200 */
.L_x_522:
        /* <DEDUP_REMOVED lines=26> */
.L_x_525:
[----:B------:R-:W-:Y:S05]  /*3020*/  BSYNC.RECONVERGENT B1 ;  /* 0x0000000000017941 */ /* 0x000fea0003800200 */
.L_x_524:
        /* <DEDUP_REMOVED lines=26> */
.L_x_527:
[----:B------:R-:W-:Y:S05]  /*31d0*/  BSYNC.RECONVERGENT B1 ;  /* 0x0000000000017941 */ /* 0x000fea0003800200 */
.L_x_526:
        /* <DEDUP_REMOVED lines=27> */
.L_x_459:
[----:B------:R-:W0:Y:S01]  /*3390*/  S2R R2, SR_TID.X ;  /* 0x0000000000027919 */ /* 0x000e220000002100 */
[----:B------:R-:W1:Y:S01]  /*33a0*/  LDCU.128 UR12, c[0x0][0x380] ;  /* 0x00007000ff0c77ac */ /* 0x000e620008000c00 */
[----:B------:R-:W-:Y:S02]  /*33b0*/  SHF.R.S32.HI R12, RZ, 0x1f, R5 ;  /* 0x0000001fff0c7819 */ /* 0x000fe40000011405 */
[----:B0-----:R-:W-:-:S04]  /*33c0*/  IADD3 R3, P0, PT, R5, R2, RZ ;  /* 0x0000000205037210 */ /* 0x001fc80007f1e0ff */
[----:B-1----:R-:W-:Y:S01]  /*33d0*/  LEA R6, P1, R3, UR12, 0x2 ;  /* 0x0000000c03067c11 */ /* 0x002fe2000f8210ff */
[----:B------:R-:W-:-:S05]  /*33e0*/  IMAD.X R8, RZ, RZ, R12, P0 ;  /* 0x000000ffff087224 */ /* 0x000fca00000e060c */
[----:B------:R-:W-:-:S05]  /*33f0*/  LEA.HI.X R7, R3, UR13, R8, 0x2, P1 ;  /* 0x0000000d03077c11 */ /* 0x000fca00088f1408 */
[----:B------:R-:W2:Y:S04]  /*3400*/  LDG.E R8, desc[UR10][R6.64] ;  /* 0x0000000a06087981 */ /* 0x000ea8000c1e1900 */
[----:B------:R-:W2:Y:S04]  /*3410*/  LDG.E R9, desc[UR10][R6.64+0x400] ;  /* 0x0004000a06097981 */ /* 0x000ea8000c1e1900 */
[----:B------:R-:W3:Y:S04]  /*3420*/  LDG.E R10, desc[UR10][R6.64+0x800] ;  /* 0x0008000a060a7981 */ /* 0x000ee8000c1e1900 */
[----:B------:R-:W4:Y:S04]  /*3430*/  LDG.E R11, desc[UR10][R6.64+0xc00] ;  /* 0x000c000a060b7981 */ /* 0x000f28000c1e1900 */
[----:B------:R0:W5:Y:S02]  /*3440*/  LDG.E R3, desc[UR10][R6.64+0x1000] ;  /* 0x0010000a06037981 */ /* 0x000164000c1e1900 */
[----:B0-----:R-:W-:-:S02]  /*3450*/  LOP3.LUT R6, R2, 0x400, RZ, 0xfc, !PT ;  /* 0x0000040002067812 */ /* 0x001fc400078efcff */
[----:B--2---:R-:W-:-:S04]  /*3460*/  FSETP.GEU.AND P0, PT, R8, R9, PT ;  /* 0x000000090800720b */ /* 0x004fc80003f0e000 */
[----:B------:R-:W-:-:S04]  /*3470*/  FSEL R9, R8, R9, P0 ;  /* 0x0000000908097208 */ /* 0x000fc80000000000 */
[----:B---3--:R-:W-:-:S04]  /*3480*/  FSETP.GEU.AND P2, PT, R9, R10, PT ;  /* 0x0000000a0900720b */ /* 0x008fc80003f4e000 */
[----:B------:R-:W-:Y:S01]  /*3490*/  FSEL R10, R9, R10, P2 ;  /* 0x0000000a090a7208 */ /* 0x000fe20001000000 */
[----:B------:R-:W-:-:S03]  /*34a0*/  VIADD R9, R2, 0x200 ;  /* 0x0000020002097836 */ /* 0x000fc60000000000 */
[----:B----4-:R-:W-:-:S04]  /*34b0*/  FSETP.GEU.AND P3, PT, R10, R11, PT ;  /* 0x0000000b0a00720b */ /* 0x010fc80003f6e000 */
[----:B------:R-:W-:Y:S01]  /*34c0*/  FSEL R10, R10, R11, P3 ;  /* 0x0000000b0a0a7208 */ /* 0x000fe20001800000 */
[----:B------:R-:W-:-:S03]  /*34d0*/  VIADD R11, R2, 0x100 ;  /* 0x00000100020b7836 */ /* 0x000fc60000000000 */
[----:B-----5:R-:W-:Y:S02]  /*34e0*/  FSETP.GEU.AND P1, PT, R10, R3, PT ;  /* 0x000000030a00720b */ /* 0x020fe40003f2e000 */
[C---:B------:R-:W-:Y:S02]  /*34f0*/  @P2 SEL R9, R2.reuse, R11, P0 ;  /* 0x0000000b02092207 */ /* 0x040fe40000000000 */
[----:B------:R-:W-:Y:S01]  /*3500*/  IADD3 R8, P2, PT, R5, UR14, RZ ;  /* 0x0000000e05087c10 */ /* 0x000fe2000ff5e0ff */
[----:B------:R-:W-:-:S03]  /*3510*/  @!P3 VIADD R9, R2, 0x300 ;  /* 0x000003000209b836 */ /* 0x000fc60000000000 */
[----:B------:R-:W-:Y:S02]  /*3520*/  IADD3.X R7, PT, PT, R12, UR15, RZ, P2, !PT ;  /* 0x0000000f0c077c10 */ /* 0x000fe400097fe4ff */
[----:B------:R-:W-:Y:S02]  /*3530*/  ISETP.LE.AND P2, PT, R4, UR6, PT ;  /* 0x0000000604007c0c */ /* 0x000fe4000bf43270 */
[----:B------:R-:W-:Y:S02]  /*3540*/  IADD3 R5, P3, PT, R6, R8, RZ ;  /* 0x0000000806057210 */ /* 0x000fe40007f7e0ff */
[C---:B------:R-:W-:Y:S02]  /*3550*/  @P1 ISETP.GE.U32.AND P0, PT, R9.reuse, R6, PT ;  /* 0x000000060900120c */ /* 0x040fe40003f06070 */
[----:B------:R-:W-:Y:S01]  /*3560*/  @P1 IADD3 R8, P4, PT, R9, R8, RZ ;  /* 0x0000000809081210 */ /* 0x000fe20007f9e0ff */
[----:B------:R-:W-:Y:S01]  /*3570*/  IMAD.X R6, RZ, RZ, R7, P3 ;  /* 0x000000ffff067224 */ /* 0x000fe200018e0607 */
[----:B------:R-:W-:-:S03]  /*3580*/  @P1 ISETP.GE.U32.AND.EX P0, PT, RZ, RZ, PT, P0 ;  /* 0x000000ffff00120c */ /* 0x000fc60003f06100 */
        /* <DEDUP_REMOVED lines=17> */
[----:B------:R-:W-:-:S05]  /*36a0*/  IMAD.MOV.U32 R11, RZ, RZ, 0x500 ;  /* 0x00000500ff0b7424 */ /* 0x000fca00078e00ff */
[----:B------:R-:W2:Y:S01]  /*36b0*/  ATOMG.E.ADD.STRONG.GPU PT, R7, desc[UR10][R8.64], R11 ;  /* 0x8000000b080779a8 */ /* 0x000ea200081ef10a */
[----:B------:R-:W0:Y:S01]  /*36c0*/  S2UR UR5, SR_CgaCtaId ;  /* 0x00000000000579c3 */ /* 0x000e220000008800 */
[----:B------:R-:W-:Y:S02]  /*36d0*/  UMOV UR4, 0x400 ;  /* 0x0000040000047882 */ /* 0x000fe40000000000 */
[----:B0-----:R-:W-:Y:S01]  /*36e0*/  ULEA UR4, UR5, UR4, 0x18 ;  /* 0x0000000405047291 */ /* 0x001fe2000f8ec0ff */
[----:B--2---:R-:W-:-:S08]  /*36f0*/  VIADD R7, R7, UR6 ;  /* 0x0000000607077c36 */ /* 0x004fd00008000000 */
[----:B------:R0:W-:Y:S03]  /*3700*/  STS [UR4+0x98], R7 ;  /* 0x00009807ff007988 */ /* 0x0001e60008000804 */
.L_x_530:
[----:B------:R-:W-:Y:S05]  /*3710*/  BSYNC.RECONVERGENT B1 ;  /* 0x0000000000017941 */ /* 0x000fea0003800200 */
.L_x_529:
[----:B------:R-:W1:Y:S08]  /*3720*/  S2UR UR5, SR_CgaCtaId ;  /* 0x00000000000579c3 */ /* 0x000e700000008800 */
[----:B------:R-:W-:Y:S06]  /*3730*/  BAR.SYNC.DEFER_BLOCKING 0x0 ;  /* 0x0000000000007b1d */ /* 0x000fec0000010000 */
[----:B------:R-:W-:-:S02]  /*3740*/  UMOV UR4, 0x400 ;  /* 0x0000040000047882 */ /* 0x000fc40000000000 */
[----:B-1----:R-:W-:-:S06]  /*3750*/  ULEA UR4, UR5, UR4, 0x18 ;  /* 0x0000000405047291 */ /* 0x002fcc000f8ec0ff */
[----:B0-----:R-:W-:-:S05]  /*3760*/  IMAD.U32 R7, RZ, RZ, UR4 ;  /* 0x00000004ff077e24 */ /* 0x001fca000f8e00ff */
[----:B------:R-:W0:Y:S02]  /*3770*/  LDS R11, [R7+0x98] ;  /* 0x00009800070b7984 */ /* 0x000e240000000800 */
[----:B0-----:R-:W-:-:S05]  /*3780*/  VIADD R13, R11, 0x500 ;  /* 0x000005000b0d7836 */ /* 0x001fca0000000000 */
[----:B------:R-:W-:-:S13]  /*3790*/  ISETP.GT.AND P0, PT, R13, R4, PT ;  /* 0x000000040d00720c */ /* 0x000fda0003f04270 */
[----:B------:R-:W-:Y:S05]  /*37a0*/  @P0 BRA `(.L_x_531) ;  /* 0x00000004004c0947 */ /* 0x000fea0003800000 */
[----:B------:R-:W-:Y:S01]  /*37b0*/  BSSY.RECONVERGENT B1, `(.L_x_531) ;  /* 0x0000052000017945 */ /* 0x000fe20003800200 */
[----:B------:R-:W-:Y:S01]  /*37c0*/  IMAD.MOV.U32 R12, RZ, RZ, R3 ;  /* 0x000000ffff0c7224 */ /* 0x000fe200078e0003 */
[----:B------:R-:W0:Y:S01]  /*37d0*/  LDCU UR7, c[0x0][0x398] ;  /* 0x00007300ff0777ac */ /* 0x000e220008000800 */
[----:B------:R-:W-:Y:S02]  /*37e0*/  IMAD.MOV.U32 R16, RZ, RZ, R5 ;  /* 0x000000ffff107224 */ /* 0x000fe400078e0005 */
[----:B------:R-:W-:Y:S01]  /*37f0*/  IMAD.MOV.U32 R23, RZ, RZ, R6 ;  /* 0x000000ffff177224 */ /* 0x000fe200078e0006 */
[----:B------:R-:W1:Y:S06]  /*3800*/  LDCU.128 UR12, c[0x0][0x380] ;  /* 0x00007000ff0c77ac */ /* 0x000e6c0008000c00 */
.L_x_534:
[----:B------:R-:W-:-:S04]  /*3810*/  IADD3 R21, P0, PT, R2, R11, RZ ;  /* 0x0000000b02157210 */ /* 0x000fc80007f1e0ff */
[----:B------:R-:W-:Y:S02]  /*3820*/  LEA.HI.X.SX32 R20, R11, RZ, 0x1, P0 ;  /* 0x000000ff0b147211 */ /* 0x000fe400000f0eff */
[----:B-1----:R-:W-:-:S04]  /*3830*/  LEA R4, P0, R21, UR12, 0x2 ;  /* 0x0000000c15047c11 */ /* 0x002fc8000f8010ff */
[----:B------:R-:W-:-:S05]  /*3840*/  LEA.HI.X R5, R21, UR13, R20, 0x2, P0 ;  /* 0x0000000d15057c11 */ /* 0x000fca00080f1414 */
[----:B------:R-:W2:Y:S04]  /*3850*/  LDG.E R11, desc[UR10][R4.64] ;  /* 0x0000000a040b7981 */ /* 0x000ea8000c1e1900 */
[----:B------:R-:W3:Y:S04]  /*3860*/  LDG.E R14, desc[UR10][R4.64+0x400] ;  /* 0x0004000a040e7981 */ /* 0x000ee8000c1e1900 */
[----:B------:R-:W4:Y:S04]  /*3870*/  LDG.E R13, desc[UR10][R4.64+0x800] ;  /* 0x0008000a040d7981 */ /* 0x000f28000c1e1900 */
[----:B------:R-:W4:Y:S01]  /*3880*/  LDG.E R10, desc[UR10][R4.64+0xc00] ;  /* 0x000c000a040a7981 */ /* 0x000f22000c1e1900 */
[----:B------:R-:W-:-:S03]  /*3890*/  IADD3 R21, P0, PT, R21, UR14, RZ ;  /* 0x0000000e15157c10 */ /* 0x000fc6000ff1e0ff */
[----:B------:R1:W5:Y:S01]  /*38a0*/  LDG.E R3, desc[UR10][R4.64+0x1000] ;  /* 0x0010000a04037981 */ /* 0x000362000c1e1900 */
[----:B------:R-:W-:Y:S01]  /*38b0*/  IADD3.X R20, PT, PT, R20, UR15, RZ, P0, !PT ;  /* 0x0000000f14147c10 */ /* 0x000fe200087fe4ff */
[----:B------:R-:W-:Y:S01]  /*38c0*/  BSSY.RECONVERGENT B2, `(.L_x_532) ;  /* 0x000002a000027945 */ /* 0x000fe20003800200 */
[----:B------:R-:W-:Y:S01]  /*38d0*/  BAR.SYNC.DEFER_BLOCKING 0x0 ;  /* 0x0000000000007b1d */ /* 0x000fe20000010000 */
[C---:B------:R-:W-:Y:S02]  /*38e0*/  IADD3 R18, P3, PT, R21.reuse, 0x100, RZ ;  /* 0x0000010015127810 */ /* 0x040fe40007f7e0ff */
[C---:B------:R-:W-:Y:S02]  /*38f0*/  IADD3 R17, P4, PT, R21.reuse, 0x200, RZ ;  /* 0x0000020015117810 */ /* 0x040fe40007f9e0ff */
[----:B-1----:R-:W-:Y:S01]  /*3900*/  IADD3 R5, P6, PT, R21, 0x400, RZ ;  /* 0x0000040015057810 */ /* 0x002fe20007fde0ff */
[----:B------:R-:W-:Y:S01]  /*3910*/  IMAD.X R19, RZ, RZ, R20, P3 ;  /* 0x000000ffff137224 */ /* 0x000fe200018e0614 */
[----:B------:R-:W-:-:S03]  /*3920*/  ISETP.NE.AND P3, PT, R2, RZ, PT ;  /* 0x000000ff0200720c */ /* 0x000fc60003f65270 */
        /* <DEDUP_REMOVED lines=9> */
[--C-:B------:R-:W-:Y:S02]  /*39c0*/  IMAD.X R16, RZ, RZ, R20.reuse, P4 ;  /* 0x000000ffff107224 */ /* 0x100fe400020e0614 */
[----:B------:R-:W-:Y:S01]  /*39d0*/  IMAD.X R15, RZ, RZ, R20, P5 ;  /* 0x000000ffff0f7224 */ /* 0x000fe200028e0614 */
[----:B------:R-:W-:-:S07]  /*39e0*/  @P2 SEL R20, R23, R20, P0 ;  /* 0x0000001417142207 */ /* 0x000fce0000000000 */
        /* <DEDUP_REMOVED lines=10> */
[----:B------:R-:W-:Y:S02]  /*3a90*/  @P2 FSEL R13, R14, R13, P0 ;  /* 0x0000000d0e0d2208 */ /* 0x000fe40000000000 */
[----:B------:R-:W-:Y:S02]  /*3aa0*/  @P2 SEL R17, R18, R17, P0 ;  /* 0x0000001112112207 */ /* 0x000fe40000000000 */
[----:B------:R-:W-:Y:S02]  /*3ab0*/  FSETP.GEU.AND P1, PT, R13, R10, PT ;  /* 0x0000000a0d00720b */ /* 0x000fe40003f2e000 */
[----:B------:R-:W-:Y:S01]  /*3ac0*/  @P2 SEL R16, R19, R16, P0 ;  /* 0x0000001013102207 */ /* 0x000fe20000000000 */
[----:B------:R-:W-:Y:S10]  /*3ad0*/  @P3 BRA `(.L_x_533) ;  /* 0x0000000000203947 */ /* 0x000ff40003800000 */
[----:B------:R-:W-:-:S05]  /*3ae0*/  IMAD.MOV.U32 R11, RZ, RZ, 0x500 ;  /* 0x00000500ff0b7424 */ /* 0x000fca00078e00ff */
[----:B------:R-:W2:Y:S01]  /*3af0*/  ATOMG.E.ADD.STRONG.GPU PT, R4, desc[UR10][R8.64], R11 ;  /* 0x8000000b080479a8 */ /* 0x000ea200081ef10a */
[----:B------:R-:W1:Y:S01]  /*3b00*/  S2UR UR5, SR_CgaCtaId ;  /* 0x00000000000579c3 */ /* 0x000e620000008800 */
[----:B------:R-:W-:Y:S02]  /*3b10*/  UMOV UR4, 0x400 ;  /* 0x0000040000047882 */ /* 0x000fe40000000000 */
[----:B-1----:R-:W-:-:S06]  /*3b20*/  ULEA UR4, UR5, UR4, 0x18 ;  /* 0x0000000405047291 */ /* 0x002fcc000f8ec0ff */
[----:B------:R-:W-:Y:S02]  /*3b30*/  IMAD.U32 R7, RZ, RZ, UR4 ;  /* 0x00000004ff077e24 */ /* 0x000fe4000f8e00ff */
[----:B--2---:R-:W-:-:S05]  /*3b40*/  VIADD R4, R4, UR6 ;  /* 0x0000000604047c36 */ /* 0x004fca0008000000 */
[----:B------:R1:W-:Y:S02]  /*3b50*/  STS [R7+0x98], R4 ;  /* 0x0000980407007388 */ /* 0x0003e40000000800 */
.L_x_533:
[----:B0-----:R-:W-:Y:S05]  /*3b60*/  BSYNC.RECONVERGENT B2 ;  /* 0x0000000000027941 */ /* 0x001fea0003800200 */
.L_x_532:
[----:B------:R-:W-:Y:S01]  /*3b70*/  BAR.SYNC.DEFER_BLOCKING 0x0 ;  /* 0x0000000000007b1d */ /* 0x000fe20000010000 */
[----:B------:R-:W-:Y:S01]  /*3b80*/  @P1 ISETP.GE.U32.AND P0, PT, R17, R12, PT ;  /* 0x0000000c1100120c */ /* 0x000fe20003f06070 */
[----:B-1----:R-:W-:-:S03]  /*3b90*/  IMAD.U32 R4, RZ, RZ, UR7 ;  /* 0x00000007ff047e24 */ /* 0x002fc6000f8e00ff */
[----:B------:R-:W-:-:S04]  /*3ba0*/  @P1 ISETP.GE.AND.EX P0, PT, R16, R15, PT, P0 ;  /* 0x0000000f1000120c */ /* 0x000fc80003f06300 */
[----:B------:R-:W-:-:S04]  /*3bb0*/  @P1 FSETP.LT.OR P0, PT, R10, R13, !P0 ;  /* 0x0000000d0a00120b */ /* 0x000fc80004701400 */
[----:B------:R-:W-:Y:S02]  /*3bc0*/  @P1 FSEL R10, R13, R10, P0 ;  /* 0x0000000a0d0a1208 */ /* 0x000fe40000000000 */
[----:B------:R-:W-:Y:S02]  /*3bd0*/  @P1 SEL R12, R17, R12, P0 ;  /* 0x0000000c110c1207 */ /* 0x000fe40000000000 */
[----:B-----5:R-:W-:Y:S02]  /*3be0*/  FSETP.GEU.AND P2, PT, R10, R3, PT ;  /* 0x000000030a00720b */ /* 0x020fe40003f4e000 */
[----:B------:R-:W-:Y:S01]  /*3bf0*/  @P1 SEL R15, R16, R15, P0 ;  /* 0x0000000f100f1207 */ /* 0x000fe20000000000 */
[----:B------:R-:W0:Y:S10]  /*3c00*/  LDS R11, [R7+0x98] ;  /* 0x00009800070b7984 */ /* 0x000e340000000800 */
        /* <DEDUP_REMOVED lines=8> */
[----:B------:R-:W-:Y:S02]  /*3c90*/  IMAD.MOV.U32 R23, RZ, RZ, R6 ;  /* 0x000000ffff177224 */ /* 0x000fe400078e0006 */
[----:B0-----:R-:W-:-:S05]  /*3ca0*/  VIADD R13, R11, 0x500 ;  /* 0x000005000b0d7836 */ /* 0x001fca0000000000 */
[----:B------:R-:W-:-:S13]  /*3cb0*/  ISETP.GT.AND P0, PT, R13, R4, PT ;  /* 0x000000040d00720c */ /* 0x000fda0003f04270 */
[----:B------:R-:W-:Y:S05]  /*3cc0*/  @!P0 BRA `(.L_x_534) ;  /* 0xfffffff800d08947 */ /* 0x000fea000383ffff */
[----:B------:R-:W-:Y:S05]  /*3cd0*/  BSYNC.RECONVERGENT B1 ;  /* 0x0000000000017941 */ /* 0x000fea0003800200 */
.L_x_531:
[----:B------:R-:W-:Y:S01]  /*3ce0*/  ISETP.GE.AND P0, PT, R11, R4, PT ;  /* 0x000000040b00720c */ /* 0x000fe20003f06270 */
[----:B------:R-:W0:Y:S01]  /*3cf0*/  LDCU.64 UR6, c[0x0][0x388] ;  /* 0x00007100ff0677ac */ /* 0x000e220008000a00 */
[----:B------:R-:W-:Y:S01]  /*3d00*/  BSSY.RECONVERGENT B1, `(.L_x_528) ;  /* 0x0000097000017945 */ /* 0x000fe20003800200 */
[----:B------:R-:W1:Y:S10]  /*3d10*/  LDCU.64 UR4, c[0x0][0x388] ;  /* 0x00007100ff0477ac */ /* 0x000e740008000a00 */
[----:B------:R-:W-:Y:S05]  /*3d20*/  @P0 BRA `(.L_x_535) ;  /* 0x0000000800500947 */ /* 0x000fea0003800000 */
[----:B------:R-:W-:-:S05]  /*3d30*/  IMAD.IADD R7, R4, 0x1, -R11 ;  /* 0x0000000104077824 */ /* 0x000fca00078e0a0b */
[----:B------:R-:W-:-:S13]  /*3d40*/  ISETP.GE.AND P0, PT, R2, R7, PT ;  /* 0x000000070200720c */ /* 0x000fda0003f06270 */
[----:B------:R-:W-:Y:S05]  /*3d50*/  @P0 BRA `(.L_x_535) ;  /* 0x0000000800440947 */ /* 0x000fea0003800000 */
[----:B------:R-:W-:Y:S01]  /*3d60*/  LOP3.LUT R8, RZ, R2, RZ, 0x33, !PT ;  /* 0x00000002ff087212 */ /* 0x000fe200078e33ff */
[----:B------:R-:W-:Y:S03]  /*3d70*/  BSSY.RECONVERGENT B2, `(.L_x_536) ;  /* 0x000002a000027945 */ /* 0x000fe60003800200 */
[----:B------:R-:W-:-:S04]  /*3d80*/  IADD3 R14, PT, PT, -R11, R4, R8 ;  /* 0x000000040b0e7210 */ /* 0x000fc80007ffe108 */
[----:B------:R-:W-:-:S04]  /*3d90*/  LOP3.LUT R4, R14, 0x300, RZ, 0xc0, !PT ;  /* 0x000003000e047812 */ /* 0x000fc800078ec0ff */
[----:B------:R-:W-:Y:S01]  /*3da0*/  ISETP.NE.AND P0, PT, R4, 0x300, PT ;  /* 0x000003000400780c */ /* 0x000fe20003f05270 */
[----:B------:R-:W-:-:S12]  /*3db0*/  IMAD.MOV.U32 R4, RZ, RZ, R2 ;  /* 0x000000ffff047224 */ /* 0x000fd800078e0002 */
[----:B------:R-:W-:Y:S05]  /*3dc0*/  @!P0 BRA `(.L_x_537) ;  /* 0x0000000000908947 */ /* 0x000fea0003800000 */
[----:B------:R-:W2:Y:S01]  /*3dd0*/  LDC.64 R8, c[0x0][0x380] ;  /* 0x0000e000ff087b82 */ /* 0x000ea20000000a00 */
[----:B------:R-:W-:Y:S01]  /*3de0*/  LEA.HI R4, R14, 0x1, RZ, 0x18 ;  /* 0x000000010e047811 */ /* 0x000fe200078fc0ff */
[----:B------:R-:W-:-:S03]  /*3df0*/  IMAD.IADD R15, R2, 0x1, R11 ;  /* 0x00000001020f7824 */ /* 0x000fc600078e020b */
[----:B------:R-:W-:Y:S01]  /*3e00*/  LOP3.LUT R10, R4, 0x3, RZ, 0xc0, !PT ;  /* 0x00000003040a7812 */ /* 0x000fe200078ec0ff */
[----:B------:R-:W-:-:S04]  /*3e10*/  IMAD.MOV.U32 R4, RZ, RZ, R2 ;  /* 0x000000ffff047224 */ /* 0x000fc800078e0002 */
[----:B------:R-:W-:-:S07]  /*3e20*/  IMAD.MOV R10, RZ, RZ, -R10 ;  /* 0x000000ffff0a7224 */ /* 0x000fce00078e0a0a */
.L_x_540:
[----:B--2---:R-:W-:-:S06]  /*3e30*/  IMAD.WIDE R12, R15, 0x4, R8 ;  /* 0x000000040f0c7825 */ /* 0x004fcc00078e0208 */
[----:B------:R-:W2:Y:S01]  /*3e40*/  LDG.E R13, desc[UR10][R12.64] ;  /* 0x0000000a0c0d7981 */ /* 0x000ea2000c1e1900 */
[C---:B-1----:R-:W-:Y:S01]  /*3e50*/  IADD3 R19, P1, PT, R15.reuse, UR4, RZ ;  /* 0x000000040f137c10 */ /* 0x042fe2000ff3e0ff */
[----:B------:R-:W-:Y:S01]  /*3e60*/  VIADD R10, R10, 0x1 ;  /* 0x000000010a0a7836 */ /* 0x000fe20000000000 */
[----:B------:R-:W-:Y:S01]  /*3e70*/  BSSY.RECONVERGENT B3, `(.L_x_538) ;  /* 0x0000016000037945 */ /* 0x000fe20003800200 */
[----:B------:R-:W-:Y:S01]  /*3e80*/  IMAD.MOV.U32 R16, RZ, RZ, R5 ;  /* 0x000000ffff107224 */ /* 0x000fe200078e0005 */
[----:B------:R-:W-:Y:S01]  /*3e90*/  LEA.HI.X.SX32 R20, R15, UR5, 0x1, P1 ;  /* 0x000000050f147c11 */ /* 0x000fe200088f0eff */
[----:B------:R-:W-:Y:S01]  /*3ea0*/  IMAD.MOV.U32 R17, RZ, RZ, R6 ;  /* 0x000000ffff117224 */ /* 0x000fe200078e0006 */
[----:B------:R-:W-:Y:S01]  /*3eb0*/  ISETP.NE.AND P2, PT, R10, RZ, PT ;  /* 0x000000ff0a00720c */ /* 0x000fe20003f45270 */
[----:B------:R-:W-:Y:S02]  /*3ec0*/  IMAD.MOV.U32 R18, RZ, RZ, R3 ;  /* 0x000000ffff127224 */ /* 0x000fe400078e0003 */
        /* <DEDUP_REMOVED lines=16> */
.L_x_539:
[----:B0-----:R-:W-:Y:S05]  /*3fd0*/  BSYNC.RECONVERGENT B3 ;  /* 0x0000000000037941 */ /* 0x001fea0003800200 */
.L_x_538:
[----:B------:R-:W-:Y:S02]  /*3fe0*/  VIADD R4, R4, 0x100 ;  /* 0x0000010004047836 */ /* 0x000fe40000000000 */
[----:B------:R-:W-:Y:S01]  /*3ff0*/  VIADD R15, R15, 0x100 ;  /* 0x000001000f0f7836 */ /* 0x000fe20000000000 */
[----:B------:R-:W-:Y:S06]  /*4000*/  @P2 BRA `(.L_x_540) ;  /* 0xfffffffc00882947 */ /* 0x000fec000383ffff */
.L_x_537:
[----:B01----:R-:W-:Y:S05]  /*4010*/  BSYNC.RECONVERGENT B2 ;  /* 0x0000000000027941 */ /* 0x003fea0003800200 */
.L_x_536:
[----:B------:R-:W-:-:S13]  /*4020*/  ISETP.GE.U32.AND P0, PT, R14, 0x300, PT ;  /* 0x000003000e00780c */ /* 0x000fda0003f06070 */
[----:B------:R-:W-:Y:S05]  /*4030*/  @!P0 BRA `(.L_x_535) ;  /* 0x00000004008c8947 */ /* 0x000fea0003800000 */
[----:B------:R-:W0:Y:S01]  /*4040*/  LDC.64 R8, c[0x0][0x380] ;  /* 0x0000e000ff087b82 */ /* 0x000e220000000a00 */
[----:B------:R-:W-:-:S04]  /*4050*/  IMAD.IADD R11, R4, 0x1, R11 ;  /* 0x00000001040b7824 */ /* 0x000fc800078e020b */
[C---:B------:R-:W-:Y:S02]  /*4060*/  VIADD R20, R11.reuse, 0x100 ;  /* 0x000001000b147836 */ /* 0x040fe40000000000 */
[C---:B------:R-:W-:Y:S02]  /*4070*/  VIADD R19, R11.reuse, 0x200 ;  /* 0x000002000b137836 */ /* 0x040fe40000000000 */
[----:B------:R-:W-:Y:S01]  /*4080*/  VIADD R18, R11, 0x300 ;  /* 0x000003000b127836 */ /* 0x000fe20000000000 */
[----:B0-----:R-:W-:-:S05]  /*4090*/  IADD3 R8, P0, PT, R8, 0x800, RZ ;  /* 0x0000080008087810 */ /* 0x001fca0007f1e0ff */
[----:B------:R-:W-:-:S08]  /*40a0*/  IMAD.X R9, RZ, RZ, R9, P0 ;  /* 0x000000ffff097224 */ /* 0x000fd000000e0609 */
.L_x_549:
[----:B------:R-:W-:-:S05]  /*40b0*/  IMAD.WIDE R14, R11, 0x4, R8 ;  /* 0x000000040b0e7825 */ /* 0x000fca00078e0208 */
[----:B------:R-:W2:Y:S04]  /*40c0*/  LDG.E R24, desc[UR10][R14.64+-0x800] ;  /* 0xfff8000a0e187981 */ /* 0x000ea8000c1e1900 */
[----:B------:R0:W5:Y:S04]  /*40d0*/  LDG.E R26, desc[UR10][R14.64+-0x400] ;  /* 0xfffc000a0e1a7981 */ /* 0x000168000c1e1900 */
        /* <DEDUP_REMOVED lines=21> */
.L_x_542:
[----:B------:R-:W-:Y:S05]  /*4230*/  BSYNC.RECONVERGENT B2 ;  /* 0x0000000000027941 */ /* 0x000fea0003800200 */
.L_x_541:
        /* <DEDUP_REMOVED lines=19> */
.L_x_544:
[----:B------:R-:W-:Y:S05]  /*4370*/  BSYNC.RECONVERGENT B2 ;  /* 0x0000000000027941 */ /* 0x000fea0003800200 */
.L_x_543:
[----:B------:R-:W-:Y:S01]  /*4380*/  FSETP.GEU.AND P0, PT, R3, R10, PT ;  /* 0x0000000a0300720b */ /* 0x000fe20003f0e000 */
[----:B------:R-:W-:Y:S01]  /*4390*/  BSSY.RECONVERGENT B2, `(.L_x_545) ;  /* 0x0000013000027945 */ /* 0x000fe20003800200 */
[C---:B------:R-:W-:Y:S01]  /*43a0*/  IADD3 R16, P1, PT, R19.reuse, UR6, RZ ;  /* 0x0000000613107c10 */ /* 0x040fe2000ff3e0ff */
        /* <DEDUP_REMOVED lines=17> */
.L_x_546:
[----:B------:R-:W-:Y:S05]  /*44c0*/  BSYNC.RECONVERGENT B2 ;  /* 0x0000000000027941 */ /* 0x000fea0003800200 */
.L_x_545:
        /* <DEDUP_REMOVED lines=18> */
.L_x_548:
[----:B------:R-:W-:Y:S05]  /*45f0*/  BSYNC.RECONVERGENT B2 ;  /* 0x0000000000027941 */ /* 0x000fea0003800200 */
.L_x_547:
[----:B------:R-:W-:Y:S02]  /*4600*/  VIADD R4, R4, 0x400 ;  /* 0x0000040004047836 */ /* 0x000fe40000000000 */
[----:B------:R-:W-:Y:S02]  /*4610*/  VIADD R20, R20, 0x400 ;  /* 0x0000040014147836 */ /* 0x000fe40000000000 */
[----:B------:R-:W-:Y:S01]  /*4620*/  VIADD R19, R19, 0x400 ;  /* 0x0000040013137836 */ /* 0x000fe20000000000 */
[----:B------:R-:W-:Y:S01]  /*4630*/  ISETP.GE.AND P0, PT, R4, R7, PT ;  /* 0x000000070400720c */ /* 0x000fe20003f06270 */
[----:B------:R-:W-:Y:S02]  /*4640*/  VIADD R18, R18, 0x400 ;  /* 0x0000040012127836 */ /* 0x000fe40000000000 */
[----:B------:R-:W-:-:S10]  /*4650*/  VIADD R11, R11, 0x400 ;  /* 0x000004000b0b7836 */ /* 0x000fd40000000000 */
[----:B------:R-:W-:Y:S05]  /*4660*/  @!P0 BRA `(.L_x_549) ;  /* 0xfffffff800908947 */ /* 0x000fea000383ffff */
.L_x_535:
[----:B01----:R-:W-:Y:S05]  /*4670*/  BSYNC.RECONVERGENT B1 ;  /* 0x0000000000017941 */ /* 0x003fea0003800200 */
.L_x_528:
        /* <DEDUP_REMOVED lines=31> */
.L_x_551:
[----:B------:R-:W-:Y:S05]  /*4870*/  BSYNC.RECONVERGENT B1 ;  /* 0x0000000000017941 */ /* 0x000fea0003800200 */
.L_x_550:
        /* <DEDUP_REMOVED lines=24> */
.L_x_553:
[----:B------:R-:W-:Y:S05]  /*4a00*/  BSYNC.RECONVERGENT B1 ;  /* 0x0000000000017941 */ /* 0x000fea0003800200 */
.L_x_552:
[----:B---3--:R3:W4:Y:S01]  /*4a10*/  SHFL.DOWN PT, R10, R3, 0x4, 0x1f ;  /* 0x08801f00030a7f89 */ /* 0x00872200000e0000 */
[----:B------:R-:W-:Y:S01]  /*4a20*/  BSSY.RECONVERGENT B1, `(.L_x_554) ;  /* 0x0000017000017945 */ /* 0x000fe20003800200 */
[----:B0-----:R-:W-:Y:S02]  /*4a30*/  IMAD.MOV.U32 R4, RZ, RZ, R3 ;  /* 0x000000ffff047224 */ /* 0x001fe400078e0003 */
[----:B------:R3:W0:Y:S01]  /*4a40*/  SHFL.DOWN PT, R12, R5, 0x4, 0x1f ;  /* 0x08801f00050c7f89 */ /* 0x00062200000e0000 */
[----:B--2---:R-:W-:Y:S02]  /*4a50*/  IMAD.MOV.U32 R6, RZ, RZ, R5 ;  /* 0x000000ffff067224 */ /* 0x004fe400078e0005 */
[----:B------:R-:W-:Y:S01]  /*4a60*/  IMAD.MOV.U32 R7, RZ, RZ, R8 ;  /* 0x000000ffff077224 */ /* 0x000fe200078e0008 */
[----:B------:R3:W2:Y:S01]  /*4a70*/  SHFL.DOWN PT, R9, R8, 0x4, 0x1f ;  /* 0x08801f0008097f89 */ /* 0x0006a200000e0000 */
        /* <DEDUP_REMOVED lines=17> */
.L_x_555:
[----:B------:R-:W-:Y:S05]  /*4b90*/  BSYNC.RECONVERGENT B1 ;  /* 0x0000000000017941 */ /* 0x000fea0003800200 */
.L_x_554:
[----:B-1----:R1:W0:Y:S01]  /*4ba0*/  SHFL.DOWN PT, R11, R4, 0x8, 0x1f ;  /* 0x09001f00040b7f89 */ /* 0x00222200000e0000 */
[----:B------:R-:W-:Y:S01]  /*4bb0*/  BSSY.RECONVERGENT B1, `(.L_x_556) ;  /* 0x0000017000017945 */ /* 0x000fe20003800200 */
[----:B---3--:R-:W-:Y:S02]  /*4bc0*/  IMAD.MOV.U32 R3, RZ, RZ, R4 ;  /* 0x000000ffff037224 */ /* 0x008fe400078e0004 */
[----:B------:R1:W3:Y:S01]  /*4bd0*/  SHFL.DOWN PT, R13, R6, 0x8, 0x1f ;  /* 0x09001f00060d7f89 */ /* 0x0002e200000e0000 */
[----:B------:R-:W-:Y:S02]  /*4be0*/  IMAD.MOV.U32 R5, RZ, RZ, R6 ;  /* 0x000000ffff057224 */ /* 0x000fe400078e0006 */
[----:B--2---:R-:W-:Y:S01]  /*4bf0*/  IMAD.MOV.U32 R9, RZ, RZ, R7 ;  /* 0x000000ffff097224 */ /* 0x004fe200078e0007 */
[----:B------:R1:W2:Y:S01]  /*4c00*/  SHFL.DOWN PT, R8, R7, 0x8, 0x1f ;  /* 0x09001f0007087f89 */ /* 0x0002a200000e0000 */
[----:B------:R-:W-:Y:S05]  /*4c10*/  @P4 BRA `(.L_x_557) ;  /* 0x0000000000404947 */ /* 0x000fea0003800000 */
[----:B0-----:R-:W-:Y:S01]  /*4c20*/  FSETP.GEU.AND P0, PT, R4, R11, PT ;  /* 0x0000000b0400720b */ /* 0x001fe20003f0e000 */
[----:B------:R-:W-:Y:S02]  /*4c30*/  IMAD.MOV.U32 R3, RZ, RZ, R11 ;  /* 0x000000ffff037224 */ /* 0x000fe400078e000b */
[----:B---3--:R-:W-:Y:S02]  /*4c40*/  IMAD.MOV.U32 R5, RZ, RZ, R13 ;  /* 0x000000ffff057224 */ /* 0x008fe400078e000d */
        /* <DEDUP_REMOVED lines=13> */
.L_x_557:
[----:B------:R-:W-:Y:S05]  /*4d20*/  BSYNC.RECONVERGENT B1 ;  /* 0x0000000000017941 */ /* 0x000fea0003800200 */
.L_x_556:
[----:B-1----:R1:W1:Y:S01]  /*4d30*/  SHFL.DOWN PT, R4, R3, 0x10, 0x1f ;  /* 0x0a001f0003047f89 */ /* 0x00226200000e0000 */
[----:B------:R-:W-:Y:S01]  /*4d40*/  BSSY.RECONVERGENT B1, `(.L_x_558) ;  /* 0x0000017000017945 */ /* 0x000fe20003800200 */
[----:B------:R-:W-:Y:S02]  /*4d50*/  IMAD.MOV.U32 R6, RZ, RZ, R3 ;  /* 0x000000ffff067224 */ /* 0x000fe400078e0003 */
[----:B----4-:R4:W1:Y:S01]  /*4d60*/  SHFL.DOWN PT, R10, R5, 0x10, 0x1f ;  /* 0x0a001f00050a7f89 */ /* 0x01086200000e0000 */
[----:B------:R-:W-:Y:S02]  /*4d70*/  IMAD.MOV.U32 R7, RZ, RZ, R5 ;  /* 0x000000ffff077224 */ /* 0x000fe400078e0005 */
[----:B--2---:R-:W-:Y:S01]  /*4d80*/  IMAD.MOV.U32 R8, RZ, RZ, R9 ;  /* 0x000000ffff087224 */ /* 0x004fe200078e0009 */
[----:B0-----:R4:W0:Y:S01]  /*4d90*/  SHFL.DOWN PT, R12, R9, 0x10, 0x1f ;  /* 0x0a001f00090c7f89 */ /* 0x00182200000e0000 */
        /* <DEDUP_REMOVED lines=17> */
.L_x_559:
[----:B------:R-:W-:Y:S05]  /*4eb0*/  BSYNC.RECONVERGENT B1 ;  /* 0x0000000000017941 */ /* 0x000fea0003800200 */
.L_x_558:
[----:B------:R-:W-:Y:S04]  /*4ec0*/  BSSY.RECONVERGENT B1, `(.L_x_560) ;  /* 0x000000c000017945 */ /* 0x000fe80003800200 */
[----:B------:R-:W-:Y:S05]  /*4ed0*/  @P2 BRA `(.L_x_561) ;  /* 0x0000000000282947 */ /* 0x000fea0003800000 */
[----:B----4-:R-:W2:Y:S01]  /*4ee0*/  S2R R5, SR_CgaCtaId ;  /* 0x0000000000057919 */ /* 0x010ea20000008800 */
[----:B-1----:R-:W-:Y:S02]  /*4ef0*/  MOV R4, 0x400 ;  /* 0x0000040000047802 */ /* 0x002fe40000000f00 */
[----:B------:R-:W-:-:S04]  /*4f00*/  SHF.R.U32.HI R3, RZ, 0x1, R2 ;  /* 0x00000001ff037819 */ /* 0x000fc80000011602 */
[----:B------:R-:W-:Y:S02]  /*4f10*/  LOP3.LUT R3, R3, 0x1f0, RZ, 0xc0, !PT ;  /* 0x000001f003037812 */ /* 0x000fe400078ec0ff */
[----:B--2---:R-:W-:Y:S01]  /*4f20*/  LEA R4, R5, R4, 0x18 ;  /* 0x0000000405047211 */ /* 0x004fe200078ec0ff */
[----:B------:R-:W-:-:S04]  /*4f30*/  IMAD.MOV.U32 R5, RZ, RZ, R8 ;  /* 0x000000ffff057224 */ /* 0x000fc800078e0008 */
[----:B------:R-:W-:Y:S02]  /*4f40*/  IMAD.IADD R3, R3, 0x1, R4 ;  /* 0x0000000103037824 */ /* 0x000fe400078e0204 */
[----:B------:R-:W-:-:S03]  /*4f50*/  IMAD.MOV.U32 R4, RZ, RZ, R7 ;  /* 0x000000ffff047224 */ /* 0x000fc600078e0007 */
[----:B------:R2:W-:Y:S04]  /*4f60*/  STS [R3+0x8], R6 ;  /* 0x0000080603007388 */ /* 0x0005e80000000800 */
[----:B------:R2:W-:Y:S02]  /*4f70*/  STS.64 [R3+0x10], R4 ;  /* 0x0000100403007388 */ /* 0x0005e40000000a00 */
.L_x_561:
[----:B------:R-:W-:Y:S05]  /*4f80*/  BSYNC.RECONVERGENT B1 ;  /* 0x0000000000017941 */ /* 0x000fea0003800200 */
.L_x_560:
        /* <DEDUP_REMOVED lines=27> */
.L_x_563:
[----:B------:R-:W-:Y:S05]  /*5140*/  BSYNC.RECONVERGENT B1 ;  /* 0x0000000000017941 */ /* 0x000fea0003800200 */
.L_x_562:
        /* <DEDUP_REMOVED lines=27> */
.L_x_565:
[----:B------:R-:W-:Y:S05]  /*5300*/  BSYNC.RECONVERGENT B1 ;  /* 0x0000000000017941 */ /* 0x000fea0003800200 */
.L_x_564:
        /* <DEDUP_REMOVED lines=17> */
.L_x_567:
[----:B------:R-:W-:Y:S05]  /*5420*/  BSYNC.RECONVERGENT B1 ;  /* 0x0000000000017941 */ /* 0x000fea0003800200 */
.L_x_566:
        /* <DEDUP_REMOVED lines=17> */
.L_x_569:
[----:B------:R-:W-:Y:S05]  /*5540*/  BSYNC.RECONVERGENT B1 ;  /* 0x0000000000017941 */ /* 0x000fea0003800200 */
.L_x_568:
        /* <DEDUP_REMOVED lines=17> */
.L_x_571:
[----:B------:R-:W-:Y:S05]  /*5660*/  BSYNC.RECONVERGENT B1 ;  /* 0x0000000000017941 */ /* 0x000fea0003800200 */
.L_x_570:
        /* <DEDUP_REMOVED lines=17> */
.L_x_573:
[----:B------:R-:W-:Y:S05]  /*5780*/  BSYNC.RECONVERGENT B1 ;  /* 0x0000000000017941 */ /* 0x000fea0003800200 */
.L_x_572:
        /* <DEDUP_REMOVED lines=16> */
.L_x_491:
[----:B------:R-:W-:Y:S05]  /*5890*/  BSYNC.RECONVERGENT B0 ;  /* 0x0000000000007941 */ /* 0x000fea0003800200 */
.L_x_458:
[----:B------:R-:W-:Y:S05]  /*58a0*/  @P2 EXIT ;  /* 0x000000000000294d */ /* 0x000fea0003800000 */
[----:B-1234-:R-:W1:Y:S01]  /*58b0*/  LDC.64 R2, c[0x0][0x390] ;  /* 0x0000e400ff027b82 */ /* 0x01ee620000000a00 */
[----:B0-----:R-:W-:Y:S02]  /*58c0*/  IMAD.MOV.U32 R9, RZ, RZ, R8 ;  /* 0x000000ffff097224 */ /* 0x001fe400078e0008 */
[----:B------:R-:W-:Y:S02]  /*58d0*/  IMAD.MOV.U32 R8, RZ, RZ, R7 ;  /* 0x000000ffff087224 */ /* 0x000fe400078e0007 */
[----:B-1----:R-:W-:-:S05]  /*58e0*/  IMAD.WIDE.U32 R2, R0, 0x10, R2 ;  /* 0x0000001000027825 */ /* 0x002fca00078e0002 */
[----:B------:R-:W-:Y:S04]  /*58f0*/  STG.E.64 desc[UR10][R2.64+0x8], R8 ;  /* 0x0000080802007986 */ /* 0x000fe8000c101b0a */
[----:B------:R-:W-:Y:S01]  /*5900*/  STG.E desc[UR10][R2.64], R6 ;  /* 0x0000000602007986 */ /* 0x000fe2000c10190a */
[----:B------:R-:W-:Y:S05]  /*5910*/  EXIT ;  /* 0x000000000000794d */ /* 0x000fea0003800000 */
.L_x_574:
        /* <DEDUP_REMOVED lines=14> */
.L_x_1827:


//--------------------- .text._ZN6thrust24THRUST_300001_SM_1000_NS8cuda_cub4core6detail13_kernel_agentINS1_8__reduce11ReduceAgentINS0_12zip_iteratorIN4cuda3std3__45tupleIJPKfNS0_17counting_iteratorIlNS0_11use_defaultESF_SF_EEEEEEEPNSB_IJflEEESJ_iNS1_9__extrema9arg_max_fIflNSA_4lessIfEEEEEEJSI_SK_iSP_EEEvDpT0_ --------------------------
	.section	.text._ZN6thrust24THRUST_300001_SM_1000_NS8cuda_cub4core6detail13_kernel_agentINS1_8__reduce11ReduceAgentINS0_12zip_iteratorIN4cuda3std3__45tupleIJPKfNS0_17counting_iteratorIlNS0_11use_defaultESF_SF_EEEEEEEPNSB_IJflEEESJ_iNS1_9__extrema9arg_max_fIflNSA_4lessIfEEEEEEJSI_SK_iSP_EEEvDpT0_,"ax",@progbits
	.align	128
        .global         _ZN6thrust24THRUST_300001_SM_1000_NS8cuda_cub4core6detail13_kernel_agentINS1_8__reduce11ReduceAgentINS0_12zip_iteratorIN4cuda3std3__45tupleIJPKfNS0_17counting_iteratorIlNS0_11use_defaultESF_SF_EEEEEEEPNSB_IJflEEESJ_iNS1_9__extrema9arg_max_fIflNSA_4lessIfEEEEEEJSI_SK_iSP_EEEvDpT0_
        .type           _ZN6thrust24THRUST_300001_SM_1000_NS8cuda_cub4core6detail13_kernel_agentINS1_8__reduce11ReduceAgentINS0_12zip_iteratorIN4cuda3std3__45tupleIJPKfNS0_17counting_iteratorIlNS0_11use_defaultESF_SF_EEEEEEEPNSB_IJflEEESJ_iNS1_9__extrema9arg_max_fIflNSA_4lessIfEEEEEEJSI_SK_iSP_EEEvDpT0_,@function
        .size           _ZN6thrust24THRUST_300001_SM_1000_NS8cuda_cub4core6detail13_kernel_agentINS1_8__reduce11ReduceAgentINS0_12zip_iteratorIN4cuda3std3__45tupleIJPKfNS0_17counting_iteratorIlNS0_11use_defaultESF_SF_EEEEEEEPNSB_IJflEEESJ_iNS1_9__extrema9arg_max_fIflNSA_4lessIfEEEEEEJSI_SK_iSP_EEEvDpT0_,(.L_x_1828 - _ZN6thrust24THRUST_300001_SM_1000_NS8cuda_cub4core6detail13_kernel_agentINS1_8__reduce11ReduceAgentINS0_12zip_iteratorIN4cuda3std3__45tupleIJPKfNS0_17counting_iteratorIlNS0_11use_defaultESF_SF_EEEEEEEPNSB_IJflEEESJ_iNS1_9__extrema9arg_max_fIflNSA_4lessIfEEEEEEJSI_SK_iSP_EEEvDpT0_)
        .other          _ZN6thrust24THRUST_300001_SM_1000_NS8cuda_cub4core6detail13_kernel_agentINS1_8__reduce11ReduceAgentINS0_12zip_iteratorIN4cuda3std3__45tupleIJPKfNS0_17counting_iteratorIlNS0_11use_defaultESF_SF_EEEEEEEPNSB_IJflEEESJ_iNS1_9__extrema9arg_max_fIflNSA_4lessIfEEEEEEJSI_SK_iSP_EEEvDpT0_,@"STO_CUDA_ENTRY STV_DEFAULT"
_ZN6thrust24THRUST_300001_SM_1000_NS8cuda_cub4core6detail13_kernel_agentINS1_8__reduce11ReduceAgentINS0_12zip_iteratorIN4cuda3std3__45tupleIJPKfNS0_17counting_iteratorIlNS0_11use_defaultESF_SF_EEEEEEEPNSB_IJflEEESJ_iNS1_9__extrema9arg_max_fIflNSA_4lessIfEEEEEEJSI_SK_iSP_EEEvDpT0_:
.text._ZN6thrust24THRUST_300001_SM_1000_NS8cuda_cub4core6detail13_kernel_agentINS1_8__reduce11ReduceAgentINS0_12zip_iteratorIN4cuda3std3__45tupleIJPKfNS0_17counting_iteratorIlNS0_11use_defaultESF_SF_EEEEEEEPNSB_IJflEEESJ_iNS1_9__extrema9arg_max_fIflNSA_4lessIfEEEEEEJSI_SK_iSP_EEEvDpT0_:
        /* <DEDUP_REMOVED lines=23> */
.L_x_578:
[----:B0-----:R-:W-:Y:S05]  /*0170*/  BSYNC.RECONVERGENT B1 ;  /* 0x0000000000017941 */ /* 0x001fea0003800200 */
.L_x_577:
        /* <DEDUP_REMOVED lines=17> */
.L_x_585:
        /* <DEDUP_REMOVED lines=24> */
.L_x_584:
[----:B------:R-:W-:Y:S05]  /*0410*/  BSYNC.RECONVERGENT B3 ;  /* 0x0000000000037941 */ /* 0x000fea0003800200 */
.L_x_583:
[----:B------:R-:W-:Y:S01]  /*0420*/  IADD3 R5, P0, PT, R5, 0x100, RZ ;  /* 0x0000010005057810 */ /* 0x000fe20007f1e0ff */
[----:B------:R-:W-:Y:S02]  /*0430*/  VIADD R9, R9, 0x100 ;  /* 0x0000010009097836 */ /* 0x000fe40000000000 */
[----:B------:R-:W-:Y:S02]  /*0440*/  IMAD.X R3, RZ, RZ, R3, P3 ;  /* 0x000000ffff037224 */ /* 0x000fe400018e0603 */
[----:B------:R-:W-:Y:S01]  /*0450*/  IMAD.X R10, RZ, RZ, R10, P0 ;  /* 0x000000ffff0a7224 */ /* 0x000fe200000e060a */
[----:B------:R-:W-:Y:S07]  /*0460*/  @P2 BRA `(.L_x_585) ;  /* 0xfffffffc00882947 */ /* 0x000fee000383ffff */
.L_x_582:
[----:B------:R-:W-:Y:S05]  /*0470*/  BSYNC.RECONVERGENT B2 ;  /* 0x0000000000027941 */ /* 0x000fea0003800200 */
.L_x_581:
[----:B------:R-:W-:-:S13]  /*0480*/  ISETP.GE.U32.AND P0, PT, R11, 0x300, PT ;  /* 0x000003000b00780c */ /* 0x000fda0003f06070 */
[----:B------:R-:W-:Y:S05]  /*0490*/  @!P0 BRA `(.L_x_580) ;  /* 0x00000004007c8947 */ /* 0x000fea0003800000 */
[----:B------:R-:W0:Y:S01]  /*04a0*/  LDC.64 R4, c[0x0][0x380] ;  /* 0x0000e000ff047b82 */ /* 0x000e220000000a00 */
[----:B------:R-:W-:-:S07]  /*04b0*/  VIADD R10, R9, 0x200 ;  /* 0x00000200090a7836 */ /* 0x000fce0000000000 */
[----:B------:R-:W1:Y:S02]  /*04c0*/  LDC.64 R2, c[0x0][0x388] ;  /* 0x0000e200ff027b82 */ /* 0x000e640000000a00 */
.L_x_594:
        /* <DEDUP_REMOVED lines=26> */
.L_x_587:
[----:B------:R-:W-:Y:S05]  /*0670*/  BSYNC.RECONVERGENT B2 ;  /* 0x0000000000027941 */ /* 0x000fea0003800200 */
.L_x_586:
        /* <DEDUP_REMOVED lines=20> */
.L_x_589:
[----:B------:R-:W-:Y:S05]  /*07c0*/  BSYNC.RECONVERGENT B2 ;  /* 0x0000000000027941 */ /* 0x000fea0003800200 */
.L_x_588:
        /* <DEDUP_REMOVED lines=20> */
.L_x_591:
[----:B------:R-:W-:Y:S05]  /*0910*/  BSYNC.RECONVERGENT B2 ;  /* 0x0000000000027941 */ /* 0x000fea0003800200 */
.L_x_590:
        /* <DEDUP_REMOVED lines=18> */
.L_x_593:
[----:B------:R-:W-:Y:S05]  /*0a40*/  BSYNC.RECONVERGENT B2 ;  /* 0x0000000000027941 */ /* 0x000fea0003800200 */
.L_x_592:
[C---:B------:R-:W-:Y:S02]  /*0a50*/  VIADD R9, R10.reuse, 0x200 ;  /* 0x000002000a097836 */ /* 0x040fe40000000000 */
[----:B------:R-:W-:-:S03]  /*0a60*/  VIADD R10, R10, 0x400 ;  /* 0x000004000a0a7836 */ /* 0x000fc60000000000 */
[----:B------:R-:W-:-:S13]  /*0a70*/  ISETP.GE.AND P0, PT, R9, UR5, PT ;  /* 0x0000000509007c0c */ /* 0x000fda000bf06270 */
[----:B------:R-:W-:Y:S05]  /*0a80*/  @!P0 BRA `(.L_x_594) ;  /* 0xfffffff800908947 */ /* 0x000fea000383ffff */
.L_x_580:
[----:B------:R-:W-:Y:S05]  /*0a90*/  BSYNC.RECONVERGENT B1 ;  /* 0x0000000000017941 */ /* 0x000fea0003800200 */
.L_x_579:
        /* <DEDUP_REMOVED lines=31> */
.L_x_597:
[----:B------:R-:W-:Y:S05]  /*0c90*/  BSYNC.RECONVERGENT B1 ;  /* 0x0000000000017941 */ /* 0x000fea0003800200 */
.L_x_596:
        /* <DEDUP_REMOVED lines=27> */
.L_x_599:
[----:B------:R-:W-:Y:S05]  /*0e50*/  BSYNC.RECONVERGENT B1 ;  /* 0x0000000000017941 */ /* 0x000fea0003800200 */
.L_x_598:
        /* <DEDUP_REMOVED lines=24> */
.L_x_601:
[----:B------:R-:W-:Y:S05]  /*0fe0*/  BSYNC.RECONVERGENT B1 ;  /* 0x0000000000017941 */ /* 0x000fea0003800200 */
.L_x_600:
        /* <DEDUP_REMOVED lines=24> */
.L_x_603:
[----:B------:R-:W-:Y:S05]  /*1170*/  BSYNC.RECONVERGENT B1 ;  /* 0x0000000000017941 */ /* 0x000fea0003800200 */
.L_x_602:
        /* <DEDUP_REMOVED lines=24> */
.L_x_605:
[----:B------:R-:W-:Y:S05]  /*1300*/  BSYNC.RECONVERGENT B1 ;  /* 0x0000000000017941 */ /* 0x000fea0003800200 */
.L_x_604:
        /* <DEDUP_REMOVED lines=12> */
.L_x_607:
[----:B------:R-:W-:Y:S05]  /*13d0*/  BSYNC.RECONVERGENT B1 ;  /* 0x0000000000017941 */ /* 0x000fea0003800200 */
.L_x_606:
        /* <DEDUP_REMOVED lines=27> */
.L_x_610:
[----:B------:R-:W-:Y:S05]  /*1590*/  BSYNC.RECONVERGENT B1 ;  /* 0x0000000000017941 */ /* 0x000fea0003800200 */
.L_x_609:
        /* <DEDUP_REMOVED lines=27> */
.L_x_612:
[----:B------:R-:W-:Y:S05]  /*1750*/  BSYNC.RECONVERGENT B1 ;  /* 0x0000000000017941 */ /* 0x000fea0003800200 */
.L_x_611:
        /* <DEDUP_REMOVED lines=17> */
.L_x_614:
[----:B------:R-:W-:Y:S05]  /*1870*/  BSYNC.RECONVERGENT B1 ;  /* 0x0000000000017941 */ /* 0x000fea0003800200 */
.L_x_613:
        /* <DEDUP_REMOVED lines=17> */
.L_x_616:
[----:B------:R-:W-:Y:S05]  /*1990*/  BSYNC.RECONVERGENT B1 ;  /* 0x0000000000017941 */ /* 0x000fea0003800200 */
.L_x_615:
        /* <DEDUP_REMOVED lines=17> */
.L_x_618:
[----:B------:R-:W-:Y:S05]  /*1ab0*/  BSYNC.RECONVERGENT B1 ;  /* 0x0000000000017941 */ /* 0x000fea0003800200 */
.L_x_617:
        /* <DEDUP_REMOVED lines=17> */
.L_x_620:
[----:B------:R-:W-:Y:S05]  /*1bd0*/  BSYNC.RECONVERGENT B1 ;  /* 0x0000000000017941 */ /* 0x000fea0003800200 */
.L_x_619:
        /* <DEDUP_REMOVED lines=18> */
.L_x_595:
        /* <DEDUP_REMOVED lines=40> */
.L_x_622:
[----:B------:R-:W-:Y:S05]  /*1f80*/  BSYNC.RECONVERGENT B1 ;  /* 0x0000000000017941 */ /* 0x000fea0003800200 */
.L_x_621:
        /* <DEDUP_REMOVED lines=25> */
.L_x_624:
[----:B------:R-:W-:Y:S05]  /*2120*/  BSYNC.RECONVERGENT B1 ;  /* 0x0000000000017941 */ /* 0x000fea0003800200 */
.L_x_623:
        /* <DEDUP_REMOVED lines=24> */
.L_x_626:
[----:B------:R-:W-:Y:S05]  /*22b0*/  BSYNC.RECONVERGENT B1 ;  /* 0x0000000000017941 */ /* 0x000fea0003800200 */
.L_x_625:
        /* <DEDUP_REMOVED lines=24> */
.L_x_628:
[----:B------:R-:W-:Y:S05]  /*2440*/  BSYNC.RECONVERGENT B1 ;  /* 0x0000000000017941 */ /* 0x000fea0003800200 */
.L_x_627:
        /* <DEDUP_REMOVED lines=24> */
.L_x_630:
[----:B------:R-:W-:Y:S05]  /*25d0*/  BSYNC.RECONVERGENT B1 ;  /* 0x0000000000017941 */ /* 0x000fea0003800200 */
.L_x_629:
        /* <DEDUP_REMOVED lines=12> */
.L_x_632:
[----:B------:R-:W-:Y:S05]  /*26a0*/  BSYNC.RECONVERGENT B1 ;  /* 0x0000000000017941 */ /* 0x000fea0003800200 */
.L_x_631:
        /* <DEDUP_REMOVED lines=30> */
.L_x_634:
[----:B------:R-:W-:Y:S05]  /*2890*/  BSYNC.RECONVERGENT B1 ;  /* 0x0000000000017941 */ /* 0x000fea0003800200 */
.L_x_633:
        /* <DEDUP_REMOVED lines=27> */
.L_x_636:
[----:B------:R-:W-:Y:S05]  /*2a50*/  BSYNC.RECONVERGENT B1 ;  /* 0x0000000000017941 */ /* 0x000fea0003800200 */
.L_x_635:
        /* <DEDUP_REMOVED lines=27> */
.L_x_638:
[----:B------:R-:W-:Y:S05]  /*2c10*/  BSYNC.RECONVERGENT B1 ;  /* 0x0000000000017941 */ /* 0x000fea0003800200 */
.L_x_637:
        /* <DEDUP_REMOVED lines=27> */
.L_x_640:
[----:B------:R-:W-:Y:S05]  /*2dd0*/  BSYNC.RECONVERGENT B1 ;  /* 0x0000000000017941 */ /* 0x000fea0003800200 */
.L_x_639:
        /* <DEDUP_REMOVED lines=27> */
.L_x_642:
[----:B------:R-:W-:Y:S05]  /*2f90*/  BSYNC.RECONVERGENT B1 ;  /* 0x0000000000017941 */ /* 0x000fea0003800200 */
.L_x_641:
        /* <DEDUP_REMOVED lines=27> */
.L_x_644:
[----:B------:R-:W-:Y:S05]  /*3150*/  BSYNC.RECONVERGENT B1 ;  /* 0x0000000000017941 */ /* 0x000fea0003800200 */
.L_x_643:
        /* <DEDUP_REMOVED lines=28> */
.L_x_576:
        /* <DEDUP_REMOVED lines=9> */
[----:B------:R-:W-:Y:S01]  /*33b0*/  VIADD R9, R0, 0x100 ;  /* 0x0000010000097836 */ /* 0x000fe20000000000 */
[----:B------:R-:W-:Y:S01]  /*33c0*/  UISETP.GE.U32.AND UP0, UPT, UR4, 0xa00, UPT ;  /* 0x00000a000400788c */ /* 0x000fe2000bf06070 */
[----:B---3--:R-:W-:-:S04]  /*33d0*/  FSETP.GEU.AND P0, PT, R4, R5, PT ;  /* 0x000000050400720b */ /* 0x008fc80003f0e000 */
[----:B------:R-:W-:Y:S01]  /*33e0*/  FSEL R4, R4, R5, P0 ;  /* 0x0000000504047208 */ /* 0x000fe20000000000 */
[----:B------:R-:W-:-:S03]  /*33f0*/  VIADD R5, R0, 0x200 ;  /* 0x0000020000057836 */ /* 0x000fc60000000000 */
[----:B----4-:R-:W-:-:S04]  /*3400*/  FSETP.GEU.AND P2, PT, R4, R7, PT ;  /* 0x000000070400720b */ /* 0x010fc80003f4e000 */
[----:B------:R-:W-:-:S04]  /*3410*/  FSEL R7, R4, R7, P2 ;  /* 0x0000000704077208 */ /* 0x000fc80001000000 */
[----:B-----5:R-:W-:-:S04]  /*3420*/  FSETP.GEU.AND P3, PT, R7, R8, PT ;  /* 0x000000080700720b */ /* 0x020fc80003f6e000 */
[----:B------:R-:W-:Y:S02]  /*3430*/  FSEL R7, R7, R8, P3 ;  /* 0x0000000807077208 */ /* 0x000fe40001800000 */
        /* <DEDUP_REMOVED lines=11> */
[----:B------:R-:W-:Y:S01]  /*34f0*/  @P1 SEL R8, R5, R8, P0 ;  /* 0x0000000805081207 */ /* 0x000fe20000000000 */
[----:B------:R-:W-:Y:S01]  /*3500*/  IMAD.MOV.U32 R5, RZ, RZ, 0x500 ;  /* 0x00000500ff057424 */ /* 0x000fe200078e00ff */
[----:B------:R-:W-:Y:S02]  /*3510*/  @P1 FSEL R6, R7, R6, P0 ;  /* 0x0000000607061208 */ /* 0x000fe40000000000 */
[----:B------:R-:W-:Y:S01]  /*3520*/  @P1 SEL R9, R4, R9, P0 ;  /* 0x0000000904091207 */ /* 0x000fe20000000000 */
[----:B------:R-:W-:Y:S06]  /*3530*/  BRA.U !UP0, `(.L_x_645) ;  /* 0x0000000508047547 */ /* 0x000fec000b800000 */
[----:B------:R-:W-:Y:S01]  /*3540*/  IMAD.MOV.U32 R10, RZ, RZ, R6 ;  /* 0x000000ffff0a7224 */ /* 0x000fe200078e0006 */
[----:B------:R-:W0:Y:S01]  /*3550*/  LDCU UR4, c[0x0][0x398] ;  /* 0x00007300ff0477ac */ /* 0x000e220008000800 */
[----:B------:R-:W-:Y:S02]  /*3560*/  IMAD.MOV.U32 R21, RZ, RZ, R8 ;  /* 0x000000ffff157224 */ /* 0x000fe400078e0008 */
[----:B------:R-:W-:Y:S01]  /*3570*/  IMAD.MOV.U32 R20, RZ, RZ, R9 ;  /* 0x000000ffff147224 */ /* 0x000fe200078e0009 */
[----:B------:R-:W1:Y:S01]  /*3580*/  LDCU.64 UR6, c[0x0][0x388] ;  /* 0x00007100ff0677ac */ /* 0x000e620008000a00 */
[----:B------:R-:W-:-:S07]  /*3590*/  IMAD.MOV.U32 R7, RZ, RZ, 0x500 ;  /* 0x00000500ff077424 */ /* 0x000fce00078e00ff */
.L_x_646:
[----:B------:R-:W-:-:S05]  /*35a0*/  IMAD.WIDE.U32 R4, R7, 0x4, R2 ;  /* 0x0000000407047825 */ /* 0x000fca00078e0002 */
[----:B------:R-:W2:Y:S04]  /*35b0*/  LDG.E R11, desc[UR8][R4.64] ;  /* 0x00000008040b7981 */ /* 0x000ea8000c1e1900 */
[----:B------:R-:W3:Y:S04]  /*35c0*/  LDG.E R12, desc[UR8][R4.64+0x400] ;  /* 0x00040008040c7981 */ /* 0x000ee8000c1e1900 */
[----:B------:R-:W4:Y:S04]  /*35d0*/  LDG.E R13, desc[UR8][R4.64+0x800] ;  /* 0x00080008040d7981 */ /* 0x000f28000c1e1900 */
[----:B------:R-:W5:Y:S04]  /*35e0*/  LDG.E R14, desc[UR8][R4.64+0xc00] ;  /* 0x000c0008040e7981 */ /* 0x000f68000c1e1900 */
[----:B------:R0:W5:Y:S01]  /*35f0*/  LDG.E R6, desc[UR8][R4.64+0x1000] ;  /* 0x0010000804067981 */ /* 0x000162000c1e1900 */
[----:B-1----:R-:W-:-:S04]  /*3600*/  IADD3 R18, P0, P1, R0, UR6, R7 ;  /* 0x0000000600127c10 */ /* 0x002fc8000f91e007 */
[----:B------:R-:W-:Y:S02]  /*3610*/  IADD3.X R19, PT, PT, RZ, UR7, RZ, P0, P1 ;  /* 0x00000007ff137c10 */ /* 0x000fe400087e24ff */
[C---:B------:R-:W-:Y:S02]  /*3620*/  IADD3 R17, P3, PT, R18.reuse, 0x100, RZ ;  /* 0x0000010012117810 */ /* 0x040fe40007f7e0ff */
[C---:B------:R-:W-:Y:S02]  /*3630*/  IADD3 R15, P5, PT, R18.reuse, 0x300, RZ ;  /* 0x00000300120f7810 */ /* 0x040fe40007fbe0ff */
[----:B------:R-:W-:Y:S01]  /*3640*/  IADD3 R8, P6, PT, R18, 0x400, RZ ;  /* 0x0000040012087810 */ /* 0x000fe20007fde0ff */
[--C-:B------:R-:W-:Y:S02]  /*3650*/  IMAD.X R16, RZ, RZ, R19.reuse, P3 ;  /* 0x000000ffff107224 */ /* 0x100fe400018e0613 */
[--C-:B0-----:R-:W-:Y:S02]  /*3660*/  IMAD.X R4, RZ, RZ, R19.reuse, P5 ;  /* 0x000000ffff047224 */ /* 0x101fe400028e0613 */
        /* <DEDUP_REMOVED lines=23> */
[----:B-----5:R-:W-:Y:S02]  /*37e0*/  FSETP.GEU.AND P1, PT, R13, R14, PT ;  /* 0x0000000e0d00720b */ /* 0x020fe40003f2e000 */
[----:B------:R-:W-:-:S11]  /*37f0*/  @P2 SEL R5, R16, R5, P0 ;  /* 0x0000000510052207 */ /* 0x000fd60000000000 */
[----:B------:R-:W-:-:S04]  /*3800*/  @P1 ISETP.GE.U32.AND P0, PT, R10, R15, PT ;  /* 0x0000000f0a00120c */ /* 0x000fc80003f06070 */
[----:B------:R-:W-:-:S04]  /*3810*/  @P1 ISETP.GE.AND.EX P0, PT, R5, R4, PT, P0 ;  /* 0x000000040500120c */ /* 0x000fc80003f06300 */
[----:B------:R-:W-:-:S04]  /*3820*/  @P1 FSETP.LT.OR P0, PT, R14, R13, !P0 ;  /* 0x0000000d0e00120b */ /* 0x000fc80004701400 */
[----:B------:R-:W-:Y:S02]  /*3830*/  @P1 FSEL R14, R13, R14, P0 ;  /* 0x0000000e0d0e1208 */ /* 0x000fe40000000000 */
[----:B------:R-:W-:Y:S01]  /*3840*/  @P1 SEL R15, R10, R15, P0 ;  /* 0x0000000f0a0f1207 */ /* 0x000fe20000000000 */
[----:B------:R-:W-:Y:S01]  /*3850*/  VIADD R10, R7, 0xa00 ;  /* 0x00000a00070a7836 */ /* 0x000fe20000000000 */
[----:B------:R-:W-:Y:S02]  /*3860*/  FSETP.GEU.AND P2, PT, R14, R6, PT ;  /* 0x000000060e00720b */ /* 0x000fe40003f4e000 */
[----:B------:R-:W-:Y:S01]  /*3870*/  @P1 SEL R4, R5, R4, P0 ;  /* 0x0000000405041207 */ /* 0x000fe20000000000 */
[----:B------:R-:W-:Y:S01]  /*3880*/  VIADD R5, R7, 0x500 ;  /* 0x0000050007057836 */ /* 0x000fe20000000000 */
[----:B------:R-:W-:-:S03]  /*3890*/  ISETP.GT.AND P1, PT, R10, UR4, PT ;  /* 0x000000040a007c0c */ /* 0x000fc6000bf24270 */
[----:B------:R-:W-:-:S06]  /*38a0*/  IMAD.MOV.U32 R7, RZ, RZ, R5 ;  /* 0x000000ffff077224 */ /* 0x000fcc00078e0005 */
        /* <DEDUP_REMOVED lines=10> */
.L_x_645:
        /* <DEDUP_REMOVED lines=14> */
[----:B------:R-:W-:Y:S01]  /*3a30*/  IMAD.IADD R11, R0, 0x1, R5 ;  /* 0x00000001000b7824 */ /* 0x000fe200078e0205 */
[----:B------:R-:W-:-:S04]  /*3a40*/  LEA.HI R4, R13, 0x1, RZ, 0x18 ;  /* 0x000000010d047811 */ /* 0x000fc800078fc0ff */
[----:B------:R-:W-:Y:S01]  /*3a50*/  LOP3.LUT R10, R4, 0x3, RZ, 0xc0, !PT ;  /* 0x00000003040a7812 */ /* 0x000fe200078ec0ff */
[----:B------:R-:W-:-:S04]  /*3a60*/  IMAD.MOV.U32 R4, RZ, RZ, R0 ;  /* 0x000000ffff047224 */ /* 0x000fc800078e0000 */
[----:B------:R-:W-:Y:S02]  /*3a70*/  IMAD.MOV R10, RZ, RZ, -R10 ;  /* 0x000000ffff0a7224 */ /* 0x000fe400078e0a0a */
[C---:B0-----:R-:W-:Y:S01]  /*3a80*/  IMAD.WIDE.U32 R2, R11.reuse, 0x4, R2 ;  /* 0x000000040b027825 */ /* 0x041fe200078e0002 */
[----:B------:R-:W-:-:S05]  /*3a90*/  IADD3 R11, P0, PT, R11, UR6, RZ ;  /* 0x000000060b0b7c10 */ /* 0x000fca000ff1e0ff */
[----:B------:R-:W-:-:S08]  /*3aa0*/  IMAD.X R12, RZ, RZ, UR7, P0 ;  /* 0x00000007ff0c7e24 */ /* 0x000fd000080e06ff */
.L_x_653:
[----:B------:R0:W2:Y:S01]  /*3ab0*/  LDG.E R17, desc[UR8][R2.64] ;  /* 0x0000000802117981 */ /* 0x0000a2000c1e1900 */
[----:B------:R-:W-:Y:S01]  /*3ac0*/  VIADD R10, R10, 0x1 ;  /* 0x000000010a0a7836 */ /* 0x000fe20000000000 */
[----:B------:R-:W-:Y:S01]  /*3ad0*/  BSSY.RECONVERGENT B3, `(.L_x_651) ;  /* 0x0000016000037945 */ /* 0x000fe20003800200 */
[----:B------:R-:W-:Y:S02]  /*3ae0*/  IMAD.MOV.U32 R14, RZ, RZ, R8 ;  /* 0x000000ffff0e7224 */ /* 0x000fe400078e0008 */
[----:B------:R-:W-:Y:S01]  /*3af0*/  IMAD.MOV.U32 R15, RZ, RZ, R9 ;  /* 0x000000ffff0f7224 */ /* 0x000fe200078e0009 */
[----:B------:R-:W-:Y:S01]  /*3b00*/  ISETP.NE.AND P2, PT, R10, RZ, PT ;  /* 0x000000ff0a00720c */ /* 0x000fe20003f45270 */
[----:B------:R-:W-:Y:S02]  /*3b10*/  IMAD.MOV.U32 R16, RZ, RZ, R6 ;  /* 0x000000ffff107224 */ /* 0x000fe400078e0006 */
        /* <DEDUP_REMOVED lines=17> */
.L_x_652:
[----:B------:R-:W-:Y:S05]  /*3c30*/  BSYNC.RECONVERGENT B3 ;  /* 0x0000000000037941 */ /* 0x000fea0003800200 */
.L_x_651:
[----:B------:R-:W-:Y:S01]  /*3c40*/  IADD3 R11, P0, PT, R11, 0x100, RZ ;  /* 0x000001000b0b7810 */ /* 0x000fe20007f1e0ff */
[----:B------:R-:W-:Y:S02]  /*3c50*/  VIADD R4, R4, 0x100 ;  /* 0x0000010004047836 */ /* 0x000fe40000000000 */
[----:B------:R-:W-:Y:S02]  /*3c60*/  IMAD.X R3, RZ, RZ, R3, P3 ;  /* 0x000000ffff037224 */ /* 0x000fe400018e0603 */
[----:B------:R-:W-:Y:S01]  /*3c70*/  IMAD.X R12, RZ, RZ, R12, P0 ;  /* 0x000000ffff0c7224 */ /* 0x000fe200000e060c */
[----:B------:R-:W-:Y:S07]  /*3c80*/  @P2 BRA `(.L_x_653) ;  /* 0xfffffffc00882947 */ /* 0x000fee000383ffff */
.L_x_650:
[----:B------:R-:W-:Y:S05]  /*3c90*/  BSYNC.RECONVERGENT B2 ;  /* 0x0000000000027941 */ /* 0x000fea0003800200 */
.L_x_649:
[----:B------:R-:W-:-:S13]  /*3ca0*/  ISETP.GE.U32.AND P0, PT, R13, 0x300, PT ;  /* 0x000003000d00780c */ /* 0x000fda0003f06070 */
[----:B------:R-:W-:Y:S05]  /*3cb0*/  @!P0 BRA `(.L_x_648) ;  /* 0x0000000400bc8947 */ /* 0x000fea0003800000 */
[----:B------:R-:W0:Y:S01]  /*3cc0*/  LDCU.128 UR12, c[0x0][0x380] ;  /* 0x00007000ff0c77ac */ /* 0x000e220008000c00 */
[----:B------:R-:W1:Y:S01]  /*3cd0*/  LDC.64 R14, c[0x0][0x380] ;  /* 0x0000e000ff0e7b82 */ /* 0x000e620000000a00 */
[C---:B------:R-:W-:Y:S01]  /*3ce0*/  IADD3 R12, P1, PT, R4.reuse, R5, RZ ;  /* 0x00000005040c7210 */ /* 0x040fe20007f3e0ff */
[C---:B------:R-:W-:Y:S02]  /*3cf0*/  IMAD.IADD R10, R4.reuse, 0x1, R5 ;  /* 0x00000001040a7824 */ /* 0x040fe400078e0205 */
[----:B------:R-:W-:Y:S02]  /*3d00*/  VIADD R13, R4, 0x200 ;  /* 0x00000200040d7836 */ /* 0x000fe40000000000 */
[----:B------:R-:W-:Y:S02]  /*3d10*/  IMAD.X R5, RZ, RZ, RZ, P1 ;  /* 0x000000ffff057224 */ /* 0x000fe400008e06ff */
[----:B------:R-:W2:Y:S01]  /*3d20*/  LDC.64 R2, c[0x0][0x388] ;  /* 0x0000e200ff027b82 */ /* 0x000ea20000000a00 */
[----:B0-----:R-:W-:-:S02]  /*3d30*/  LEA R17, P2, R12, UR12, 0x2 ;  /* 0x0000000c0c117c11 */ /* 0x001fc4000f8410ff */
[----:B------:R-:W-:Y:S02]  /*3d40*/  IADD3 R11, P0, PT, R10, UR14, RZ ;  /* 0x0000000e0a0b7c10 */ /* 0x000fe4000ff1e0ff */
[----:B------:R-:W-:Y:S02]  /*3d50*/  IADD3 R17, P1, PT, R17, 0xc00, RZ ;  /* 0x00000c0011117810 */ /* 0x000fe40007f3e0ff */
[----:B------:R-:W-:Y:S01]  /*3d60*/  LEA.HI.X R5, R12, UR13, R5, 0x2, P2 ;  /* 0x0000000d0c057c11 */ /* 0x000fe200090f1405 */
[----:B-1----:R-:W-:-:S04]  /*3d70*/  IMAD.WIDE.U32 R14, R10, 0x4, R14 ;  /* 0x000000040a0e7825 */ /* 0x002fc800078e000e */
[----:B------:R-:W-:Y:S02]  /*3d80*/  IMAD.X R12, RZ, RZ, UR15, P0 ;  /* 0x0000000fff0c7e24 */ /* 0x000fe400080e06ff */
[----:B------:R-:W-:-:S07]  /*3d90*/  IMAD.X R5, RZ, RZ, R5, P1 ;  /* 0x000000ffff057224 */ /* 0x000fce00008e0605 */
.L_x_662:
[----:B------:R-:W3:Y:S01]  /*3da0*/  LDG.E R23, desc[UR8][R14.64] ;  /* 0x000000080e177981 */ /* 0x000ee2000c1e1900 */
[----:B------:R-:W-:-:S05]  /*3db0*/  IMAD.MOV.U32 R4, RZ, RZ, R17 ;  /* 0x000000ffff047224 */ /* 0x000fca00078e0011 */
[----:B------:R0:W5:Y:S04]  /*3dc0*/  LDG.E R25, desc[UR8][R4.64+-0x800] ;  /* 0xfff8000804197981 */ /* 0x000168000c1e1900 */
[----:B------:R0:W5:Y:S04]  /*3dd0*/  LDG.E R16, desc[UR8][R4.64+-0x400] ;  /* 0xfffc000804107981 */ /* 0x000168000c1e1900 */
[----:B------:R0:W5:Y:S01]  /*3de0*/  LDG.E R17, desc[UR8][R4.64] ;  /* 0x0000000804117981 */ /* 0x000162000c1e1900 */
[----:B------:R-:W-:Y:S01]  /*3df0*/  BSSY.RECONVERGENT B2, `(.L_x_654) ;  /* 0x0000012000027945 */ /* 0x000fe20003800200 */
[----:B------:R-:W-:-:S02]  /*3e00*/  IMAD.MOV.U32 R20, RZ, RZ, R11 ;  /* 0x000000ffff147224 */ /* 0x000fc400078e000b */
[----:B------:R-:W-:Y:S02]  /*3e10*/  IMAD.MOV.U32 R21, RZ, RZ, R12 ;  /* 0x000000ffff157224 */ /* 0x000fe400078e000c */
[----:B------:R-:W-:Y:S01]  /*3e20*/  VIADD R19, R10, 0x100 ;  /* 0x000001000a137836 */ /* 0x000fe20000000000 */
[----:B---3--:R-:W-:Y:S01]  /*3e30*/  FSETP.GEU.AND P0, PT, R6, R23, PT ;  /* 0x000000170600720b */ /* 0x008fe20003f0e000 */
        /* <DEDUP_REMOVED lines=13> */
.L_x_655:
[----:B------:R-:W-:Y:S05]  /*3f10*/  BSYNC.RECONVERGENT B2 ;  /* 0x0000000000027941 */ /* 0x000fea0003800200 */
.L_x_654:
[----:B-----5:R-:W-:Y:S01]  /*3f20*/  FSETP.GEU.AND P0, PT, R18, R25, PT ;  /* 0x000000191200720b */ /* 0x020fe20003f0e000 */
[----:B------:R-:W-:Y:S01]  /*3f30*/  BSSY.RECONVERGENT B2, `(.L_x_656) ;  /* 0x0000013000027945 */ /* 0x000fe20003800200 */
[----:B--2---:R-:W-:Y:S01]  /*3f40*/  IADD3 R23, P1, PT, R19, R2, RZ ;  /* 0x0000000213177210 */ /* 0x004fe20007f3e0ff */
[----:B------:R-:W-:Y:S02]  /*3f50*/  VIADD R19, R10, 0x200 ;  /* 0x000002000a137836 */ /* 0x000fe40000000000 */
[----:B------:R-:W-:Y:S02]  /*3f60*/  IMAD.MOV.U32 R9, RZ, RZ, R25 ;  /* 0x000000ffff097224 */ /* 0x000fe400078e0019 */
[----:B------:R-:W-:Y:S02]  /*3f70*/  IMAD.X R22, RZ, RZ, R3, P1 ;  /* 0x000000ffff167224 */ /* 0x000fe400008e0603 */
[----:B------:R-:W-:Y:S02]  /*3f80*/  IMAD.MOV.U32 R8, RZ, RZ, R23 ;  /* 0x000000ffff087224 */ /* 0x000fe400078e0017 */
[----:B------:R-:W-:-:S02]  /*3f90*/  IMAD.MOV.U32 R6, RZ, RZ, R22 ;  /* 0x000000ffff067224 */ /* 0x000fc400078e0016 */
        /* <DEDUP_REMOVED lines=12> */
.L_x_657:
[----:B------:R-:W-:Y:S05]  /*4060*/  BSYNC.RECONVERGENT B2 ;  /* 0x0000000000027941 */ /* 0x000fea0003800200 */
.L_x_656:
[----:B------:R-:W-:Y:S01]  /*4070*/  FSETP.GEU.AND P0, PT, R9, R16, PT ;  /* 0x000000100900720b */ /* 0x000fe20003f0e000 */
[----:B------:R-:W-:Y:S01]  /*4080*/  VIADD R21, R10, 0x300 ;  /* 0x000003000a157836 */ /* 0x000fe20000000000 */
[-C--:B------:R-:W-:Y:S01]  /*4090*/  IADD3 R23, P1, PT, R19, R2.reuse, RZ ;  /* 0x0000000213177210 */ /* 0x080fe20007f3e0ff */
[----:B------:R-:W-:Y:S01]  /*40a0*/  BSSY.RECONVERGENT B2, `(.L_x_658) ;  /* 0x0000012000027945 */ /* 0x000fe20003800200 */
[----:B------:R-:W-:Y:S02]  /*40b0*/  IMAD.MOV.U32 R18, RZ, RZ, R16 ;  /* 0x000000ffff127224 */ /* 0x000fe400078e0010 */
[----:B------:R-:W-:Y:S01]  /*40c0*/  IADD3 R22, P2, PT, R21, R2, RZ ;  /* 0x0000000215167210 */ /* 0x000fe20007f5e0ff */
[----:B------:R-:W-:Y:S02]  /*40d0*/  IMAD.X R21, RZ, RZ, R3, P1 ;  /* 0x000000ffff157224 */ /* 0x000fe400008e0603 */
[----:B------:R-:W-:Y:S02]  /*40e0*/  IMAD.MOV.U32 R19, RZ, RZ, R23 ;  /* 0x000000ffff137224 */ /* 0x000fe400078e0017 */
[----:B------:R-:W-:-:S02]  /*40f0*/  IMAD.MOV.U32 R20, RZ, RZ, R21 ;  /* 0x000000ffff147224 */ /* 0x000fc400078e0015 */
        /* <DEDUP_REMOVED lines=12> */
.L_x_659:
[----:B------:R-:W-:Y:S05]  /*41c0*/  BSYNC.RECONVERGENT B2 ;  /* 0x0000000000027941 */ /* 0x000fea0003800200 */
.L_x_658:
[----:B------:R-:W-:Y:S01]  /*41d0*/  FSETP.GEU.AND P0, PT, R18, R17, PT ;  /* 0x000000111200720b */ /* 0x000fe20003f0e000 */
[----:B------:R-:W-:Y:S01]  /*41e0*/  IMAD.X R21, RZ, RZ, R3, P2 ;  /* 0x000000ffff157224 */ /* 0x000fe200010e0603 */
[----:B------:R-:W-:Y:S01]  /*41f0*/  BSSY.RECONVERGENT B2, `(.L_x_660) ;  /* 0x0000010000027945 */ /* 0x000fe20003800200 */
        /* <DEDUP_REMOVED lines=15> */
.L_x_661:
[----:B------:R-:W-:Y:S05]  /*42f0*/  BSYNC.RECONVERGENT B2 ;  /* 0x0000000000027941 */ /* 0x000fea0003800200 */
.L_x_660:
[C---:B------:R-:W-:Y:S01]  /*4300*/  VIADD R16, R13.reuse, 0x200 ;  /* 0x000002000d107836 */ /* 0x040fe20000000000 */
[----:B------:R-:W-:Y:S01]  /*4310*/  IADD3 R17, P2, PT, R4, 0x1000, RZ ;  /* 0x0000100004117810 */ /* 0x000fe20007f5e0ff */
[----:B------:R-:W-:Y:S01]  /*4320*/  VIADD R13, R13, 0x400 ;  /* 0x000004000d0d7836 */ /* 0x000fe20000000000 */
[----:B------:R-:W-:Y:S01]  /*4330*/  IADD3 R11, P1, PT, R11, 0x400, RZ ;  /* 0x000004000b0b7810 */ /* 0x000fe20007f3e0ff */
[----:B------:R-:W-:Y:S01]  /*4340*/  VIADD R10, R10, 0x400 ;  /* 0x000004000a0a7836 */ /* 0x000fe20000000000 */
[----:B------:R-:W-:Y:S01]  /*4350*/  ISETP.GE.AND P0, PT, R16, R7, PT ;  /* 0x000000071000720c */ /* 0x000fe20003f06270 */
[----:B------:R-:W-:Y:S01]  /*4360*/  IMAD.X R5, RZ, RZ, R5, P2 ;  /* 0x000000ffff057224 */ /* 0x000fe200010e0605 */
[----:B------:R-:W-:Y:S01]  /*4370*/  IADD3 R14, P2, PT, R14, 0x1000, RZ ;  /* 0x000010000e0e7810 */ /* 0x000fe20007f5e0ff */
[----:B------:R-:W-:-:S04]  /*4380*/  IMAD.X R12, RZ, RZ, R12, P1 ;  /* 0x000000ffff0c7224 */ /* 0x000fc800008e060c */
[----:B------:R-:W-:-:S06]  /*4390*/  IMAD.X R15, RZ, RZ, R15, P2 ;  /* 0x000000ffff0f7224 */ /* 0x000fcc00010e060f */
[----:B------:R-:W-:Y:S05]  /*43a0*/  @!P0 BRA `(.L_x_662) ;  /* 0xfffffff8007c8947 */ /* 0x000fea000383ffff */
.L_x_648:
[----:B------:R-:W-:Y:S05]  /*43b0*/  BSYNC.RECONVERGENT B1 ;  /* 0x0000000000017941 */ /* 0x000fea0003800200 */
.L_x_647:
        /* <DEDUP_REMOVED lines=31> */
.L_x_664:
[----:B------:R-:W-:Y:S05]  /*45b0*/  BSYNC.RECONVERGENT B1 ;  /* 0x0000000000017941 */ /* 0x000fea0003800200 */
.L_x_663:
        /* <DEDUP_REMOVED lines=24> */
.L_x_666:
[----:B------:R-:W-:Y:S05]  /*4740*/  BSYNC.RECONVERGENT B1 ;  /* 0x0000000000017941 */ /* 0x000fea0003800200 */
.L_x_665:
[----:B------:R4:W3:Y:S01]  /*4750*/  SHFL.DOWN PT, R8, R3, 0x4, 0x1f ;  /* 0x08801f0003087f89 */ /* 0x0008e200000e0000 */
[----:B------:R-:W-:Y:S01]  /*4760*/  BSSY.RECONVERGENT B1, `(.L_x_667) ;  /* 0x0000017000017945 */ /* 0x000fe20003800200 */
[----:B0-----:R-:W-:Y:S02]  /*4770*/  IMAD.MOV.U32 R2, RZ, RZ, R3 ;  /* 0x000000ffff027224 */ /* 0x001fe400078e0003 */
[----:B-1----:R4:W0:Y:S01]  /*4780*/  SHFL.DOWN PT, R9, R4, 0x4, 0x1f ;  /* 0x08801f0004097f89 */ /* 0x00282200000e0000 */
[----:B--2---:R-:W-:Y:S02]  /*4790*/  IMAD.MOV.U32 R6, RZ, RZ, R4 ;  /* 0x000000ffff067224 */ /* 0x004fe400078e0004 */
[----:B------:R-:W-:Y:S01]  /*47a0*/  IMAD.MOV.U32 R7, RZ, RZ, R5 ;  /* 0x000000ffff077224 */ /* 0x000fe200078e0005 */
[----:B------:R4:W1:Y:S01]  /*47b0*/  SHFL.DOWN PT, R10, R5, 0x4, 0x1f ;  /* 0x08801f00050a7f89 */ /* 0x00086200000e0000 */
[----:B------:R-:W-:Y:S05]  /*47c0*/  @P5 BRA `(.L_x_668) ;  /* 0x0000000000405947 */ /* 0x000fea0003800000 */
[----:B---3--:R-:W-:Y:S01]  /*47d0*/  FSETP.GEU.AND P0, PT, R3, R8, PT ;  /* 0x000000080300720b */ /* 0x008fe20003f0e000 */
        /* <DEDUP_REMOVED lines=15> */
.L_x_668:
[----:B------:R-:W-:Y:S05]  /*48d0*/  BSYNC.RECONVERGENT B1 ;  /* 0x0000000000017941 */ /* 0x000fea0003800200 */
.L_x_667:
        /* <DEDUP_REMOVED lines=24> */
.L_x_670:
[----:B------:R-:W-:Y:S05]  /*4a60*/  BSYNC.RECONVERGENT B1 ;  /* 0x0000000000017941 */ /* 0x000fea0003800200 */
.L_x_669:
[----:B0-----:R0:W0:Y:S01]  /*4a70*/  SHFL.DOWN PT, R2, R3, 0x10, 0x1f ;  /* 0x0a001f0003027f89 */ /* 0x00102200000e0000 */
[----:B------:R-:W-:Y:S01]  /*4a80*/  BSSY.RECONVERGENT B1, `(.L_x_671) ;  /* 0x0000017000017945 */ /* 0x000fe20003800200 */
[----:B----4-:R-:W-:Y:S02]  /*4a90*/  IMAD.MOV.U32 R8, RZ, RZ, R3 ;  /* 0x000000ffff087224 */ /* 0x010fe400078e0003 */
[----:B--2---:R2:W4:Y:S01]  /*4aa0*/  SHFL.DOWN PT, R9, R4, 0x10, 0x1f ;  /* 0x0a001f0004097f89 */ /* 0x00452200000e0000 */
[----:B------:R-:W-:Y:S02]  /*4ab0*/  IMAD.MOV.U32 R7, RZ, RZ, R4 ;  /* 0x000000ffff077224 */ /* 0x000fe400078e0004 */
[----:B------:R-:W-:Y:S01]  /*4ac0*/  IMAD.MOV.U32 R6, RZ, RZ, R5 ;  /* 0x000000ffff067224 */ /* 0x000fe200078e0005 */
[----:B-1----:R2:W1:Y:S01]  /*4ad0*/  SHFL.DOWN PT, R10, R5, 0x10, 0x1f ;  /* 0x0a001f00050a7f89 */ /* 0x00246200000e0000 */
[----:B------:R-:W-:Y:S05]  /*4ae0*/  @P3 BRA `(.L_x_672) ;  /* 0x0000000000403947 */ /* 0x000fea0003800000 */
[----:B0-----:R-:W-:Y:S01]  /*4af0*/  FSETP.GEU.AND P0, PT, R3, R2, PT ;  /* 0x000000020300720b */ /* 0x001fe20003f0e000 */
[----:B------:R-:W-:Y:S02]  /*4b00*/  IMAD.MOV.U32 R8, RZ, RZ, R2 ;  /* 0x000000ffff087224 */ /* 0x000fe400078e0002 */
[----:B----4-:R-:W-:Y:S02]  /*4b10*/  IMAD.MOV.U32 R7, RZ, RZ, R9 ;  /* 0x000000ffff077224 */ /* 0x010fe400078e0009 */
        /* <DEDUP_REMOVED lines=13> */
.L_x_672:
[----:B------:R-:W-:Y:S05]  /*4bf0*/  BSYNC.RECONVERGENT B1 ;  /* 0x0000000000017941 */ /* 0x000fea0003800200 */
.L_x_671:
        /* <DEDUP_REMOVED lines=12> */
.L_x_674:
[----:B------:R-:W-:Y:S05]  /*4cc0*/  BSYNC.RECONVERGENT B1 ;  /* 0x0000000000017941 */ /* 0x000fea0003800200 */
.L_x_673:
[----:B------:R-:W-:Y:S01]  /*4cd0*/  BAR.SYNC.DEFER_BLOCKING 0x0 ;  /* 0x0000000000007b1d */ /* 0x000fe20000010000 */
[----:B------:R-:W-:-:S13]  /*4ce0*/  ISETP.NE.AND P1, PT, R0, RZ, PT ;  /* 0x000000ff0000720c */ /* 0x000fda0003f25270 */
[----:B------:R-:W-:Y:S05]  /*4cf0*/  @P1 BRA `(.L_x_608) ;  /* 0x0000000800341947 */ /* 0x000fea0003800000 */
[----:B0-----:R-:W0:Y:S01]  /*4d00*/  S2R R3, SR_CgaCtaId ;  /* 0x0000000000037919 */ /* 0x001e220000008800 */
[----:B------:R-:W-:Y:S01]  /*4d10*/  MOV R0, 0x400 ;  /* 0x0000040000007802 */ /* 0x000fe20000000f00 */
[----:B------:R-:W-:Y:S03]  /*4d20*/  BSSY.RECONVERGENT B1, `(.L_x_675) ;  /* 0x0000016000017945 */ /* 0x000fe60003800200 */
[----:B0-----:R-:W-:-:S05]  /*4d30*/  LEA R24, R3, R0, 0x18 ;  /* 0x0000000003187211 */ /* 0x001fca00078ec0ff */
[----:B------:R-:W0:Y:S04]  /*4d40*/  LDS R3, [R24+0x18] ;  /* 0x0000180018037984 */ /* 0x000e280000000800 */
[----:B--2---:R-:W2:Y:S04]  /*4d50*/  LDS.64 R4, [R24+0x20] ;  /* 0x0000200018047984 */ /* 0x004ea80000000a00 */
[----:B------:R0:W1:Y:S04]  /*4d60*/  LDS R18, [R24+0x28] ;  /* 0x0000280018127984 */ /* 0x0000680000000800 */
[----:B------:R0:W1:Y:S02]  /*4d70*/  LDS R16, [R24+0x38] ;  /* 0x0000380018107984 */ /* 0x0000640000000800 */
[----:B0-----:R-:W-:Y:S01]  /*4d80*/  FSETP.GEU.AND P0, PT, R8, R3, PT ;  /* 0x000000030800720b */ /* 0x001fe20003f0e000 */
[----:B------:R-:W-:-:S02]  /*4d90*/  IMAD.MOV.U32 R19, RZ, RZ, R3 ;  /* 0x000000ffff137224 */ /* 0x000fc400078e0003 */
[----:B--2---:R-:W-:Y:S02]  /*4da0*/  IMAD.MOV.U32 R21, RZ, RZ, R4 ;  /* 0x000000ffff157224 */ /* 0x004fe400078e0004 */
[----:B------:R-:W-:-:S08]  /*4db0*/  IMAD.MOV.U32 R20, RZ, RZ, R5 ;  /* 0x000000ffff147224 */ /* 0x000fd000078e0005 */
[----:B-1----:R-:W-:Y:S05]  /*4dc0*/  @!P0 BRA `(.L_x_676) ;  /* 0x00000000002c8947 */ /* 0x002fea0003800000 */
        /* <DEDUP_REMOVED lines=11> */
.L_x_676:
[----:B------:R-:W-:Y:S05]  /*4e80*/  BSYNC.RECONVERGENT B1 ;  /* 0x0000000000017941 */ /* 0x000fea0003800200 */
.L_x_675:
        /* <DEDUP_REMOVED lines=8> */
[----:B------:R0:W1:Y:S04]  /*4f10*/  LDS.64 R6, [R24+0x40] ;  /* 0x0000400018067984 */ /* 0x0000680000000a00 */
[----:B----4-:R4:W1:Y:S04]  /*4f20*/  LDS.64 R8, [R24+0x50] ;  /* 0x0000500018087984 */ /* 0x0108680000000a00 */
[----:B---3--:R4:W3:Y:S04]  /*4f30*/  LDS.64 R10, [R24+0x60] ;  /* 0x00006000180a7984 */ /* 0x0088e80000000a00 */
        /* <DEDUP_REMOVED lines=16> */
.L_x_678:
[----:B------:R-:W-:Y:S05]  /*5040*/  BSYNC.RECONVERGENT B1 ;  /* 0x0000000000017941 */ /* 0x000fea0003800200 */
.L_x_677:
        /* <DEDUP_REMOVED lines=17> */
.L_x_680:
[----:B------:R-:W-:Y:S05]  /*5160*/  BSYNC.RECONVERGENT B1 ;  /* 0x0000000000017941 */ /* 0x000fea0003800200 */
.L_x_679:
        /* <DEDUP_REMOVED lines=17> */
.L_x_682:
[----:B------:R-:W-:Y:S05]  /*5280*/  BSYNC.RECONVERGENT B1 ;  /* 0x0000000000017941 */ /* 0x000fea0003800200 */
.L_x_681:
[----:B------:R-:W-:Y:S01]  /*5290*/  FSETP.GEU.AND P0, PT, R6, R15, PT ;  /* 0x0000000f0600720b */ /* 0x000fe20003f0e000 */
[----:B------:R-:W-:Y:S01]  /*52a0*/  BSSY.RECONVERGENT B1, `(.L_x_683) ;  /* 0x0000010000017945 */ /* 0x000fe20003800200 */
[----:B------:R-:W-:Y:S02]  /*52b0*/  IMAD.MOV.U32 R5, RZ, RZ, R15 ;  /* 0x000000ffff057224 */ /* 0x000fe400078e000f */
[----:B---3--:R-:W-:Y:S02]  /*52c0*/  IMAD.MOV.U32 R7, RZ, RZ, R10 ;  /* 0x000000ffff077224 */ /* 0x008fe400078e000a */
        /* <DEDUP_REMOVED lines=13> */
.L_x_684:
[----:B------:R-:W-:Y:S05]  /*53a0*/  BSYNC.RECONVERGENT B1 ;  /* 0x0000000000017941 */ /* 0x000fea0003800200 */
.L_x_683:
        /* <DEDUP_REMOVED lines=17> */
.L_x_686:
[----:B------:R-:W-:Y:S05]  /*54c0*/  BSYNC.RECONVERGENT B1 ;  /* 0x0000000000017941 */ /* 0x000fea0003800200 */
.L_x_685:
        /* <DEDUP_REMOVED lines=16> */
.L_x_608:
[----:B------:R-:W-:Y:S05]  /*55d0*/  BSYNC.RECONVERGENT B0 ;  /* 0x0000000000007941 */ /* 0x000fea0003800200 */
.L_x_575:
[----:B------:R-:W-:Y:S05]  /*55e0*/  @P1 EXIT ;  /* 0x000000000000194d */ /* 0x000fea0003800000 */
[----:B0-234-:R-:W0:Y:S01]  /*55f0*/  LDC.64 R2, c[0x0][0x390] ;  /* 0x0000e400ff027b82 */ /* 0x01de220000000a00 */
[----:B------:R-:W-:-:S04]  /*5600*/  LOP3.LUT R7, R7, R6, RZ, 0x3c, !PT ;  /* 0x0000000607077212 */ /* 0x000fc800078e3cff */
[----:B------:R-:W-:-:S04]  /*5610*/  LOP3.LUT R6, R7, R6, RZ, 0x3c, !PT ;  /* 0x0000000607067212 */ /* 0x000fc800078e3cff */
[----:B------:R-:W-:-:S05]  /*5620*/  LOP3.LUT R7, R7, R6, RZ, 0x3c, !PT ;  /* 0x0000000607077212 */ /* 0x000fca00078e3cff */
[----:B0-----:R-:W-:Y:S04]  /*5630*/  STG.E.64 desc[UR8][R2.64+0x8], R6 ;  /* 0x0000080602007986 */ /* 0x001fe8000c101b08 */
[----:B------:R-:W-:Y:S01]  /*5640*/  STG.E desc[UR8][R2.64], R8 ;  /* 0x0000000802007986 */ /* 0x000fe2000c101908 */
[----:B------:R-:W-:Y:S05]  /*5650*/  EXIT ;  /* 0x000000000000794d */ /* 0x000fea0003800000 */
.L_x_687:
        /* <DEDUP_REMOVED lines=10> */
.L_x_1828:


//--------------------- .text._ZN6thrust24THRUST_300001_SM_1000_NS8cuda_cub4core6detail13_kernel_agentINS1_8__reduce11ReduceAgentIPN4cuda3std3__45tupleIJflEEESC_SB_lNS1_9__extrema9arg_min_fIflNS9_4lessIfEEEEEEJSC_SC_iSH_EEEvDpT0_ --------------------------
	.section	.text._ZN6thrust24THRUST_300001_SM_1000_NS8cuda_cub4core6detail13_kernel_agentINS1_8__reduce11ReduceAgentIPN4cuda3std3__45tupleIJflEEESC_SB_lNS1_9__extrema9arg_min_fIflNS9_4lessIfEEEEEEJSC_SC_iSH_EEEvDpT0_,"ax",@progbits
	.align	128
        .global         _ZN6thrust24THRUST_300001_SM_1000_NS8cuda_cub4core6detail13_kernel_agentINS1_8__reduce11ReduceAgentIPN4cuda3std3__45tupleIJflEEESC_SB_lNS1_9__extrema9arg_min_fIflNS9_4lessIfEEEEEEJSC_SC_iSH_EEEvDpT0_
        .type           _ZN6thrust24THRUST_300001_SM_1000_NS8cuda_cub4core6detail13_kernel_agentINS1_8__reduce11ReduceAgentIPN4cuda3std3__45tupleIJflEEESC_SB_lNS1_9__extrema9arg_min_fIflNS9_4lessIfEEEEEEJSC_SC_iSH_EEEvDpT0_,@function
        .size           _ZN6thrust24THRUST_300001_SM_1000_NS8cuda_cub4core6detail13_kernel_agentINS1_8__reduce11ReduceAgentIPN4cuda3std3__45tupleIJflEEESC_SB_lNS1_9__extrema9arg_min_fIflNS9_4lessIfEEEEEEJSC_SC_iSH_EEEvDpT0_,(.L_x_1829 - _ZN6thrust24THRUST_300001_SM_1000_NS8cuda_cub4core6detail13_kernel_agentINS1_8__reduce11ReduceAgentIPN4cuda3std3__45tupleIJflEEESC_SB_lNS1_9__extrema9arg_min_fIflNS9_4lessIfEEEEEEJSC_SC_iSH_EEEvDpT0_)
        .other          _ZN6thrust24THRUST_300001_SM_1000_NS8cuda_cub4core6detail13_kernel_agentINS1_8__reduce11ReduceAgentIPN4cuda3std3__45tupleIJflEEESC_SB_lNS1_9__extrema9arg_min_fIflNS9_4lessIfEEEEEEJSC_SC_iSH_EEEvDpT0_,@"STO_CUDA_ENTRY STV_DEFAULT"
_ZN6thrust24THRUST_300001_SM_1000_NS8cuda_cub4core6detail13_kernel_agentINS1_8__reduce11ReduceAgentIPN4cuda3std3__45tupleIJflEEESC_SB_lNS1_9__extrema9arg_min_fIflNS9_4lessIfEEEEEEJSC_SC_iSH_EEEvDpT0_:
.text._ZN6thrust24THRUST_300001_SM_1000_NS8cuda_cub4core6detail13_kernel_agentINS1_8__reduce11ReduceAgentIPN4cuda3std3__45tupleIJflEEESC_SB_lNS1_9__extrema9arg_min_fIflNS9_4lessIfEEEEEEJSC_SC_iSH_EEEvDpT0_:
        /* <DEDUP_REMOVED lines=21> */
.L_x_691:
[----:B0-----:R-:W-:Y:S05]  /*0150*/  BSYNC.RECONVERGENT B1 ;  /* 0x0000000000017941 */ /* 0x001fea0003800200 */
.L_x_690:
        /* <DEDUP_REMOVED lines=15> */
.L_x_698:
[----:B------:R-:W-:-:S05]  /*0250*/  IMAD.MOV.U32 R6, RZ, RZ, R13 ;  /* 0x000000ffff067224 */ /* 0x000fca00078e000d */
[----:B------:R-:W2:Y:S01]  /*0260*/  LDG.E.CONSTANT R12, desc[UR10][R6.64] ;  /* 0x0000000a060c7981 */ /* 0x000ea2000c1e9900 */
[----:B------:R-:W-:Y:S01]  /*0270*/  VIADD R10, R10, 0x1 ;  /* 0x000000010a0a7836 */ /* 0x000fe20000000000 */
[----:B------:R-:W-:Y:S01]  /*0280*/  BSSY.RECONVERGENT B3, `(.L_x_696) ;  /* 0x0000015000037945 */ /* 0x000fe20003800200 */
[----:B------:R-:W-:-:S03]  /*0290*/  IADD3 R13, P3, PT, R6, 0x1000, RZ ;  /* 0x00001000060d7810 */ /* 0x000fc60007f7e0ff */
[----:B------:R-:W-:Y:S02]  /*02a0*/  ISETP.NE.AND P2, PT, R10, RZ, PT ;  /* 0x000000ff0a00720c */ /* 0x000fe40003f45270 */
[----:B--2--5:R-:W-:-:S13]  /*02b0*/  FSETP.GEU.AND P0, PT, R5, R12, PT ;  /* 0x0000000c0500720b */ /* 0x024fda0003f0e000 */
[----:B------:R-:W-:Y:S05]  /*02c0*/  @!P0 BRA `(.L_x_697) ;  /* 0x0000000000408947 */ /* 0x000fea0003800000 */
[----:B------:R-:W2:Y:S01]  /*02d0*/  LDG.E.64.CONSTANT R8, desc[UR10][R6.64+0x8] ;  /* 0x0000080a06087981 */ /* 0x000ea2000c1e9b00 */
[----:B------:R-:W-:Y:S01]  /*02e0*/  FSETP.GEU.AND P4, PT, R12, R5, PT ;  /* 0x000000050c00720b */ /* 0x000fe20003f8e000 */
[----:B------:R-:W-:Y:S02]  /*02f0*/  IMAD.MOV.U32 R11, RZ, RZ, R2 ;  /* 0x000000ffff0b7224 */ /* 0x000fe400078e0002 */
[----:B------:R-:W-:Y:S02]  /*0300*/  IMAD.MOV.U32 R2, RZ, RZ, R5 ;  /* 0x000000ffff027224 */ /* 0x000fe400078e0005 */
[----:B------:R-:W-:-:S08]  /*0310*/  IMAD.MOV.U32 R5, RZ, RZ, R12 ;  /* 0x000000ffff057224 */ /* 0x000fd000078e000c */
[CC--:B--2---:R-:W-:Y:S02]  /*0320*/  @P4 ISETP.GE.U32.AND P1, PT, R11.reuse, R8.reuse, PT ;  /* 0x000000080b00420c */ /* 0x0c4fe40003f26070 */
[----:B------:R-:W-:Y:S02]  /*0330*/  @P4 ISETP.LT.U32.AND P0, PT, R11, R8, PT ;  /* 0x000000080b00420c */ /* 0x000fe40003f01070 */
[CC--:B------:R-:W-:Y:S02]  /*0340*/  @P4 ISETP.GE.AND.EX P1, PT, R3.reuse, R9.reuse, PT, P1 ;  /* 0x000000090300420c */ /* 0x0c0fe40003f26310 */
[----:B------:R-:W-:Y:S02]  /*0350*/  @P4 ISETP.LT.AND.EX P0, PT, R3, R9, PT, P0 ;  /* 0x000000090300420c */ /* 0x000fe40003f01300 */
[----:B------:R-:W-:Y:S01]  /*0360*/  @P4 FSEL R5, R2, R12, !P1 ;  /* 0x0000000c02054208 */ /* 0x000fe20004800000 */
[----:B------:R-:W-:Y:S01]  /*0370*/  IMAD.MOV.U32 R2, RZ, RZ, R8 ;  /* 0x000000ffff027224 */ /* 0x000fe200078e0008 */
[----:B------:R-:W-:-:S02]  /*0380*/  @P4 SEL R11, R11, R8, P0 ;  /* 0x000000080b0b4207 */ /* 0x000fc40000000000 */
[----:B------:R-:W-:Y:S01]  /*0390*/  @P4 SEL R12, R3, R9, P0 ;  /* 0x00000009030c4207 */ /* 0x000fe20000000000 */
[----:B------:R-:W-:Y:S02]  /*03a0*/  IMAD.MOV.U32 R3, RZ, RZ, R9 ;  /* 0x000000ffff037224 */ /* 0x000fe400078e0009 */
[----:B------:R-:W-:Y:S02]  /*03b0*/  @P4 IMAD.MOV.U32 R2, RZ, RZ, R11 ;  /* 0x000000ffff024224 */ /* 0x000fe400078e000b */
[----:B------:R-:W-:-:S07]  /*03c0*/  @P4 IMAD.MOV.U32 R3, RZ, RZ, R12 ;  /* 0x000000ffff034224 */ /* 0x000fce00078e000c */
.L_x_697:
[----:B------:R-:W-:Y:S05]  /*03d0*/  BSYNC.RECONVERGENT B3 ;  /* 0x0000000000037941 */ /* 0x000fea0003800200 */
.L_x_696:
[----:B------:R-:W-:Y:S02]  /*03e0*/  IMAD.X R7, RZ, RZ, R7, P3 ;  /* 0x000000ffff077224 */ /* 0x000fe400018e0607 */
[----:B------:R-:W-:Y:S01]  /*03f0*/  VIADD R4, R4, 0x100 ;  /* 0x0000010004047836 */ /* 0x000fe20000000000 */
[----:B------:R-:W-:Y:S06]  /*0400*/  @P2 BRA `(.L_x_698) ;  /* 0xfffffffc00902947 */ /* 0x000fec000383ffff */
.L_x_695:
[----:B------:R-:W-:Y:S05]  /*0410*/  BSYNC.RECONVERGENT B2 ;  /* 0x0000000000027941 */ /* 0x000fea0003800200 */
.L_x_694:
[----:B------:R-:W0:Y:S01]  /*0420*/  LDC.64 R6, c[0x0][0x380] ;  /* 0x0000e000ff067b82 */ /* 0x000e220000000a00 */
[----:B------:R-:W-:-:S13]  /*0430*/  ISETP.GE.U32.AND P0, PT, R14, 0x300, PT ;  /* 0x000003000e00780c */ /* 0x000fda0003f06070 */
[----:B------:R-:W-:Y:S05]  /*0440*/  @!P0 BRA `(.L_x_693) ;  /* 0x0000000400508947 */ /* 0x000fea0003800000 */
.L_x_707:
[----:B0-----:R-:W-:-:S05]  /*0450*/  IMAD.WIDE R8, R4, 0x10, R6 ;  /* 0x0000001004087825 */ /* 0x001fca00078e0206 */
[----:B------:R-:W2:Y:S04]  /*0460*/  LDG.E.CONSTANT R14, desc[UR10][R8.64] ;  /* 0x0000000a080e7981 */ /* 0x000ea8000c1e9900 */
[----:B-----5:R0:W5:Y:S04]  /*0470*/  LDG.E.CONSTANT R16, desc[UR10][R8.64+0x1000] ;  /* 0x0010000a08107981 */ /* 0x020168000c1e9900 */
[----:B------:R0:W5:Y:S04]  /*0480*/  LDG.E.CONSTANT R18, desc[UR10][R8.64+0x2000] ;  /* 0x0020000a08127981 */ /* 0x000168000c1e9900 */
[----:B------:R0:W5:Y:S01]  /*0490*/  LDG.E.CONSTANT R10, desc[UR10][R8.64+0x3000] ;  /* 0x0030000a080a7981 */ /* 0x000162000c1e9900 */
[----:B------:R-:W-:Y:S01]  /*04a0*/  BSSY.RECONVERGENT B2, `(.L_x_699) ;  /* 0x0000012000027945 */ /* 0x000fe20003800200 */
[----:B------:R-:W-:-:S02]  /*04b0*/  IMAD.MOV.U32 R15, RZ, RZ, R2 ;  /* 0x000000ffff0f7224 */ /* 0x000fc400078e0002 */
[----:B------:R-:W-:Y:S02]  /*04c0*/  IMAD.MOV.U32 R21, RZ, RZ, R3 ;  /* 0x000000ffff157224 */ /* 0x000fe400078e0003 */
[----:B------:R-:W-:Y:S01]  /*04d0*/  IMAD.MOV.U32 R11, RZ, RZ, R5 ;  /* 0x000000ffff0b7224 */ /* 0x000fe200078e0005 */
[----:B--2---:R-:W-:-:S13]  /*04e0*/  FSETP.GEU.AND P0, PT, R5, R14, PT ;  /* 0x0000000e0500720b */ /* 0x004fda0003f0e000 */
[----:B0-----:R-:W-:Y:S05]  /*04f0*/  @!P0 BRA `(.L_x_700) ;  /* 0x0000000000308947 */ /* 0x001fea0003800000 */
[----:B------:R-:W2:Y:S01]  /*0500*/  LDG.E.64.CONSTANT R12, desc[UR10][R8.64+0x8] ;  /* 0x0000080a080c7981 */ /* 0x000ea2000c1e9b00 */
[----:B------:R-:W-:Y:S01]  /*0510*/  FSETP.GEU.AND P2, PT, R14, R5, PT ;  /* 0x000000050e00720b */ /* 0x000fe20003f4e000 */
[----:B------:R-:W-:-:S12]  /*0520*/  IMAD.MOV.U32 R11, RZ, RZ, R14 ;  /* 0x000000ffff0b7224 */ /* 0x000fd800078e000e */
[CC--:B--2---:R-:W-:Y:S01]  /*0530*/  @P2 ISETP.GE.U32.AND P0, PT, R2.reuse, R12.reuse, PT ;  /* 0x0000000c0200220c */ /* 0x0c4fe20003f06070 */
[----:B------:R-:W-:Y:S01]  /*0540*/  IMAD.MOV.U32 R15, RZ, RZ, R12 ;  /* 0x000000ffff0f7224 */ /* 0x000fe200078e000c */
[C---:B------:R-:W-:Y:S01]  /*0550*/  @P2 ISETP.LT.U32.AND P1, PT, R2.reuse, R12, PT ;  /* 0x0000000c0200220c */ /* 0x040fe20003f21070 */
[----:B------:R-:W-:Y:S01]  /*0560*/  IMAD.MOV.U32 R21, RZ, RZ, R13 ;  /* 0x000000ffff157224 */ /* 0x000fe200078e000d */
[CC--:B------:R-:W-:Y:S02]  /*0570*/  @P2 ISETP.GE.AND.EX P0, PT, R3.reuse, R13.reuse, PT, P0 ;  /* 0x0000000d0300220c */ /* 0x0c0fe40003f06300 */
[----:B------:R-:W-:Y:S02]  /*0580*/  @P2 ISETP.LT.AND.EX P1, PT, R3, R13, PT, P1 ;  /* 0x0000000d0300220c */ /* 0x000fe40003f21310 */
[----:B------:R-:W-:Y:S02]  /*0590*/  @P2 FSEL R11, R5, R14, !P0 ;  /* 0x0000000e050b2208 */ /* 0x000fe40004000000 */
[----:B------:R-:W-:-:S02]  /*05a0*/  @P2 SEL R15, R2, R12, P1 ;  /* 0x0000000c020f2207 */ /* 0x000fc40000800000 */
[----:B------:R-:W-:-:S07]  /*05b0*/  @P2 SEL R21, R3, R13, P1 ;  /* 0x0000000d03152207 */ /* 0x000fce0000800000 */
.L_x_700:
[----:B------:R-:W-:Y:S05]  /*05c0*/  BSYNC.RECONVERGENT B2 ;  /* 0x0000000000027941 */ /* 0x000fea0003800200 */
.L_x_699:
[----:B-----5:R-:W-:Y:S01]  /*05d0*/  FSETP.GEU.AND P0, PT, R11, R16, PT ;  /* 0x000000100b00720b */ /* 0x020fe20003f0e000 */
[----:B------:R-:W-:Y:S01]  /*05e0*/  BSSY.RECONVERGENT B2, `(.L_x_701) ;  /* 0x0000011000027945 */ /* 0x000fe20003800200 */
[----:B------:R-:W-:Y:S02]  /*05f0*/  IMAD.MOV.U32 R17, RZ, RZ, R15 ;  /* 0x000000ffff117224 */ /* 0x000fe400078e000f */
[----:B------:R-:W-:Y:S02]  /*0600*/  IMAD.MOV.U32 R19, RZ, RZ, R21 ;  /* 0x000000ffff137224 */ /* 0x000fe400078e0015 */
[----:B------:R-:W-:-:S07]  /*0610*/  IMAD.MOV.U32 R5, RZ, RZ, R11 ;  /* 0x000000ffff057224 */ /* 0x000fce00078e000b */
[----:B------:R-:W-:Y:S05]  /*0620*/  @!P0 BRA `(.L_x_702) ;  /* 0x0000000000308947 */ /* 0x000fea0003800000 */
[----:B------:R-:W2:Y:S01]  /*0630*/  LDG.E.64.CONSTANT R2, desc[UR10][R8.64+0x1008] ;  /* 0x0010080a08027981 */ /* 0x000ea2000c1e9b00 */
[----:B------:R-:W-:Y:S01]  /*0640*/  FSETP.GEU.AND P2, PT, R16, R11, PT ;  /* 0x0000000b1000720b */ /* 0x000fe20003f4e000 */
[----:B------:R-:W-:-:S12]  /*0650*/  IMAD.MOV.U32 R5, RZ, RZ, R16 ;  /* 0x000000ffff057224 */ /* 0x000fd800078e0010 */
[CC--:B--2---:R-:W-:Y:S01]  /*0660*/  @P2 ISETP.GE.U32.AND P0, PT, R15.reuse, R2.reuse, PT ;  /* 0x000000020f00220c */ /* 0x0c4fe20003f06070 */
[----:B------:R-:W-:Y:S01]  /*0670*/  IMAD.MOV.U32 R17, RZ, RZ, R2 ;  /* 0x000000ffff117224 */ /* 0x000fe200078e0002 */
[----:B------:R-:W-:Y:S01]  /*0680*/  @P2 ISETP.LT.U32.AND P1, PT, R15, R2, PT ;  /* 0x000000020f00220c */ /* 0x000fe20003f21070 */
[----:B------:R-:W-:Y:S01]  /*0690*/  IMAD.MOV.U32 R19, RZ, RZ, R3 ;  /* 0x000000ffff137224 */ /* 0x000fe200078e0003 */
[CC--:B------:R-:W-:Y:S02]  /*06a0*/  @P2 ISETP.GE.AND.EX P0, PT, R21.reuse, R3.reuse, PT, P0 ;  /* 0x000000031500220c */ /* 0x0c0fe40003f06300 */
[----:B------:R-:W-:Y:S02]  /*06b0*/  @P2 ISETP.LT.AND.EX P1, PT, R21, R3, PT, P1 ;  /* 0x000000031500220c */ /* 0x000fe40003f21310 */
[----:B------:R-:W-:Y:S02]  /*06c0*/  @P2 FSEL R5, R11, R16, !P0 ;  /* 0x000000100b052208 */ /* 0x000fe40004000000 */
[----:B------:R-:W-:-:S02]  /*06d0*/  @P2 SEL R17, R15, R2, P1 ;  /* 0x000000020f112207 */ /* 0x000fc40000800000 */
[----:B------:R-:W-:-:S07]  /*06e0*/  @P2 SEL R19, R21, R3, P1 ;  /* 0x0000000315132207 */ /* 0x000fce0000800000 */
.L_x_702:
[----:B------:R-:W-:Y:S05]  /*06f0*/  BSYNC.RECONVERGENT B2 ;  /* 0x0000000000027941 */ /* 0x000fea0003800200 */
.L_x_701:
[----:B------:R-:W-:Y:S01]  /*0700*/  FSETP.GEU.AND P0, PT, R5, R18, PT ;  /* 0x000000120500720b */ /* 0x000fe20003f0e000 */
        /* <DEDUP_REMOVED lines=17> */
.L_x_704:
[----:B------:R-:W-:Y:S05]  /*0820*/  BSYNC.RECONVERGENT B2 ;  /* 0x0000000000027941 */ /* 0x000fea0003800200 */
.L_x_703:
        /* <DEDUP_REMOVED lines=9> */
[CC--:B--2---:R-:W-:Y:S02]  /*08c0*/  @P2 ISETP.GE.U32.AND P0, PT, R13.reuse, R2.reuse, PT ;  /* 0x000000020d00220c */ /* 0x0c4fe40003f06070 */
[----:B------:R-:W-:Y:S02]  /*08d0*/  @P2 ISETP.LT.U32.AND P1, PT, R13, R2, PT ;  /* 0x000000020d00220c */ /* 0x000fe40003f21070 */
[CC--:B------:R-:W-:Y:S02]  /*08e0*/  @P2 ISETP.GE.AND.EX P0, PT, R15.reuse, R3.reuse, PT, P0 ;  /* 0x000000030f00220c */ /* 0x0c0fe40003f06300 */
[----:B------:R-:W-:Y:S02]  /*08f0*/  @P2 ISETP.LT.AND.EX P1, PT, R15, R3, PT, P1 ;  /* 0x000000030f00220c */ /* 0x000fe40003f21310 */
[----:B------:R-:W-:Y:S02]  /*0900*/  @P2 FSEL R5, R11, R10, !P0 ;  /* 0x0000000a0b052208 */ /* 0x000fe40004000000 */
[----:B------:R-:W-:-:S02]  /*0910*/  @P2 SEL R10, R13, R2, P1 ;  /* 0x000000020d0a2207 */ /* 0x000fc40000800000 */
[----:B------:R-:W-:-:S03]  /*0920*/  @P2 SEL R11, R15, R3, P1 ;  /* 0x000000030f0b2207 */ /* 0x000fc60000800000 */
[----:B------:R-:W-:Y:S02]  /*0930*/  @P2 IMAD.MOV.U32 R2, RZ, RZ, R10 ;  /* 0x000000ffff022224 */ /* 0x000fe400078e000a */
[----:B------:R-:W-:-:S07]  /*0940*/  @P2 IMAD.MOV.U32 R3, RZ, RZ, R11 ;  /* 0x000000ffff032224 */ /* 0x000fce00078e000b */
.L_x_706:
[----:B------:R-:W-:Y:S05]  /*0950*/  BSYNC.RECONVERGENT B2 ;  /* 0x0000000000027941 */ /* 0x000fea0003800200 */
.L_x_705:
[----:B------:R-:W-:-:S05]  /*0960*/  VIADD R4, R4, 0x400 ;  /* 0x0000040004047836 */ /* 0x000fca0000000000 */
[----:B------:R-:W-:-:S13]  /*0970*/  ISETP.GE.AND P0, PT, R4, UR4, PT ;  /* 0x0000000404007c0c */ /* 0x000fda000bf06270 */
[----:B------:R-:W-:Y:S05]  /*0980*/  @!P0 BRA `(.L_x_707) ;  /* 0xfffffff800b08947 */ /* 0x000fea000383ffff */
.L_x_693:
[----:B------:R-:W-:Y:S05]  /*0990*/  BSYNC.RECONVERGENT B1 ;  /* 0x0000000000017941 */ /* 0x000fea0003800200 */
.L_x_692:
[----:B------:R-:W2:Y:S02]  /*09a0*/  LDCU UR4, c[0x0][0x390] ;  /* 0x00007200ff0477ac */ /* 0x000ea40008000800 */
[----:B--2---:R-:W-:-:S09]  /*09b0*/  UISETP.GE.AND UP0, UPT, UR4, 0x100, UPT ;  /* 0x000001000400788c */ /* 0x004fd2000bf06270 */
[----:B------:R-:W-:Y:S05]  /*09c0*/  BRA.U !UP0, `(.L_x_708) ;  /* 0x00000011083c7547 */ /* 0x000fea000b800000 */
[----:B------:R-:W2:Y:S01]  /*09d0*/  S2R R12, SR_LANEID ;  /* 0x00000000000c7919 */ /* 0x000ea20000000000 */
[----:B------:R-:W-:Y:S01]  /*09e0*/  BSSY.RECONVERGENT B1, `(.L_x_709) ;  /* 0x0000015000017945 */ /* 0x000fe20003800200 */
[----:B01---5:R-:W-:Y:S01]  /*09f0*/  IMAD.MOV.U32 R7, RZ, RZ, R2 ;  /* 0x000000ffff077224 */ /* 0x023fe200078e0002 */
[----:B------:R-:W0:Y:S01]  /*0a00*/  SHFL.DOWN PT, R6, R5, 0x1, 0x1f ;  /* 0x08201f0005067f89 */ /* 0x000e2200000e0000 */
[----:B------:R-:W-:Y:S02]  /*0a10*/  IMAD.MOV.U32 R8, RZ, RZ, R3 ;  /* 0x000000ffff087224 */ /* 0x000fe400078e0003 */
[----:B------:R-:W-:Y:S01]  /*0a20*/  IMAD.MOV.U32 R4, RZ, RZ, R5 ;  /* 0x000000ffff047224 */ /* 0x000fe200078e0005 */
[----:B------:R1:W3:Y:S04]  /*0a30*/  SHFL.DOWN PT, R9, R2, 0x1, 0x1f ;  /* 0x08201f0002097f89 */ /* 0x0002e800000e0000 */
[----:B------:R1:W4:Y:S01]  /*0a40*/  SHFL.DOWN PT, R11, R3, 0x1, 0x1f ;  /* 0x08201f00030b7f89 */ /* 0x00032200000e0000 */
[----:B0-----:R-:W-:-:S04]  /*0a50*/  FSETP.GEU.AND P0, PT, R5, R6, PT ;  /* 0x000000060500720b */ /* 0x001fc80003f0e000 */
[----:B--2---:R-:W-:-:S13]  /*0a60*/  ISETP.GT.OR P0, PT, R12, 0x1e, !P0 ;  /* 0x0000001e0c00780c */ /* 0x004fda0004704670 */
[----:B-1-34-:R-:W-:Y:S05]  /*0a70*/  @P0 BRA `(.L_x_710) ;  /* 0x00000000002c0947 */ /* 0x01afea0003800000 */
[----:B------:R-:W-:Y:S01]  /*0a80*/  FSETP.GT.AND P2, PT, R5, R6, PT ;  /* 0x000000060500720b */ /* 0x000fe20003f44000 */
[----:B------:R-:W-:Y:S02]  /*0a90*/  IMAD.MOV.U32 R7, RZ, RZ, R9 ;  /* 0x000000ffff077224 */ /* 0x000fe400078e0009 */
[----:B------:R-:W-:Y:S02]  /*0aa0*/  IMAD.MOV.U32 R8, RZ, RZ, R11 ;  /* 0x000000ffff087224 */ /* 0x000fe400078e000b */
[----:B------:R-:W-:-:S08]  /*0ab0*/  IMAD.MOV.U32 R4, RZ, RZ, R6 ;  /* 0x000000ffff047224 */ /* 0x000fd000078e0006 */
[CC--:B------:R-:W-:Y:S02]  /*0ac0*/  @!P2 ISETP.GE.U32.AND P0, PT, R2.reuse, R9.reuse, PT ;  /* 0x000000090200a20c */ /* 0x0c0fe40003f06070 */
[C---:B------:R-:W-:Y:S02]  /*0ad0*/  @!P2 ISETP.LT.U32.AND P1, PT, R2.reuse, R9, PT ;  /* 0x000000090200a20c */ /* 0x040fe40003f21070 */
[CC--:B------:R-:W-:Y:S02]  /*0ae0*/  @!P2 ISETP.GE.AND.EX P0, PT, R3.reuse, R11.reuse, PT, P0 ;  /* 0x0000000b0300a20c */ /* 0x0c0fe40003f06300 */
[----:B------:R-:W-:Y:S02]  /*0af0*/  @!P2 ISETP.LT.AND.EX P1, PT, R3, R11, PT, P1 ;  /* 0x0000000b0300a20c */ /* 0x000fe40003f21310 */
[----:B------:R-:W-:Y:S02]  /*0b00*/  @!P2 FSEL R4, R5, R6, !P0 ;  /* 0x000000060504a208 */ /* 0x000fe40004000000 */
[----:B------:R-:W-:-:S02]  /*0b10*/  @!P2 SEL R7, R2, R9, P1 ;  /* 0x000000090207a207 */ /* 0x000fc40000800000 */
[----:B------:R-:W-:-:S07]  /*0b20*/  @!P2 SEL R8, R3, R11, P1 ;  /* 0x0000000b0308a207 */ /* 0x000fce0000800000 */
.L_x_710:
[----:B------:R-:W-:Y:S05]  /*0b30*/  BSYNC.RECONVERGENT B1 ;  /* 0x0000000000017941 */ /* 0x000fea0003800200 */
.L_x_709:
[----:B------:R-:W0:Y:S01]  /*0b40*/  SHFL.DOWN PT, R3, R4, 0x2, 0x1f ;  /* 0x08401f0004037f89 */ /* 0x000e2200000e0000 */
[----:B------:R-:W-:Y:S01]  /*0b50*/  BSSY.RECONVERGENT B1, `(.L_x_711) ;  /* 0x0000014000017945 */ /* 0x000fe20003800200 */
[----:B------:R-:W-:Y:S02]  /*0b60*/  IMAD.MOV.U32 R5, RZ, RZ, R7 ;  /* 0x000000ffff057224 */ /* 0x000fe400078e0007 */
[----:B------:R1:W2:Y:S01]  /*0b70*/  SHFL.DOWN PT, R10, R7, 0x2, 0x1f ;  /* 0x08401f00070a7f89 */ /* 0x0002a200000e0000 */
[----:B------:R-:W-:Y:S02]  /*0b80*/  IMAD.MOV.U32 R6, RZ, RZ, R8 ;  /* 0x000000ffff067224 */ /* 0x000fe400078e0008 */
[----:B------:R-:W-:Y:S01]  /*0b90*/  IMAD.MOV.U32 R2, RZ, RZ, R4 ;  /* 0x000000ffff027224 */ /* 0x000fe200078e0004 */
[----:B------:R1:W3:Y:S01]  /*0ba0*/  SHFL.DOWN PT, R9, R8, 0x2, 0x1f ;  /* 0x08401f0008097f89 */ /* 0x0002e200000e0000 */
[----:B0-----:R-:W-:-:S04]  /*0bb0*/  FSETP.GEU.AND P0, PT, R4, R3, PT ;  /* 0x000000030400720b */ /* 0x001fc80003f0e000 */
[----:B------:R-:W-:-:S13]  /*0bc0*/  ISETP.GT.OR P0, PT, R12, 0x1d, !P0 ;  /* 0x0000001d0c00780c */ /* 0x000fda0004704670 */
[----:B-123--:R-:W-:Y:S05]  /*0bd0*/  @P0 BRA `(.L_x_712) ;  /* 0x00000000002c0947 */ /* 0x00efea0003800000 */
        /* <DEDUP_REMOVED lines=11> */
.L_x_712:
[----:B------:R-:W-:Y:S05]  /*0c90*/  BSYNC.RECONVERGENT B1 ;  /* 0x0000000000017941 */ /* 0x000fea0003800200 */
.L_x_711:
        /* <DEDUP_REMOVED lines=21> */
.L_x_714:
[----:B------:R-:W-:Y:S05]  /*0df0*/  BSYNC.RECONVERGENT B1 ;  /* 0x0000000000017941 */ /* 0x000fea0003800200 */
.L_x_713:
        /* <DEDUP_REMOVED lines=21> */
.L_x_716:
[----:B------:R-:W-:Y:S05]  /*0f50*/  BSYNC.RECONVERGENT B1 ;  /* 0x0000000000017941 */ /* 0x000fea0003800200 */
.L_x_715:
[----:B------:R-:W0:Y:S01]  /*0f60*/  SHFL.DOWN PT, R8, R5, 0x10, 0x1f ;  /* 0x0a001f0005087f89 */ /* 0x000e2200000e0000 */
[----:B------:R-:W-:Y:S01]  /*0f70*/  BSSY.RECONVERGENT B1, `(.L_x_717) ;  /* 0x0000015000017945 */ /* 0x000fe20003800200 */
[----:B------:R-:W-:Y:S01]  /*0f80*/  ISETP.NE.AND P2, PT, R12, RZ, PT ;  /* 0x000000ff0c00720c */ /* 0x000fe20003f45270 */
[----:B------:R-:W-:Y:S01]  /*0f90*/  IMAD.MOV.U32 R3, RZ, RZ, R6 ;  /* 0x000000ffff037224 */ /* 0x000fe200078e0006 */
        /* <DEDUP_REMOVED lines=18> */
.L_x_718:
[----:B------:R-:W-:Y:S05]  /*10c0*/  BSYNC.RECONVERGENT B1 ;  /* 0x0000000000017941 */ /* 0x000fea0003800200 */
.L_x_717:
[----:B------:R-:W-:Y:S04]  /*10d0*/  BSSY.RECONVERGENT B1, `(.L_x_719) ;  /* 0x000000c000017945 */ /* 0x000fe80003800200 */
[----:B------:R-:W-:Y:S05]  /*10e0*/  @P2 BRA `(.L_x_720) ;  /* 0x0000000000282947 */ /* 0x000fea0003800000 */
[----:B------:R-:W0:Y:S01]  /*10f0*/  S2R R7, SR_CgaCtaId ;  /* 0x0000000000077919 */ /* 0x000e220000008800 */
[----:B------:R-:W-:Y:S02]  /*1100*/  MOV R6, 0x400 ;  /* 0x0000040000067802 */ /* 0x000fe40000000f00 */
[----:B------:R-:W-:-:S04]  /*1110*/  SHF.R.U32.HI R5, RZ, 0x1, R0 ;  /* 0x00000001ff057819 */ /* 0x000fc80000011600 */
[----:B------:R-:W-:Y:S02]  /*1120*/  LOP3.LUT R5, R5, 0x1f0, RZ, 0xc0, !PT ;  /* 0x000001f005057812 */ /* 0x000fe400078ec0ff */
[----:B0-----:R-:W-:Y:S01]  /*1130*/  LEA R6, R7, R6, 0x18 ;  /* 0x0000000607067211 */ /* 0x001fe200078ec0ff */
[----:B------:R-:W-:-:S04]  /*1140*/  IMAD.MOV.U32 R7, RZ, RZ, R4 ;  /* 0x000000ffff077224 */ /* 0x000fc800078e0004 */
[----:B------:R-:W-:Y:S02]  /*1150*/  IMAD.IADD R5, R5, 0x1, R6 ;  /* 0x0000000105057824 */ /* 0x000fe400078e0206 */
[----:B------:R-:W-:-:S03]  /*1160*/  IMAD.MOV.U32 R6, RZ, RZ, R3 ;  /* 0x000000ffff067224 */ /* 0x000fc600078e0003 */
[----:B------:R0:W-:Y:S04]  /*1170*/  STS [R5+0x8], R2 ;  /* 0x0000080205007388 */ /* 0x0001e80000000800 */
[----:B------:R0:W-:Y:S02]  /*1180*/  STS.64 [R5+0x10], R6 ;  /* 0x0000100605007388 */ /* 0x0001e40000000a00 */
.L_x_720:
[----:B------:R-:W-:Y:S05]  /*1190*/  BSYNC.RECONVERGENT B1 ;  /* 0x0000000000017941 */ /* 0x000fea0003800200 */
.L_x_719:
[----:B------:R-:W-:Y:S01]  /*11a0*/  BAR.SYNC.DEFER_BLOCKING 0x0 ;  /* 0x0000000000007b1d */ /* 0x000fe20000010000 */
[----:B------:R-:W-:-:S13]  /*11b0*/  ISETP.NE.AND P1, PT, R0, RZ, PT ;  /* 0x000000ff0000720c */ /* 0x000fda0003f25270 */
[----:B------:R-:W-:Y:S05]  /*11c0*/  @P1 BRA `(.L_x_721) ;  /* 0x0000005000c01947 */ /* 0x000fea0003800000 */
[----:B0-----:R-:W0:Y:S01]  /*11d0*/  S2R R5, SR_CgaCtaId ;  /* 0x0000000000057919 */ /* 0x001e220000008800 */
[----:B------:R-:W-:Y:S01]  /*11e0*/  MOV R8, 0x400 ;  /* 0x0000040000087802 */ /* 0x000fe20000000f00 */
[----:B------:R-:W-:Y:S01]  /*11f0*/  BSSY.RECONVERGENT B1, `(.L_x_722) ;  /* 0x000001a000017945 */ /* 0x000fe20003800200 */
[----:B------:R-:W-:Y:S02]  /*1200*/  IMAD.MOV.U32 R12, RZ, RZ, R2 ;  /* 0x000000ffff0c7224 */ /* 0x000fe400078e0002 */
[----:B------:R-:W-:Y:S02]  /*1210*/  IMAD.MOV.U32 R6, RZ, RZ, R3 ;  /* 0x000000ffff067224 */ /* 0x000fe400078e0003 */
[----:B------:R-:W-:Y:S01]  /*1220*/  IMAD.MOV.U32 R7, RZ, RZ, R4 ;  /* 0x000000ffff077224 */ /* 0x000fe200078e0004 */
[----:B0-----:R-:W-:-:S05]  /*1230*/  LEA R8, R5, R8, 0x18 ;  /* 0x0000000805087211 */ /* 0x001fca00078ec0ff */
[----:B------:R-:W0:Y:S04]  /*1240*/  LDS R11, [R8+0x18] ;  /* 0x00001800080b7984 */ /* 0x000e280000000800 */
[----:B------:R1:W2:Y:S04]  /*1250*/  LDS R13, [R8+0x28] ;  /* 0x00002800080d7984 */ /* 0x0002a80000000800 */
[----:B------:R1:W3:Y:S04]  /*1260*/  LDS R15, [R8+0x38] ;  /* 0x00003800080f7984 */ /* 0x0002e80000000800 */
[----:B------:R1:W4:Y:S04]  /*1270*/  LDS R10, [R8+0x48] ;  /* 0x00004800080a7984 */ /* 0x0003280000000800 */
[----:B------:R1:W1:Y:S04]  /*1280*/  LDS R9, [R8+0x58] ;  /* 0x0000580008097984 */ /* 0x0002680000000800 */
[----:B------:R0:W1:Y:S04]  /*1290*/  LDS R5, [R8+0x68] ;  /* 0x0000680008057984 */ /* 0x0000680000000800 */
[----:B------:R0:W1:Y:S02]  /*12a0*/  LDS R0, [R8+0x78] ;  /* 0x0000780008007984 */ /* 0x0000640000000800 */
[----:B0-----:R-:W-:-:S13]  /*12b0*/  FSETP.GEU.AND P0, PT, R2, R11, PT ;  /* 0x0000000b0200720b */ /* 0x001fda0003f0e000 */
[----:B--234-:R-:W-:Y:S05]  /*12c0*/  @!P0 BRA `(.L_x_723) ;  /* 0x0000000000308947 */ /* 0x01cfea0003800000 */
[----:B------:R-:W0:Y:S01]  /*12d0*/  LDS.64 R6, [R8+0x20] ;  /* 0x0000200008067984 */ /* 0x000e220000000a00 */
[----:B------:R-:W-:Y:S01]  /*12e0*/  FSETP.GEU.AND P3, PT, R11, R2, PT ;  /* 0x000000020b00720b */ /* 0x000fe20003f6e000 */
[----:B------:R-:W-:-:S12]  /*12f0*/  IMAD.MOV.U32 R12, RZ, RZ, R11 ;  /* 0x000000ffff0c7224 */ /* 0x000fd800078e000b */
[CC--:B0-----:R-:W-:Y:S02]  /*1300*/  @P3 ISETP.LT.U32.AND P2, PT, R3.reuse, R6.reuse, PT ;  /* 0x000000060300320c */ /* 0x0c1fe40003f41070 */
[CC--:B------:R-:W-:Y:S02]  /*1310*/  @P3 ISETP.GE.U32.AND P0, PT, R3.reuse, R6.reuse, PT ;  /* 0x000000060300320c */ /* 0x0c0fe40003f06070 */
[CC--:B------:R-:W-:Y:S02]  /*1320*/  @P3 ISETP.LT.AND.EX P2, PT, R4.reuse, R7.reuse, PT, P2 ;  /* 0x000000070400320c */ /* 0x0c0fe40003f41320 */
[CC--:B------:R-:W-:Y:S02]  /*1330*/  @P3 ISETP.GE.AND.EX P0, PT, R4.reuse, R7.reuse, PT, P0 ;  /* 0x000000070400320c */ /* 0x0c0fe40003f06300 */
[----:B------:R-:W-:Y:S02]  /*1340*/  @P3 SEL R3, R3, R6, P2 ;  /* 0x0000000603033207 */ /* 0x000fe40001000000 */
[----:B------:R-:W-:-:S02]  /*1350*/  @P3 SEL R4, R4, R7, P2 ;  /* 0x0000000704043207 */ /* 0x000fc40001000000 */
[----:B------:R-:W-:Y:S01]  /*1360*/  @P3 FSEL R12, R2, R11, !P0 ;  /* 0x0000000b020c3208 */ /* 0x000fe20004000000 */
[----:B------:R-:W-:Y:S02]  /*1370*/  @P3 IMAD.MOV.U32 R6, RZ, RZ, R3 ;  /* 0x000000ffff063224 */ /* 0x000fe400078e0003 */
[----:B------:R-:W-:-:S07]  /*1380*/  @P3 IMAD.MOV.U32 R7, RZ, RZ, R4 ;  /* 0x000000ffff073224 */ /* 0x000fce00078e0004 */
.L_x_723:
[----:B------:R-:W-:Y:S05]  /*1390*/  BSYNC.RECONVERGENT B1 ;  /* 0x0000000000017941 */ /* 0x000fea0003800200 */
.L_x_722:
[----:B------:R-:W-:Y:S01]  /*13a0*/  FSETP.GEU.AND P0, PT, R12, R13, PT ;  /* 0x0000000d0c00720b */ /* 0x000fe20003f0e000 */
[----:B------:R-:W-:Y:S01]  /*13b0*/  BSSY.RECONVERGENT B1, `(.L_x_724) ;  /* 0x0000011000017945 */ /* 0x000fe20003800200 */
[----:B------:R-:W-:Y:S02]  /*13c0*/  IMAD.MOV.U32 R17, RZ, RZ, R6 ;  /* 0x000000ffff117224 */ /* 0x000fe400078e0006 */
[----:B------:R-:W-:Y:S02]  /*13d0*/  IMAD.MOV.U32 R14, RZ, RZ, R7 ;  /* 0x000000ffff0e7224 */ /* 0x000fe400078e0007 */
[----:B------:R-:W-:-:S07]  /*13e0*/  IMAD.MOV.U32 R2, RZ, RZ, R12 ;  /* 0x000000ffff027224 */ /* 0x000fce00078e000c */
[----:B------:R-:W-:Y:S05]  /*13f0*/  @!P0 BRA `(.L_x_725) ;  /* 0x0000000000308947 */ /* 0x000fea0003800000 */
[----:B------:R-:W0:Y:S01]  /*1400*/  LDS.64 R18, [R8+0x30] ;  /* 0x0000300008127984 */ /* 0x000e220000000a00 */
[----:B------:R-:W-:Y:S01]  /*1410*/  FSETP.GEU.AND P3, PT, R13, R12, PT ;  /* 0x0000000c0d00720b */ /* 0x000fe20003f6e000 */
[----:B------:R-:W-:-:S12]  /*1420*/  IMAD.MOV.U32 R2, RZ, RZ, R13 ;  /* 0x000000ffff027224 */ /* 0x000fd800078e000d */
[CC--:B0-----:R-:W-:Y:S01]  /*1430*/  @P3 ISETP.GE.U32.AND P0, PT, R6.reuse, R18.reuse, PT ;  /* 0x000000120600320c */ /* 0x0c1fe20003f06070 */
[----:B------:R-:W-:Y:S01]  /*1440*/  IMAD.MOV.U32 R17, RZ, RZ, R18 ;  /* 0x000000ffff117224 */ /* 0x000fe200078e0012 */
[-C--:B------:R-:W-:Y:S01]  /*1450*/  @P3 ISETP.LT.U32.AND P2, PT, R6, R18.reuse, PT ;  /* 0x000000120600320c */ /* 0x080fe20003f41070 */
[----:B------:R-:W-:Y:S01]  /*1460*/  IMAD.MOV.U32 R14, RZ, RZ, R19 ;  /* 0x000000ffff0e7224 */ /* 0x000fe200078e0013 */
[CC--:B------:R-:W-:Y:S02]  /*1470*/  @P3 ISETP.GE.AND.EX P0, PT, R7.reuse, R19.reuse, PT, P0 ;  /* 0x000000130700320c */ /* 0x0c0fe40003f06300 */
[----:B------:R-:W-:Y:S02]  /*1480*/  @P3 ISETP.LT.AND.EX P2, PT, R7, R19, PT, P2 ;  /* 0x000000130700320c */ /* 0x000fe40003f41320 */
[----:B------:R-:W-:Y:S02]  /*1490*/  @P3 FSEL R2, R12, R13, !P0 ;  /* 0x0000000d0c023208 */ /* 0x000fe40004000000 */
[----:B------:R-:W-:-:S02]  /*14a0*/  @P3 SEL R17, R6, R18, P2 ;  /* 0x0000001206113207 */ /* 0x000fc40001000000 */
[----:B------:R-:W-:-:S07]  /*14b0*/  @P3 SEL R14, R7, R19, P2 ;  /* 0x00000013070e3207 */ /* 0x000fce0001000000 */
.L_x_725:
[----:B------:R-:W-:Y:S05]  /*14c0*/  BSYNC.RECONVERGENT B1 ;  /* 0x0000000000017941 */ /* 0x000fea0003800200 */
.L_x_724:
        /* <DEDUP_REMOVED lines=11> */
[CC--:B------:R-:W-:Y:S01]  /*1580*/  @P3 ISETP.LT.U32.AND P2, PT, R17.reuse, R6.reuse, PT ;  /* 0x000000061100320c */ /* 0x0c0fe20003f41070 */
[----:B------:R-:W-:Y:S01]  /*1590*/  IMAD.MOV.U32 R4, RZ, RZ, R7 ;  /* 0x000000ffff047224 */ /* 0x000fe200078e0007 */
[CC--:B------:R-:W-:Y:S02]  /*15a0*/  @P3 ISETP.GE.AND.EX P0, PT, R14.reuse, R7.reuse, PT, P0 ;  /* 0x000000070e00320c */ /* 0x0c0fe40003f06300 */
[----:B------:R-:W-:Y:S02]  /*15b0*/  @P3 ISETP.LT.AND.EX P2, PT, R14, R7, PT, P2 ;  /* 0x000000070e00320c */ /* 0x000fe40003f41320 */
[----:B------:R-:W-:Y:S02]  /*15c0*/  @P3 FSEL R3, R2, R15, !P0 ;  /* 0x0000000f02033208 */ /* 0x000fe40004000000 */
[----:B------:R-:W-:-:S02]  /*15d0*/  @P3 SEL R11, R17, R6, P2 ;  /* 0x00000006110b3207 */ /* 0x000fc40001000000 */
[----:B------:R-:W-:-:S07]  /*15e0*/  @P3 SEL R4, R14, R7, P2 ;  /* 0x000000070e043207 */ /* 0x000fce0001000000 */
.L_x_727:
[----:B------:R-:W-:Y:S05]  /*15f0*/  BSYNC.RECONVERGENT B1 ;  /* 0x0000000000017941 */ /* 0x000fea0003800200 */
.L_x_726:
        /* <DEDUP_REMOVED lines=18> */
.L_x_729:
[----:B------:R-:W-:Y:S05]  /*1720*/  BSYNC.RECONVERGENT B1 ;  /* 0x0000000000017941 */ /* 0x000fea0003800200 */
.L_x_728:
[----:B-1----:R-:W-:Y:S01]  /*1730*/  FSETP.GEU.AND P0, PT, R2, R9, PT ;  /* 0x000000090200720b */ /* 0x002fe20003f0e000 */
        /* <DEDUP_REMOVED lines=17> */
.L_x_731:
[----:B------:R-:W-:Y:S05]  /*1850*/  BSYNC.RECONVERGENT B1 ;  /* 0x0000000000017941 */ /* 0x000fea0003800200 */
.L_x_730:
        /* <DEDUP_REMOVED lines=18> */
.L_x_733:
[----:B------:R-:W-:Y:S05]  /*1980*/  BSYNC.RECONVERGENT B1 ;  /* 0x0000000000017941 */ /* 0x000fea0003800200 */
.L_x_732:
[----:B------:R-:W-:Y:S01]  /*1990*/  FSETP.GEU.AND P0, PT, R7, R0, PT ;  /* 0x000000000700720b */ /* 0x000fe20003f0e000 */
[----:B------:R-:W-:Y:S02]  /*19a0*/  IMAD.MOV.U32 R2, RZ, RZ, R7 ;  /* 0x000000ffff027224 */ /* 0x000fe400078e0007 */
[----:B------:R-:W-:Y:S02]  /*19b0*/  IMAD.MOV.U32 R3, RZ, RZ, R9 ;  /* 0x000000ffff037224 */ /* 0x000fe400078e0009 */
[----:B------:R-:W-:-:S08]  /*19c0*/  IMAD.MOV.U32 R4, RZ, RZ, R6 ;  /* 0x000000ffff047224 */ /* 0x000fd000078e0006 */
[----:B------:R-:W-:Y:S05]  /*19d0*/  @!P0 BRA `(.L_x_721) ;  /* 0x0000004800bc8947 */ /* 0x000fea0003800000 */
[----:B------:R-:W0:Y:S01]  /*19e0*/  LDS.64 R10, [R8+0x80] ;  /* 0x00008000080a7984 */ /* 0x000e220000000a00 */
[----:B------:R-:W-:Y:S01]  /*19f0*/  FSETP.GEU.AND P0, PT, R0, R7, PT ;  /* 0x000000070000720b */ /* 0x000fe20003f0e000 */
[----:B------:R-:W-:Y:S02]  /*1a00*/  IMAD.MOV.U32 R2, RZ, RZ, R0 ;  /* 0x000000ffff027224 */ /* 0x000fe400078e0000 */
[----:B0-----:R-:W-:Y:S02]  /*1a10*/  IMAD.MOV.U32 R3, RZ, RZ, R10 ;  /* 0x000000ffff037224 */ /* 0x001fe400078e000a */
        /* <DEDUP_REMOVED lines=10> */
.L_x_708:
[----:B------:R-:W-:Y:S01]  /*1ac0*/  LOP3.LUT R4, R0, 0x3e0, RZ, 0xc0, !PT ;  /* 0x000003e000047812 */ /* 0x000fe200078ec0ff */
[----:B------:R-:W-:Y:S01]  /*1ad0*/  BSSY.RECONVERGENT B1, `(.L_x_734) ;  /* 0x000001b000017945 */ /* 0x000fe20003800200 */
[----:B-----5:R-:W-:Y:S02]  /*1ae0*/  IMAD.MOV.U32 R12, RZ, RZ, R2 ;  /* 0x000000ffff0c7224 */ /* 0x020fe400078e0002 */
[----:B------:R-:W-:Y:S02]  /*1af0*/  IMAD.MOV.U32 R14, RZ, RZ, R3 ;  /* 0x000000ffff0e7224 */ /* 0x000fe400078e0003 */
[----:B01----:R-:W-:Y:S01]  /*1b00*/  VIADD R6, R4, 0x20 ;  /* 0x0000002004067836 */ /* 0x003fe20000000000 */
[----:B------:R-:W-:-:S04]  /*1b10*/  LOP3.LUT R4, RZ, R4, RZ, 0x33, !PT ;  /* 0x00000004ff047212 */ /* 0x000fc800078e33ff */
[----:B------:R-:W-:Y:S01]  /*1b20*/  ISETP.GT.AND P0, PT, R6, UR4, PT ;  /* 0x0000000406007c0c */ /* 0x000fe2000bf04270 */
[----:B------:R-:W-:Y:S02]  /*1b30*/  VIADD R4, R4, UR4 ;  /* 0x0000000404047c36 */ /* 0x000fe40008000000 */
[----:B------:R-:W-:-:S03]  /*1b40*/  IMAD.MOV.U32 R6, RZ, RZ, R5 ;  /* 0x000000ffff067224 */ /* 0x000fc600078e0005 */
[----:B------:R-:W-:Y:S02]  /*1b50*/  SEL R7, R4, 0x1f, P0 ;  /* 0x0000001f04077807 */ /* 0x000fe40000000000 */
[----:B------:R-:W0:Y:S03]  /*1b60*/  S2R R4, SR_LANEID ;  /* 0x0000000000047919 */ /* 0x000e260000000000 */
[----:B------:R-:W1:Y:S04]  /*1b70*/  SHFL.DOWN PT, R8, R5, 0x1, R7 ;  /* 0x0820000005087989 */ /* 0x000e6800000e0007 */
[----:B------:R2:W3:Y:S04]  /*1b80*/  SHFL.DOWN PT, R9, R2, 0x1, R7 ;  /* 0x0820000002097989 */ /* 0x0004e800000e0007 */
[----:B------:R2:W4:Y:S01]  /*1b90*/  SHFL.DOWN PT, R11, R3, 0x1, R7 ;  /* 0x08200000030b7989 */ /* 0x00052200000e0007 */
[----:B-1----:R-:W-:-:S04]  /*1ba0*/  FSETP.GEU.AND P0, PT, R5, R8, PT ;  /* 0x000000080500720b */ /* 0x002fc80003f0e000 */
[----:B0-----:R-:W-:-:S13]  /*1bb0*/  ISETP.GE.OR P0, PT, R4, R7, !P0 ;  /* 0x000000070400720c */ /* 0x001fda0004706670 */
[----:B--234-:R-:W-:Y:S05]  /*1bc0*/  @P0 BRA `(.L_x_735) ;  /* 0x00000000002c0947 */ /* 0x01cfea0003800000 */
        /* <DEDUP_REMOVED lines=11> */
.L_x_735:
[----:B------:R-:W-:Y:S05]  /*1c80*/  BSYNC.RECONVERGENT B1 ;  /* 0x0000000000017941 */ /* 0x000fea0003800200 */
.L_x_734:
[----:B------:R-:W0:Y:S01]  /*1c90*/  SHFL.DOWN PT, R3, R6, 0x2, R7 ;  /* 0x0840000006037989 */ /* 0x000e2200000e0007 */
[----:B------:R-:W-:Y:S01]  /*1ca0*/  VIADD R2, R4, 0x2 ;  /* 0x0000000204027836 */ /* 0x000fe20000000000 */
[----:B------:R-:W-:Y:S01]  /*1cb0*/  BSSY.RECONVERGENT B1, `(.L_x_736) ;  /* 0x0000014000017945 */ /* 0x000fe20003800200 */
[----:B------:R-:W-:Y:S01]  /*1cc0*/  IMAD.MOV.U32 R8, RZ, RZ, R12 ;  /* 0x000000ffff087224 */ /* 0x000fe200078e000c */
[----:B------:R1:W2:Y:S01]  /*1cd0*/  SHFL.DOWN PT, R5, R12, 0x2, R7 ;  /* 0x084000000c057989 */ /* 0x0002a200000e0007 */
[----:B------:R-:W-:-:S03]  /*1ce0*/  IMAD.MOV.U32 R10, RZ, RZ, R14 ;  /* 0x000000ffff0a7224 */ /* 0x000fc600078e000e */
[----:B------:R1:W3:Y:S01]  /*1cf0*/  SHFL.DOWN PT, R9, R14, 0x2, R7 ;  /* 0x084000000e097989 */ /* 0x0002e200000e0007 */
[----:B0-----:R-:W-:-:S04]  /*1d00*/  FSETP.GEU.AND P0, PT, R6, R3, PT ;  /* 0x000000030600720b */ /* 0x001fc80003f0e000 */
[----:B------:R-:W-:Y:S01]  /*1d10*/  ISETP.GT.OR P0, PT, R2, R7, !P0 ;  /* 0x000000070200720c */ /* 0x000fe20004704670 */
[----:B------:R-:W-:-:S12]  /*1d20*/  IMAD.MOV.U32 R2, RZ, RZ, R6 ;  /* 0x000000ffff027224 */ /* 0x000fd800078e0006 */
        /* <DEDUP_REMOVED lines=12> */
.L_x_737:
[----:B------:R-:W-:Y:S05]  /*1df0*/  BSYNC.RECONVERGENT B1 ;  /* 0x0000000000017941 */ /* 0x000fea0003800200 */
.L_x_736:
        /* <DEDUP_REMOVED lines=22> */
.L_x_739:
[----:B------:R-:W-:Y:S05]  /*1f60*/  BSYNC.RECONVERGENT B1 ;  /* 0x0000000000017941 */ /* 0x000fea0003800200 */
.L_x_738:
[----:B------:R-:W0:Y:S01]  /*1f70*/  SHFL.DOWN PT, R3, R6, 0x8, R7 ;  /* 0x0900000006037989 */ /* 0x000e2200000e0007 */
[----:B------:R-:W-:Y:S01]  /*1f80*/  VIADD R2, R4, 0x8 ;  /* 0x0000000804027836 */ /* 0x000fe20000000000 */
[----:B------:R-:W-:Y:S01]  /*1f90*/  BSSY.RECONVERGENT B1, `(.L_x_740) ;  /* 0x0000014000017945 */ /* 0x000fe20003800200 */
[----:B------:R-:W-:Y:S01]  /*1fa0*/  IMAD.MOV.U32 R8, RZ, RZ, R6 ;  /* 0x000000ffff087224 */ /* 0x000fe200078e0006 */
[----:B------:R1:W2:Y:S01]  /*1fb0*/  SHFL.DOWN PT, R5, R14, 0x8, R7 ;  /* 0x090000000e057989 */ /* 0x0002a200000e0007 */
[----:B------:R-:W-:Y:S02]  /*1fc0*/  IMAD.MOV.U32 R10, RZ, RZ, R14 ;  /* 0x000000ffff0a7224 */ /* 0x000fe400078e000e */
[----:B------:R-:W-:Y:S01]  /*1fd0*/  IMAD.MOV.U32 R12, RZ, RZ, R16 ;  /* 0x000000ffff0c7224 */ /* 0x000fe200078e0010 */
[----:B------:R1:W3:Y:S01]  /*1fe0*/  SHFL.DOWN PT, R9, R16, 0x8, R7 ;  /* 0x0900000010097989 */ /* 0x0002e200000e0007 */
[----:B0-----:R-:W-:-:S04]  /*1ff0*/  FSETP.GEU.AND P0, PT, R6, R3, PT ;  /* 0x000000030600720b */ /* 0x001fc80003f0e000 */
[----:B------:R-:W-:-:S13]  /*2000*/  ISETP.GT.OR P0, PT, R2, R7, !P0 ;  /* 0x000000070200720c */ /* 0x000fda0004704670 */
        /* <DEDUP_REMOVED lines=12> */
.L_x_741:
[----:B------:R-:W-:Y:S05]  /*20d0*/  BSYNC.RECONVERGENT B1 ;  /* 0x0000000000017941 */ /* 0x000fea0003800200 */
.L_x_740:
[----:B------:R-:W0:Y:S01]  /*20e0*/  SHFL.DOWN PT, R5, R8, 0x10, R7 ;  /* 0x0a00000008057989 */ /* 0x000e2200000e0007 */
[C---:B------:R-:W-:Y:S01]  /*20f0*/  VIADD R2, R4.reuse, 0x10 ;  /* 0x0000001004027836 */ /* 0x040fe20000000000 */
[----:B------:R-:W-:Y:S01]  /*2100*/  BSSY.RECONVERGENT B1, `(.L_x_742) ;  /* 0x0000015000017945 */ /* 0x000fe20003800200 */
[----:B------:R-:W-:Y:S01]  /*2110*/  ISETP.NE.AND P2, PT, R4, RZ, PT ;  /* 0x000000ff0400720c */ /* 0x000fe20003f45270 */
[----:B------:R1:W2:Y:S01]  /*2120*/  SHFL.DOWN PT, R9, R10, 0x10, R7 ;  /* 0x0a0000000a097989 */ /* 0x0002a200000e0007 */
[----:B------:R-:W-:Y:S02]  /*2130*/  IMAD.MOV.U32 R3, RZ, RZ, R10 ;  /* 0x000000ffff037224 */ /* 0x000fe400078e000a */
[----:B------:R-:W-:Y:S01]  /*2140*/  IMAD.MOV.U32 R4, RZ, RZ, R12 ;  /* 0x000000ffff047224 */ /* 0x000fe200078e000c */
        /* <DEDUP_REMOVED lines=16> */
.L_x_743:
[----:B------:R-:W-:Y:S05]  /*2250*/  BSYNC.RECONVERGENT B1 ;  /* 0x0000000000017941 */ /* 0x000fea0003800200 */
.L_x_742:
        /* <DEDUP_REMOVED lines=12> */
.L_x_745:
[----:B------:R-:W-:Y:S05]  /*2320*/  BSYNC.RECONVERGENT B1 ;  /* 0x0000000000017941 */ /* 0x000fea0003800200 */
.L_x_744:
[----:B------:R-:W-:Y:S01]  /*2330*/  BAR.SYNC.DEFER_BLOCKING 0x0 ;  /* 0x0000000000007b1d */ /* 0x000fe20000010000 */
[----:B------:R-:W-:-:S13]  /*2340*/  ISETP.NE.AND P1, PT, R0, RZ, PT ;  /* 0x000000ff0000720c */ /* 0x000fda0003f25270 */
[----:B------:R-:W-:Y:S05]  /*2350*/  @P1 BRA `(.L_x_721) ;  /* 0x00000040005c1947 */ /* 0x000fea0003800000 */
[----:B------:R-:W-:Y:S01]  /*2360*/  UISETP.GE.AND UP0, UPT, UR4, 0x21, UPT ;  /* 0x000000210400788c */ /* 0x000fe2000bf06270 */
[----:B------:R-:W-:Y:S02]  /*2370*/  IMAD.MOV.U32 R0, RZ, RZ, R2 ;  /* 0x000000ffff007224 */ /* 0x000fe400078e0002 */
[----:B0-----:R-:W-:Y:S02]  /*2380*/  IMAD.MOV.U32 R7, RZ, RZ, R3 ;  /* 0x000000ffff077224 */ /* 0x001fe400078e0003 */
[----:B------:R-:W-:-:S04]  /*2390*/  IMAD.MOV.U32 R8, RZ, RZ, R4 ;  /* 0x000000ffff087224 */ /* 0x000fc800078e0004 */
[----:B------:R-:W-:Y:S05]  /*23a0*/  BRA.U !UP0, `(.L_x_746) ;  /* 0x00000001085c7547 */ /* 0x000fea000b800000 */
[----:B------:R-:W0:Y:S01]  /*23b0*/  S2R R5, SR_CgaCtaId ;  /* 0x0000000000057919 */ /* 0x000e220000008800 */
[----:B------:R-:W-:Y:S01]  /*23c0*/  MOV R0, 0x400 ;  /* 0x0000040000007802 */ /* 0x000fe20000000f00 */
[----:B------:R-:W-:Y:S01]  /*23d0*/  BSSY.RECONVERGENT B1, `(.L_x_746) ;  /* 0x0000014000017945 */ /* 0x000fe20003800200 */
[----:B------:R-:W-:Y:S02]  /*23e0*/  IMAD.MOV.U32 R7, RZ, RZ, R3 ;  /* 0x000000ffff077224 */ /* 0x000fe400078e0003 */
[----:B------:R-:W-:Y:S01]  /*23f0*/  IMAD.MOV.U32 R8, RZ, RZ, R4 ;  /* 0x000000ffff087224 */ /* 0x000fe200078e0004 */
[----:B0-----:R-:W-:Y:S01]  /*2400*/  LEA R6, R5, R0, 0x18 ;  /* 0x0000000005067211 */ /* 0x001fe200078ec0ff */
[----:B------:R-:W-:-:S04]  /*2410*/  IMAD.MOV.U32 R0, RZ, RZ, R2 ;  /* 0x000000ffff007224 */ /* 0x000fc800078e0002 */
[----:B------:R-:W0:Y:S02]  /*2420*/  LDS R5, [R6+0x18] ;  /* 0x0000180006057984 */ /* 0x000e240000000800 */
[----:B0-----:R-:W-:-:S13]  /*2430*/  FSETP.GEU.AND P0, PT, R2, R5, PT ;  /* 0x000000050200720b */ /* 0x001fda0003f0e000 */
        /* <DEDUP_REMOVED lines=13> */
.L_x_747:
[----:B------:R-:W-:Y:S05]  /*2510*/  BSYNC.RECONVERGENT B1 ;  /* 0x0000000000017941 */ /* 0x000fea0003800200 */
.L_x_746:
[----:B------:R-:W-:Y:S01]  /*2520*/  UISETP.GE.AND UP0, UPT, UR4, 0x41, UPT ;  /* 0x000000410400788c */ /* 0x000fe2000bf06270 */
[----:B------:R-:W-:Y:S02]  /*2530*/  IMAD.MOV.U32 R2, RZ, RZ, R0 ;  /* 0x000000ffff027224 */ /* 0x000fe400078e0000 */
[----:B------:R-:W-:Y:S02]  /*2540*/  IMAD.MOV.U32 R5, RZ, RZ, R7 ;  /* 0x000000ffff057224 */ /* 0x000fe400078e0007 */
        /* <DEDUP_REMOVED lines=24> */
.L_x_749:
[----:B------:R-:W-:Y:S05]  /*26d0*/  BSYNC.RECONVERGENT B1 ;  /* 0x0000000000017941 */ /* 0x000fea0003800200 */
.L_x_748:
        /* <DEDUP_REMOVED lines=27> */
.L_x_751:
[----:B------:R-:W-:Y:S05]  /*2890*/  BSYNC.RECONVERGENT B1 ;  /* 0x0000000000017941 */ /* 0x000fea0003800200 */
.L_x_750:
        /* <DEDUP_REMOVED lines=27> */
.L_x_753:
[----:B------:R-:W-:Y:S05]  /*2a50*/  BSYNC.RECONVERGENT B1 ;  /* 0x0000000000017941 */ /* 0x000fea0003800200 */
.L_x_752:
        /* <DEDUP_REMOVED lines=27> */
.L_x_755:
[----:B------:R-:W-:Y:S05]  /*2c10*/  BSYNC.RECONVERGENT B1 ;  /* 0x0000000000017941 */ /* 0x000fea0003800200 */
.L_x_754:
        /* <DEDUP_REMOVED lines=9> */
[----:B------:R-:W-:Y:S02]  /*2cb0*/  IMAD.MOV.U32 R7, RZ, RZ, R9 ;  /* 0x000000ffff077224 */ /* 0x000fe400078e0009 */
[----:B------:R-:W-:Y:S01]  /*2cc0*/  IMAD.MOV.U32 R6, RZ, RZ, R4 ;  /* 0x000000ffff067224 */ /* 0x000fe200078e0004 */
[----:B0-----:R-:W-:-:S05]  /*2cd0*/  LEA R2, R3, R2, 0x18 ;  /* 0x0000000203027211 */ /* 0x001fca00078ec0ff */
        /* <DEDUP_REMOVED lines=15> */
.L_x_757:
[----:B------:R-:W-:Y:S05]  /*2dd0*/  BSYNC.RECONVERGENT B1 ;  /* 0x0000000000017941 */ /* 0x000fea0003800200 */
.L_x_756:
[----:B------:R-:W-:Y:S01]  /*2de0*/  UISETP.GE.AND UP0, UPT, UR4, 0xe1, UPT ;  /* 0x000000e10400788c */ /* 0x000fe2000bf06270 */
[----:B------:R-:W-:Y:S02]  /*2df0*/  IMAD.MOV.U32 R2, RZ, RZ, R5 ;  /* 0x000000ffff027224 */ /* 0x000fe400078e0005 */
[----:B------:R-:W-:Y:S02]  /*2e00*/  IMAD.MOV.U32 R3, RZ, RZ, R7 ;  /* 0x000000ffff037224 */ /* 0x000fe400078e0007 */
[----:B------:R-:W-:-:S04]  /*2e10*/  IMAD.MOV.U32 R4, RZ, RZ, R6 ;  /* 0x000000ffff047224 */ /* 0x000fc800078e0006 */
[----:B------:R-:W-:Y:S05]  /*2e20*/  BRA.U !UP0, `(.L_x_721) ;  /* 0x0000003508a87547 */ /* 0x000fea000b800000 */
[----:B------:R-:W0:Y:S01]  /*2e30*/  S2R R3, SR_CgaCtaId ;  /* 0x0000000000037919 */ /* 0x000e220000008800 */
[----:B------:R-:W-:Y:S01]  /*2e40*/  MOV R0, 0x400 ;  /* 0x0000040000007802 */ /* 0x000fe20000000f00 */
        /* <DEDUP_REMOVED lines=21> */
.L_x_689:
[----:B------:R-:W1:Y:S01]  /*2fa0*/  S2R R0, SR_TID.X ;  /* 0x0000000000007919 */ /* 0x000e620000002100 */
[----:B------:R-:W1:Y:S02]  /*2fb0*/  LDC.64 R2, c[0x0][0x380] ;  /* 0x0000e000ff027b82 */ /* 0x000e640000000a00 */
[----:B-1----:R-:W-:-:S05]  /*2fc0*/  IMAD.WIDE.U32 R12, R0, 0x10, R2 ;  /* 0x00000010000c7825 */ /* 0x002fca00078e0002 */
[----:B0-----:R-:W2:Y:S04]  /*2fd0*/  LDG.E.CONSTANT R21, desc[UR10][R12.64] ;  /* 0x0000000a0c157981 */ /* 0x001ea8000c1e9900 */
[----:B------:R-:W3:Y:S04]  /*2fe0*/  LDG.E.CONSTANT R10, desc[UR10][R12.64+0x1000] ;  /* 0x0010000a0c0a7981 */ /* 0x000ee8000c1e9900 */
[----:B------:R-:W4:Y:S04]  /*2ff0*/  LDG.E.64.CONSTANT R14, desc[UR10][R12.64+0x8] ;  /* 0x0000080a0c0e7981 */ /* 0x000f28000c1e9b00 */
[----:B------:R0:W5:Y:S04]  /*3000*/  LDG.E.CONSTANT R16, desc[UR10][R12.64+0x2000] ;  /* 0x0020000a0c107981 */ /* 0x000168000c1e9900 */
[----:B------:R0:W5:Y:S04]  /*3010*/  LDG.E.CONSTANT R17, desc[UR10][R12.64+0x3000] ;  /* 0x0030000a0c117981 */ /* 0x000168000c1e9900 */
[----:B------:R0:W5:Y:S04]  /*3020*/  LDG.E.CONSTANT R11, desc[UR10][R12.64+0x4000] ;  /* 0x0040000a0c0b7981 */ /* 0x000168000c1e9900 */
[----:B------:R0:W5:Y:S04]  /*3030*/  LDG.E.64.CONSTANT R6, desc[UR10][R12.64+0x2008] ;  /* 0x0020080a0c067981 */ /* 0x000168000c1e9b00 */
[----:B------:R0:W5:Y:S04]  /*3040*/  LDG.E.64.CONSTANT R4, desc[UR10][R12.64+0x3008] ;  /* 0x0030080a0c047981 */ /* 0x000168000c1e9b00 */
[----:B------:R0:W5:Y:S01]  /*3050*/  LDG.E.64.CONSTANT R2, desc[UR10][R12.64+0x4008] ;  /* 0x0040080a0c027981 */ /* 0x000162000c1e9b00 */
[----:B------:R-:W-:Y:S01]  /*3060*/  BSSY.RECONVERGENT B1, `(.L_x_758) ;  /* 0x0000012000017945 */ /* 0x000fe20003800200 */
[----:B--2---:R-:W-:Y:S01]  /*3070*/  IMAD.MOV.U32 R19, RZ, RZ, R21 ;  /* 0x000000ffff137224 */ /* 0x004fe200078e0015 */
[----:B---3--:R-:W-:Y:S01]  /*3080*/  FSETP.GEU.AND P0, PT, R21, R10, PT ;  /* 0x0000000a1500720b */ /* 0x008fe20003f0e000 */
[----:B----4-:R-:W-:-:S02]  /*3090*/  IMAD.MOV.U32 R8, RZ, RZ, R14 ;  /* 0x000000ffff087224 */ /* 0x010fc400078e000e */
[----:B------:R-:W-:-:S10]  /*30a0*/  IMAD.MOV.U32 R9, RZ, RZ, R15 ;  /* 0x000000ffff097224 */ /* 0x000fd400078e000f */
[----:B0-----:R-:W-:Y:S05]  /*30b0*/  @!P0 BRA `(.L_x_759) ;  /* 0x0000000000308947 */ /* 0x001fea0003800000 */
[----:B------:R-:W2:Y:S01]  /*30c0*/  LDG.E.64.CONSTANT R8, desc[UR10][R12.64+0x1008] ;  /* 0x0010080a0c087981 */ /* 0x000ea2000c1e9b00 */
[----:B------:R-:W-:Y:S01]  /*30d0*/  FSETP.GEU.AND P2, PT, R10, R21, PT ;  /* 0x000000150a00720b */ /* 0x000fe20003f4e000 */
[----:B------:R-:W-:-:S12]  /*30e0*/  IMAD.MOV.U32 R19, RZ, RZ, R10 ;  /* 0x000000ffff137224 */ /* 0x000fd800078e000a */
[CC--:B--2---:R-:W-:Y:S02]  /*30f0*/  @P2 ISETP.GE.U32.AND P0, PT, R14.reuse, R8.reuse, PT ;  /* 0x000000080e00220c */ /* 0x0c4fe40003f06070 */
[C---:B------:R-:W-:Y:S02]  /*3100*/  @P2 ISETP.LT.U32.AND P1, PT, R14.reuse, R8, PT ;  /* 0x000000080e00220c */ /* 0x040fe40003f21070 */
[CC--:B------:R-:W-:Y:S02]  /*3110*/  @P2 ISETP.GE.AND.EX P0, PT, R15.reuse, R9.reuse, PT, P0 ;  /* 0x000000090f00220c */ /* 0x0c0fe40003f06300 */
[----:B------:R-:W-:Y:S02]  /*3120*/  @P2 ISETP.LT.AND.EX P1, PT, R15, R9, PT, P1 ;  /* 0x000000090f00220c */ /* 0x000fe40003f21310 */
[----:B------:R-:W-:Y:S02]  /*3130*/  @P2 FSEL R19, R21, R10, !P0 ;  /* 0x0000000a15132208 */ /* 0x000fe40004000000 */
[----:B------:R-:W-:-:S02]  /*3140*/  @P2 SEL R10, R14, R8, P1 ;  /* 0x000000080e0a2207 */ /* 0x000fc40000800000 */
[----:B------:R-:W-:-:S03]  /*3150*/  @P2 SEL R15, R15, R9, P1 ;  /* 0x000000090f0f2207 */ /* 0x000fc60000800000 */
[----:B------:R-:W-:Y:S02]  /*3160*/  @P2 IMAD.MOV.U32 R8, RZ, RZ, R10 ;  /* 0x000000ffff082224 */ /* 0x000fe400078e000a */
[----:B------:R-:W-:-:S07]  /*3170*/  @P2 IMAD.MOV.U32 R9, RZ, RZ, R15 ;  /* 0x000000ffff092224 */ /* 0x000fce00078e000f */
.L_x_759:
[----:B------:R-:W-:Y:S05]  /*3180*/  BSYNC.RECONVERGENT B1 ;  /* 0x0000000000017941 */ /* 0x000fea0003800200 */
.L_x_758:
        /* <DEDUP_REMOVED lines=17> */
.L_x_761:
[----:B------:R-:W-:Y:S05]  /*32a0*/  BSYNC.RECONVERGENT B1 ;  /* 0x0000000000017941 */ /* 0x000fea0003800200 */
.L_x_760:
        /* <DEDUP_REMOVED lines=17> */
.L_x_763:
[----:B------:R-:W-:Y:S05]  /*33c0*/  BSYNC.RECONVERGENT B1 ;  /* 0x0000000000017941 */ /* 0x000fea0003800200 */
.L_x_762:
        /* <DEDUP_REMOVED lines=17> */
.L_x_765:
[----:B------:R-:W-:Y:S05]  /*34e0*/  BSYNC.RECONVERGENT B1 ;  /* 0x0000000000017941 */ /* 0x000fea0003800200 */
.L_x_764:
[----:B------:R-:W-:Y:S01]  /*34f0*/  UISETP.GE.U32.AND UP0, UPT, UR8, 0xa00, UPT ;  /* 0x00000a000800788c */ /* 0x000fe2000bf06070 */
[----:B------:R-:W-:Y:S02]  /*3500*/  IMAD.MOV.U32 R5, RZ, RZ, 0x500 ;  /* 0x00000500ff057424 */ /* 0x000fe400078e00ff */
[----:B------:R-:W-:-:S06]  /*3510*/  IMAD.MOV.U32 R4, RZ, RZ, RZ ;  /* 0x000000ffff047224 */ /* 0x000fcc00078e00ff */
[----:B------:R-:W-:Y:S05]  /*3520*/  BRA.U !UP0, `(.L_x_766) ;  /* 0x0000001508647547 */ /* 0x000fea000b800000 */
[----:B------:R-:W-:Y:S01]  /*3530*/  UIADD3 UR9, UP0, UPT, UR8, -0xa00, URZ ;  /* 0xfffff60008097890 */ /* 0x000fe2000ff1e0ff */
[----:B------:R-:W-:Y:S02]  /*3540*/  IMAD.MOV.U32 R5, RZ, RZ, 0x500 ;  /* 0x00000500ff057424 */ /* 0x000fe400078e00ff */
[----:B------:R-:W-:Y:S01]  /*3550*/  IMAD.MOV.U32 R4, RZ, RZ, RZ ;  /* 0x000000ffff047224 */ /* 0x000fe200078e00ff */
[----:B------:R-:W-:Y:S02]  /*3560*/  ULEA.HI.X.SX32 UR8, UR8, 0xffffffff, 0x1, UP0 ;  /* 0xffffffff08087891 */ /* 0x000fe400080f0eff */
[----:B------:R-:W-:Y:S02]  /*3570*/  UIMAD.WIDE.U32 UR12, UR9, -0x33333333, URZ ;  /* 0xcccccccd090c78a5 */ /* 0x000fe4000f8e00ff */
[----:B------:R-:W-:-:S04]  /*3580*/  UIMAD.WIDE.U32 UR4, UR8, -0x33333333, URZ ;  /* 0xcccccccd080478a5 */ /* 0x000fc8000f8e00ff */
[----:B------:R-:W-:-:S04]  /*3590*/  UIMAD.WIDE.U32 UR4, UP0, UR9, -0x33333334, UR4 ;  /* 0xcccccccc090478a5 */ /* 0x000fc8000f800004 */
[----:B------:R-:W-:Y:S02]  /*35a0*/  UIADD3.X UR7, UPT, UPT, URZ, URZ, URZ, UP0, !UPT ;  /* 0x000000ffff077290 */ /* 0x000fe400087fe4ff */
[----:B------:R-:W-:Y:S01]  /*35b0*/  UIADD3 URZ, UP0, UPT, UR13, UR4, URZ ;  /* 0x000000040dff7290 */ /* 0x000fe2000ff1e0ff */
[----:B------:R-:W-:-:S03]  /*35c0*/  UMOV UR6, UR5 ;  /* 0x0000000500067c82 */ /* 0x000fc60008000000 */
[----:B------:R-:W-:Y:S02]  /*35d0*/  UIMAD.WIDE.U32.X UR4, UR8, -0x33333334, UR6, UP0 ;  /* 0xcccccccc080478a5 */ /* 0x000fe400080e0406 */
[----:B------:R-:W-:Y:S02]  /*35e0*/  UISETP.GE.U32.AND UP0, UPT, UR9, 0x500, UPT ;  /* 0x000005000900788c */ /* 0x000fe4000bf06070 */
[----:B------:R-:W-:Y:S02]  /*35f0*/  USHF.R.U64 UR6, UR4, 0xa, UR5 ;  /* 0x0000000a04067899 */ /* 0x000fe40008001205 */
[----:B------:R-:W-:-:S09]  /*3600*/  UISETP.GE.U32.AND.EX UP0, UPT, UR8, URZ, UPT, UP0 ;  /* 0x000000ff0800728c */ /* 0x000fd2000bf06100 */
[----:B------:R-:W-:Y:S05]  /*3610*/  BRA.U !UP0, `(.L_x_767) ;  /* 0x0000000d08707547 */ /* 0x000fea000b800000 */
        /* <DEDUP_REMOVED lines=11> */
.L_x_788:
[----:B------:R-:W2:Y:S04]  /*36d0*/  LDG.E.CONSTANT R15, desc[UR10][R2.64+-0x9008] ;  /* 0xff6ff80a020f7981 */ /* 0x000ea8000c1e9900 */
[----:B------:R0:W5:Y:S04]  /*36e0*/  LDG.E.CONSTANT R23, desc[UR10][R2.64+-0x8008] ;  /* 0xff7ff80a02177981 */ /* 0x000168000c1e9900 */
[----:B------:R0:W5:Y:S04]  /*36f0*/  LDG.E.CONSTANT R11, desc[UR10][R2.64+-0x7008] ;  /* 0xff8ff80a020b7981 */ /* 0x000168000c1e9900 */
[----:B------:R0:W5:Y:S04]  /*3700*/  LDG.E.CONSTANT R7, desc[UR10][R2.64+-0x6008] ;  /* 0xff9ff80a02077981 */ /* 0x000168000c1e9900 */
[----:B------:R0:W5:Y:S04]  /*3710*/  LDG.E.CONSTANT R6, desc[UR10][R2.64+-0x5008] ;  /* 0xffaff80a02067981 */ /* 0x000168000c1e9900 */
[----:B------:R0:W5:Y:S04]  /*3720*/  LDG.E.CONSTANT R16, desc[UR10][R2.64+-0x4008] ;  /* 0xffbff80a02107981 */ /* 0x000168000c1e9900 */
[----:B------:R0:W5:Y:S01]  /*3730*/  LDG.E.CONSTANT R17, desc[UR10][R2.64+-0x3008] ;  /* 0xffcff80a02117981 */ /* 0x000162000c1e9900 */
[----:B------:R-:W-:Y:S01]  /*3740*/  UIADD3 UR4, UP0, UPT, UR4, -0x2, URZ ;  /* 0xfffffffe04047890 */ /* 0x000fe2000ff1e0ff */
[----:B------:R-:W-:Y:S01]  /*3750*/  BSSY.RECONVERGENT B1, `(.L_x_768) ;  /* 0x0000015000017945 */ /* 0x000fe20003800200 */
[----:B------:R-:W-:-:S02]  /*3760*/  IMAD.MOV.U32 R14, RZ, RZ, R10 ;  /* 0x000000ffff0e7224 */ /* 0x000fc400078e000a */
[----:B------:R-:W-:Y:S01]  /*3770*/  UIADD3.X UR5, UPT, UPT, UR5, -0x1, URZ, UP0, !UPT ;  /* 0xffffffff05057890 */ /* 0x000fe200087fe4ff */
[----:B------:R-:W-:Y:S01]  /*3780*/  IMAD.MOV.U32 R19, RZ, RZ, R8 ;  /* 0x000000ffff137224 */ /* 0x000fe200078e0008 */
[----:B------:R-:W-:Y:S01]  /*3790*/  UISETP.NE.U32.AND UP0, UPT, UR4, URZ, UPT ;  /* 0x000000ff0400728c */ /* 0x000fe2000bf05070 */
[----:B------:R-:W-:-:S03]  /*37a0*/  IMAD.MOV.U32 R21, RZ, RZ, R9 ;  /* 0x000000ffff157224 */ /* 0x000fc600078e0009 */
[----:B------:R-:W-:Y:S01]  /*37b0*/  UISETP.NE.AND.EX UP0, UPT, UR5, URZ, UPT, UP0 ;  /* 0x000000ff0500728c */ /* 0x000fe2000bf05300 */
[----:B--2---:R-:W-:-:S13]  /*37c0*/  FSETP.GEU.AND P0, PT, R10, R15, PT ;  /* 0x0000000f0a00720b */ /* 0x004fda0003f0e000 */
[----:B0-----:R-:W-:Y:S05]  /*37d0*/  @!P0 BRA `(.L_x_769) ;  /* 0x0000000000308947 */ /* 0x001fea0003800000 */
[----:B------:R-:W2:Y:S01]  /*37e0*/  LDG.E.64.CONSTANT R12, desc[UR10][R2.64+-0x9000] ;  /* 0xff70000a020c7981 */ /* 0x000ea2000c1e9b00 */
[----:B------:R-:W-:Y:S01]  /*37f0*/  FSETP.GEU.AND P2, PT, R15, R10, PT ;  /* 0x0000000a0f00720b */ /* 0x000fe20003f4e000 */
[----:B------:R-:W-:-:S12]  /*3800*/  IMAD.MOV.U32 R14, RZ, RZ, R15 ;  /* 0x000000ffff0e7224 */ /* 0x000fd800078e000f */
[CC--:B--2---:R-:W-:Y:S01]  /*3810*/  @P2 ISETP.GE.U32.AND P0, PT, R8.reuse, R12.reuse, PT ;  /* 0x0000000c0800220c */ /* 0x0c4fe20003f06070 */
        /* <DEDUP_REMOVED lines=8> */
.L_x_769:
[----:B------:R-:W-:Y:S05]  /*38a0*/  BSYNC.RECONVERGENT B1 ;  /* 0x0000000000017941 */ /* 0x000fea0003800200 */
.L_x_768:
[----:B------:R0:W5:Y:S02]  /*38b0*/  LDG.E.64.CONSTANT R8, desc[UR10][R2.64+-0x8000] ;  /* 0xff80000a02087981 */ /* 0x000164000c1e9b00 */
[----:B-----5:R-:W-:Y:S01]  /*38c0*/  FSETP.GEU.AND P0, PT, R14, R23, PT ;  /* 0x000000170e00720b */ /* 0x020fe20003f0e000 */
[----:B------:R-:W-:Y:S01]  /*38d0*/  BSSY.RECONVERGENT B1, `(.L_x_770) ;  /* 0x0000010000017945 */ /* 0x000fe20003800200 */
[----:B------:R-:W-:Y:S02]  /*38e0*/  IMAD.MOV.U32 R10, RZ, RZ, R14 ;  /* 0x000000ffff0a7224 */ /* 0x000fe400078e000e */
[----:B------:R-:W-:Y:S02]  /*38f0*/  IMAD.MOV.U32 R13, RZ, RZ, R19 ;  /* 0x000000ffff0d7224 */ /* 0x000fe400078e0013 */
[----:B------:R-:W-:-:S07]  /*3900*/  IMAD.MOV.U32 R15, RZ, RZ, R21 ;  /* 0x000000ffff0f7224 */ /* 0x000fce00078e0015 */
        /* <DEDUP_REMOVED lines=12> */
.L_x_771:
[----:B------:R-:W-:Y:S05]  /*39d0*/  BSYNC.RECONVERGENT B1 ;  /* 0x0000000000017941 */ /* 0x000fea0003800200 */
.L_x_770:
[----:B------:R0:W5:Y:S01]  /*39e0*/  LDG.E.64.CONSTANT R8, desc[UR10][R2.64+-0x7000] ;  /* 0xff90000a02087981 */ /* 0x000162000c1e9b00 */
[----:B------:R-:W-:Y:S01]  /*39f0*/  FSETP.GEU.AND P0, PT, R10, R11, PT ;  /* 0x0000000b0a00720b */ /* 0x000fe20003f0e000 */
[----:B------:R-:W-:Y:S01]  /*3a00*/  BSSY.RECONVERGENT B1, `(.L_x_772) ;  /* 0x0000010000017945 */ /* 0x000fe20003800200 */
[----:B------:R-:W-:Y:S02]  /*3a10*/  IMAD.MOV.U32 R12, RZ, RZ, R10 ;  /* 0x000000ffff0c7224 */ /* 0x000fe400078e000a */
[----:B------:R-:W-:Y:S02]  /*3a20*/  IMAD.MOV.U32 R19, RZ, RZ, R13 ;  /* 0x000000ffff137224 */ /* 0x000fe400078e000d */
[----:B------:R-:W-:-:S07]  /*3a30*/  IMAD.MOV.U32 R21, RZ, RZ, R15 ;  /* 0x000000ffff157224 */ /* 0x000fce00078e000f */
[----:B0-----:R-:W-:Y:S05]  /*3a40*/  @!P0 BRA `(.L_x_773) ;  /* 0x00000000002c8947 */ /* 0x001fea0003800000 */
[----:B------:R-:W-:Y:S01]  /*3a50*/  FSETP.GEU.AND P2, PT, R11, R10, PT ;  /* 0x0000000a0b00720b */ /* 0x000fe20003f4e000 */
[----:B-----5:R-:W-:Y:S02]  /*3a60*/  IMAD.MOV.U32 R19, RZ, RZ, R8 ;  /* 0x000000ffff137224 */ /* 0x020fe400078e0008 */
        /* <DEDUP_REMOVED lines=9> */
.L_x_773:
[----:B------:R-:W-:Y:S05]  /*3b00*/  BSYNC.RECONVERGENT B1 ;  /* 0x0000000000017941 */ /* 0x000fea0003800200 */
.L_x_772:
[----:B-----5:R0:W5:Y:S01]  /*3b10*/  LDG.E.64.CONSTANT R8, desc[UR10][R2.64+-0x6000] ;  /* 0xffa0000a02087981 */ /* 0x020162000c1e9b00 */
        /* <DEDUP_REMOVED lines=17> */
.L_x_775:
[----:B------:R-:W-:Y:S05]  /*3c30*/  BSYNC.RECONVERGENT B1 ;  /* 0x0000000000017941 */ /* 0x000fea0003800200 */
.L_x_774:
        /* <DEDUP_REMOVED lines=18> */
.L_x_777:
[----:B------:R-:W-:Y:S05]  /*3d60*/  BSYNC.RECONVERGENT B1 ;  /* 0x0000000000017941 */ /* 0x000fea0003800200 */
.L_x_776:
[----:B------:R0:W5:Y:S04]  /*3d70*/  LDG.E.CONSTANT R20, desc[UR10][R2.64+-0x2008] ;  /* 0xffdff80a02147981 */ /* 0x000168000c1e9900 */
[----:B------:R0:W5:Y:S04]  /*3d80*/  LDG.E.CONSTANT R19, desc[UR10][R2.64+-0x1008] ;  /* 0xffeff80a02137981 */ /* 0x000168000c1e9900 */
[----:B------:R0:W5:Y:S04]  /*3d90*/  LDG.E.CONSTANT R18, desc[UR10][R2.64+-0x8] ;  /* 0xfffff80a02127981 */ /* 0x000168000c1e9900 */
[----:B-----5:R0:W5:Y:S04]  /*3da0*/  LDG.E.64.CONSTANT R8, desc[UR10][R2.64+-0x3000] ;  /* 0xffd0000a02087981 */ /* 0x020168000c1e9b00 */
[----:B------:R0:W5:Y:S04]  /*3db0*/  LDG.E.64.CONSTANT R10, desc[UR10][R2.64+-0x2000] ;  /* 0xffe0000a020a7981 */ /* 0x000168000c1e9b00 */
[----:B------:R0:W5:Y:S04]  /*3dc0*/  LDG.E.64.CONSTANT R12, desc[UR10][R2.64+-0x1000] ;  /* 0xfff0000a020c7981 */ /* 0x000168000c1e9b00 */
[----:B------:R0:W5:Y:S01]  /*3dd0*/  LDG.E.64.CONSTANT R6, desc[UR10][R2.64] ;  /* 0x0000000a02067981 */ /* 0x000162000c1e9b00 */
[----:B------:R-:W-:Y:S01]  /*3de0*/  FSETP.GEU.AND P0, PT, R25, R16, PT ;  /* 0x000000101900720b */ /* 0x000fe20003f0e000 */
[----:B------:R-:W-:Y:S01]  /*3df0*/  BSSY.RECONVERGENT B1, `(.L_x_778) ;  /* 0x0000011000017945 */ /* 0x000fe20003800200 */
[----:B------:R-:W-:-:S02]  /*3e00*/  IMAD.MOV.U32 R14, RZ, RZ, R25 ;  /* 0x000000ffff0e7224 */ /* 0x000fc400078e0019 */
[----:B------:R-:W-:Y:S02]  /*3e10*/  IMAD.MOV.U32 R27, RZ, RZ, R23 ;  /* 0x000000ffff1b7224 */ /* 0x000fe400078e0017 */
[----:B------:R-:W-:-:S07]  /*3e20*/  IMAD.MOV.U32 R29, RZ, RZ, R21 ;  /* 0x000000ffff1d7224 */ /* 0x000fce00078e0015 */
[----:B0-----:R-:W-:Y:S05]  /*3e30*/  @!P0 BRA `(.L_x_779) ;  /* 0x0000000000308947 */ /* 0x001fea0003800000 */
[----:B------:R-:W2:Y:S01]  /*3e40*/  LDG.E.64.CONSTANT R14, desc[UR10][R2.64+-0x4000] ;  /* 0xffc0000a020e7981 */ /* 0x000ea2000c1e9b00 */
[----:B------:R-:W-:-:S13]  /*3e50*/  FSETP.GEU.AND P2, PT, R16, R25, PT ;  /* 0x000000191000720b */ /* 0x000fda0003f4e000 */
[CC--:B--2---:R-:W-:Y:S01]  /*3e60*/  @P2 ISETP.LT.U32.AND P1, PT, R23.reuse, R14.reuse, PT ;  /* 0x0000000e1700220c */ /* 0x0c4fe20003f21070 */
[----:B------:R-:W-:Y:S01]  /*3e70*/  IMAD.MOV.U32 R27, RZ, RZ, R14 ;  /* 0x000000ffff1b7224 */ /* 0x000fe200078e000e */
[-C--:B------:R-:W-:Y:S01]  /*3e80*/  @P2 ISETP.GE.U32.AND P0, PT, R23, R14.reuse, PT ;  /* 0x0000000e1700220c */ /* 0x080fe20003f06070 */
[----:B------:R-:W-:Y:S01]  /*3e90*/  IMAD.MOV.U32 R29, RZ, RZ, R15 ;  /* 0x000000ffff1d7224 */ /* 0x000fe200078e000f */
[CC--:B------:R-:W-:Y:S02]  /*3ea0*/  @P2 ISETP.LT.AND.EX P1, PT, R21.reuse, R15.reuse, PT, P1 ;  /* 0x0000000f1500220c */ /* 0x0c0fe40003f21310 */
[-C--:B------:R-:W-:Y:S02]  /*3eb0*/  @P2 ISETP.GE.AND.EX P0, PT, R21, R15.reuse, PT, P0 ;  /* 0x0000000f1500220c */ /* 0x080fe40003f06300 */
[----:B------:R-:W-:Y:S01]  /*3ec0*/  @P2 SEL R27, R23, R14, P1 ;  /* 0x0000000e171b2207 */ /* 0x000fe20000800000 */
[----:B------:R-:W-:Y:S01]  /*3ed0*/  IMAD.MOV.U32 R14, RZ, RZ, R16 ;  /* 0x000000ffff0e7224 */ /* 0x000fe200078e0010 */
[----:B------:R-:W-:-:S02]  /*3ee0*/  @P2 SEL R29, R21, R15, P1 ;  /* 0x0000000f151d2207 */ /* 0x000fc40000800000 */
[----:B------:R-:W-:-:S07]  /*3ef0*/  @P2 FSEL R14, R25, R16, !P0 ;  /* 0x00000010190e2208 */ /* 0x000fce0004000000 */
.L_x_779:
[----:B------:R-:W-:Y:S05]  /*3f00*/  BSYNC.RECONVERGENT B1 ;  /* 0x0000000000017941 */ /* 0x000fea0003800200 */
.L_x_778:
[----:B------:R-:W-:Y:S01]  /*3f10*/  FSETP.GEU.AND P0, PT, R14, R17, PT ;  /* 0x000000110e00720b */ /* 0x000fe20003f0e000 */
[----:B------:R-:W-:Y:S01]  /*3f20*/  BSSY.RECONVERGENT B1, `(.L_x_780) ;  /* 0x0000010000017945 */ /* 0x000fe20003800200 */
[----:B------:R-:W-:Y:S02]  /*3f30*/  IMAD.MOV.U32 R15, RZ, RZ, R14 ;  /* 0x000000ffff0f7224 */ /* 0x000fe400078e000e */
[----:B------:R-:W-:Y:S02]  /*3f40*/  IMAD.MOV.U32 R23, RZ, RZ, R27 ;  /* 0x000000ffff177224 */ /* 0x000fe400078e001b */
[----:B------:R-:W-:-:S07]  /*3f50*/  IMAD.MOV.U32 R25, RZ, RZ, R29 ;  /* 0x000000ffff197224 */ /* 0x000fce00078e001d */
[----:B------:R-:W-:Y:S05]  /*3f60*/  @!P0 BRA `(.L_x_781) ;  /* 0x00000000002c8947 */ /* 0x000fea0003800000 */
        /* <DEDUP_REMOVED lines=11> */
.L_x_781:
[----:B------:R-:W-:Y:S05]  /*4020*/  BSYNC.RECONVERGENT B1 ;  /* 0x0000000000017941 */ /* 0x000fea0003800200 */
.L_x_780:
[----:B------:R-:W-:Y:S01]  /*4030*/  FSETP.GEU.AND P0, PT, R15, R20, PT ;  /* 0x000000140f00720b */ /* 0x000fe20003f0e000 */
[----:B------:R-:W-:Y:S01]  /*4040*/  BSSY.RECONVERGENT B1, `(.L_x_782) ;  /* 0x0000010000017945 */ /* 0x000fe20003800200 */
[----:B-----5:R-:W-:Y:S02]  /*4050*/  IMAD.MOV.U32 R8, RZ, RZ, R15 ;  /* 0x000000ffff087224 */ /* 0x020fe400078e000f */
        /* <DEDUP_REMOVED lines=14> */
.L_x_783:
[----:B------:R-:W-:Y:S05]  /*4140*/  BSYNC.RECONVERGENT B1 ;  /* 0x0000000000017941 */ /* 0x000fea0003800200 */
.L_x_782:
        /* <DEDUP_REMOVED lines=17> */
.L_x_785:
[----:B------:R-:W-:Y:S05]  /*4260*/  BSYNC.RECONVERGENT B1 ;  /* 0x0000000000017941 */ /* 0x000fea0003800200 */
.L_x_784:
        /* <DEDUP_REMOVED lines=17> */
.L_x_787:
[----:B------:R-:W-:Y:S05]  /*4380*/  BSYNC.RECONVERGENT B1 ;  /* 0x0000000000017941 */ /* 0x000fea0003800200 */
.L_x_786:
[----:B------:R-:W-:Y:S02]  /*4390*/  IADD3 R5, P0, PT, R5, 0xa00, RZ ;  /* 0x00000a0005057810 */ /* 0x000fe40007f1e0ff */
[----:B------:R-:W-:-:S03]  /*43a0*/  IADD3 R2, P1, PT, R2, 0xa000, RZ ;  /* 0x0000a00002027810 */ /* 0x000fc60007f3e0ff */
[----:B------:R-:W-:Y:S02]  /*43b0*/  IMAD.X R4, RZ, RZ, R4, P0 ;  /* 0x000000ffff047224 */ /* 0x000fe400000e0604 */
[----:B------:R-:W-:Y:S01]  /*43c0*/  IMAD.X R3, RZ, RZ, R3, P1 ;  /* 0x000000ffff037224 */ /* 0x000fe200008e0603 */
[----:B------:R-:W-:Y:S07]  /*43d0*/  BRA.U UP0, `(.L_x_788) ;  /* 0xfffffff100bc7547 */ /* 0x000fee000b83ffff */
.L_x_767:
[----:B------:R-:W-:-:S04]  /*43e0*/  ULOP3.LUT UR4, UR6, 0x1, URZ, 0xc0, !UPT ;  /* 0x0000000106047892 */ /* 0x000fc8000f8ec0ff */
[----:B------:R-:W-:-:S04]  /*43f0*/  UISETP.NE.U32.AND UP0, UPT, UR4, 0x1, UPT ;  /* 0x000000010400788c */ /* 0x000fc8000bf05070 */
[----:B------:R-:W-:-:S09]  /*4400*/  UISETP.NE.U32.AND.EX UP0, UPT, URZ, URZ, UPT, UP0 ;  /* 0x000000ffff00728c */ /* 0x000fd2000bf05100 */
[----:B------:R-:W-:Y:S05]  /*4410*/  BRA.U !UP0, `(.L_x_766) ;  /* 0x0000000508a87547 */ /* 0x000fea000b800000 */
[----:B------:R-:W0:Y:S02]  /*4420*/  LDC.64 R2, c[0x0][0x380] ;  /* 0x0000e000ff027b82 */ /* 0x000e240000000a00 */
[----:B0-----:R-:W-:-:S03]  /*4430*/  IMAD.WIDE.U32 R2, R0, 0x10, R2 ;  /* 0x0000001000027825 */ /* 0x001fc600078e0002 */
[----:B------:R-:W-:-:S04]  /*4440*/  LEA R16, P0, R5, R2, 0x4 ;  /* 0x0000000205107211 */ /* 0x000fc800078020ff */
[----:B------:R-:W-:-:S05]  /*4450*/  LEA.HI.X R17, R5, R3, R4, 0x4, P0 ;  /* 0x0000000305117211 */ /* 0x000fca00000f2404 */
[----:B------:R-:W2:Y:S04]  /*4460*/  LDG.E.CONSTANT R23, desc[UR10][R16.64] ;  /* 0x0000000a10177981 */ /* 0x000ea8000c1e9900 */
[----:B------:R0:W5:Y:S04]  /*4470*/  LDG.E.CONSTANT R27, desc[UR10][R16.64+0x1000] ;  /* 0x0010000a101b7981 */ /* 0x000168000c1e9900 */
[----:B------:R0:W5:Y:S04]  /*4480*/  LDG.E.CONSTANT R19, desc[UR10][R16.64+0x2000] ;  /* 0x0020000a10137981 */ /* 0x000168000c1e9900 */
[----:B------:R0:W5:Y:S04]  /*4490*/  LDG.E.CONSTANT R18, desc[UR10][R16.64+0x3000] ;  /* 0x0030000a10127981 */ /* 0x000168000c1e9900 */
[----:B------:R0:W5:Y:S04]  /*44a0*/  LDG.E.CONSTANT R11, desc[UR10][R16.64+0x4000] ;  /* 0x0040000a100b7981 */ /* 0x000168000c1e9900 */
[----:B------:R0:W5:Y:S04]  /*44b0*/  LDG.E.64.CONSTANT R2, desc[UR10][R16.64+0x1008] ;  /* 0x0010080a10027981 */ /* 0x000168000c1e9b00 */
[----:B------:R0:W5:Y:S04]  /*44c0*/  LDG.E.64.CONSTANT R6, desc[UR10][R16.64+0x2008] ;  /* 0x0020080a10067981 */ /* 0x000168000c1e9b00 */
[----:B------:R0:W5:Y:S04]  /*44d0*/  LDG.E.64.CONSTANT R12, desc[UR10][R16.64+0x3008] ;  /* 0x0030080a100c7981 */ /* 0x000168000c1e9b00 */
[----:B------:R0:W5:Y:S01]  /*44e0*/  LDG.E.64.CONSTANT R14, desc[UR10][R16.64+0x4008] ;  /* 0x0040080a100e7981 */ /* 0x000162000c1e9b00 */
        /* <DEDUP_REMOVED lines=18> */
.L_x_790:
[----:B------:R-:W-:Y:S05]  /*4610*/  BSYNC.RECONVERGENT B1 ;  /* 0x0000000000017941 */ /* 0x000fea0003800200 */
.L_x_789:
        /* <DEDUP_REMOVED lines=17> */
.L_x_792:
[----:B------:R-:W-:Y:S05]  /*4730*/  BSYNC.RECONVERGENT B1 ;  /* 0x0000000000017941 */ /* 0x000fea0003800200 */
.L_x_791:
        /* <DEDUP_REMOVED lines=17> */
.L_x_794:
[----:B------:R-:W-:Y:S05]  /*4850*/  BSYNC.RECONVERGENT B1 ;  /* 0x0000000000017941 */ /* 0x000fea0003800200 */
.L_x_793:
        /* <DEDUP_REMOVED lines=17> */
.L_x_796:
[----:B------:R-:W-:Y:S05]  /*4970*/  BSYNC.RECONVERGENT B1 ;  /* 0x0000000000017941 */ /* 0x000fea0003800200 */
.L_x_795:
[----:B------:R-:W-:Y:S01]  /*4980*/  FSETP.GEU.AND P0, PT, R2, R11, PT ;  /* 0x0000000b0200720b */ /* 0x000fe20003f0e000 */
[----:B------:R-:W-:Y:S01]  /*4990*/  BSSY.RECONVERGENT B1, `(.L_x_797) ;  /* 0x0000011000017945 */ /* 0x000fe20003800200 */
[----:B------:R-:W-:Y:S01]  /*49a0*/  IADD3 R5, P2, PT, R5, 0x500, RZ ;  /* 0x0000050005057810 */ /* 0x000fe20007f5e0ff */
        /* <DEDUP_REMOVED lines=15> */
.L_x_798:
[----:B------:R-:W-:Y:S05]  /*4aa0*/  BSYNC.RECONVERGENT B1 ;  /* 0x0000000000017941 */ /* 0x000fea0003800200 */
.L_x_797:
[----:B------:R-:W-:-:S07]  /*4ab0*/  IMAD.X R4, RZ, RZ, R4, P2 ;  /* 0x000000ffff047224 */ /* 0x000fce00010e0604 */
.L_x_766:
        /* <DEDUP_REMOVED lines=25> */
.L_x_805:
[----:B------:R-:W-:-:S05]  /*4c50*/  IMAD.MOV.U32 R6, RZ, RZ, R16 ;  /* 0x000000ffff067224 */ /* 0x000fca00078e0010 */
[----:B------:R-:W2:Y:S01]  /*4c60*/  LDG.E.CONSTANT R19, desc[UR10][R6.64] ;  /* 0x0000000a06137981 */ /* 0x000ea2000c1e9900 */
[----:B------:R-:W-:Y:S01]  /*4c70*/  VIADD R11, R11, 0x1 ;  /* 0x000000010b0b7836 */ /* 0x000fe20000000000 */
[----:B------:R-:W-:Y:S01]  /*4c80*/  BSSY.RECONVERGENT B3, `(.L_x_803) ;  /* 0x0000014000037945 */ /* 0x000fe20003800200 */
[----:B------:R-:W-:-:S03]  /*4c90*/  IADD3 R16, P3, PT, R6, 0x1000, RZ ;  /* 0x0000100006107810 */ /* 0x000fc60007f7e0ff */
[----:B------:R-:W-:Y:S02]  /*4ca0*/  ISETP.NE.AND P2, PT, R11, RZ, PT ;  /* 0x000000ff0b00720c */ /* 0x000fe40003f45270 */
[----:B--2---:R-:W-:-:S13]  /*4cb0*/  FSETP.GEU.AND P0, PT, R10, R19, PT ;  /* 0x000000130a00720b */ /* 0x004fda0003f0e000 */
[----:B------:R-:W-:Y:S05]  /*4cc0*/  @!P0 BRA `(.L_x_804) ;  /* 0x00000000003c8947 */ /* 0x000fea0003800000 */
[----:B------:R-:W2:Y:S01]  /*4cd0*/  LDG.E.64.CONSTANT R12, desc[UR10][R6.64+0x8] ;  /* 0x0000080a060c7981 */ /* 0x000ea2000c1e9b00 */
[----:B------:R-:W-:Y:S01]  /*4ce0*/  FSETP.GEU.AND P4, PT, R19, R10, PT ;  /* 0x0000000a1300720b */ /* 0x000fe20003f8e000 */
[----:B------:R-:W-:Y:S02]  /*4cf0*/  IMAD.MOV.U32 R15, RZ, RZ, R8 ;  /* 0x000000ffff0f7224 */ /* 0x000fe400078e0008 */
[----:B------:R-:W-:Y:S02]  /*4d00*/  IMAD.MOV.U32 R17, RZ, RZ, R9 ;  /* 0x000000ffff117224 */ /* 0x000fe400078e0009 */
[----:B------:R-:W-:Y:S02]  /*4d10*/  IMAD.MOV.U32 R14, RZ, RZ, R10 ;  /* 0x000000ffff0e7224 */ /* 0x000fe400078e000a */
[----:B------:R-:W-:-:S06]  /*4d20*/  IMAD.MOV.U32 R10, RZ, RZ, R19 ;  /* 0x000000ffff0a7224 */ /* 0x000fcc00078e0013 */
        /* <DEDUP_REMOVED lines=9> */
.L_x_804:
[----:B------:R-:W-:Y:S05]  /*4dc0*/  BSYNC.RECONVERGENT B3 ;  /* 0x0000000000037941 */ /* 0x000fea0003800200 */
.L_x_803:
[----:B------:R-:W-:Y:S02]  /*4dd0*/  IMAD.X R7, RZ, RZ, R7, P3 ;  /* 0x000000ffff077224 */ /* 0x000fe400018e0607 */
[----:B------:R-:W-:Y:S01]  /*4de0*/  VIADD R2, R2, 0x100 ;  /* 0x0000010002027836 */ /* 0x000fe20000000000 */
[----:B------:R-:W-:Y:S06]  /*4df0*/  @P2 BRA `(.L_x_805) ;  /* 0xfffffffc00942947 */ /* 0x000fec000383ffff */
.L_x_802:
[----:B------:R-:W-:Y:S05]  /*4e00*/  BSYNC.RECONVERGENT B2 ;  /* 0x0000000000027941 */ /* 0x000fea0003800200 */
.L_x_801:
        /* <DEDUP_REMOVED lines=9> */
.L_x_814:
[----:B------:R-:W2:Y:S04]  /*4ea0*/  LDG.E.CONSTANT R17, desc[UR10][R4.64+-0x3008] ;  /* 0xffcff80a04117981 */ /* 0x000ea8000c1e9900 */
[----:B------:R0:W5:Y:S04]  /*4eb0*/  LDG.E.CONSTANT R12, desc[UR10][R4.64+-0x2008] ;  /* 0xffdff80a040c7981 */ /* 0x000168000c1e9900 */
        /* <DEDUP_REMOVED lines=20> */
.L_x_807:
[----:B------:R-:W-:Y:S05]  /*5000*/  BSYNC.RECONVERGENT B2 ;  /* 0x0000000000027941 */ /* 0x000fea0003800200 */
.L_x_806:
        /* <DEDUP_REMOVED lines=18> */
.L_x_809:
[----:B------:R-:W-:Y:S05]  /*5130*/  BSYNC.RECONVERGENT B2 ;  /* 0x0000000000027941 */ /* 0x000fea0003800200 */
.L_x_808:
        /* <DEDUP_REMOVED lines=18> */
.L_x_811:
[----:B------:R-:W-:Y:S05]  /*5260*/  BSYNC.RECONVERGENT B2 ;  /* 0x0000000000027941 */ /* 0x000fea0003800200 */
.L_x_810:
        /* <DEDUP_REMOVED lines=18> */
.L_x_813:
[----:B------:R-:W-:Y:S05]  /*5390*/  BSYNC.RECONVERGENT B2 ;  /* 0x0000000000027941 */ /* 0x000fea0003800200 */
.L_x_812:
[----:B------:R-:W-:Y:S01]  /*53a0*/  VIADD R2, R2, 0x400 ;  /* 0x0000040002027836 */ /* 0x000fe20000000000 */
[----:B------:R-:W-:-:S04]  /*53b0*/  IADD3 R4, P1, PT, R4, 0x4000, RZ ;  /* 0x0000400004047810 */ /* 0x000fc80007f3e0ff */
[----:B------:R-:W-:Y:S01]  /*53c0*/  ISETP.GE.AND P0, PT, R2, R3, PT ;  /* 0x000000030200720c */ /* 0x000fe20003f06270 */
[----:B------:R-:W-:-:S12]  /*53d0*/  IMAD.X R5, RZ, RZ, R5, P1 ;  /* 0x000000ffff057224 */ /* 0x000fd800008e0605 */
[----:B------:R-:W-:Y:S05]  /*53e0*/  @!P0 BRA `(.L_x_814) ;  /* 0xfffffff800ac8947 */ /* 0x000fea000383ffff */
.L_x_800:
[----:B------:R-:W-:Y:S05]  /*53f0*/  BSYNC.RECONVERGENT B1 ;  /* 0x0000000000017941 */ /* 0x000fea0003800200 */
.L_x_799:
[----:B------:R-:W0:Y:S01]  /*5400*/  S2R R13, SR_LANEID ;  /* 0x00000000000d7919 */ /* 0x000e220000000000 */
[----:B------:R-:W-:Y:S01]  /*5410*/  BSSY.RECONVERGENT B1, `(.L_x_815) ;  /* 0x0000015000017945 */ /* 0x000fe20003800200 */
[----:B------:R-:W-:Y:S01]  /*5420*/  IMAD.MOV.U32 R2, RZ, RZ, R10 ;  /* 0x000000ffff027224 */ /* 0x000fe200078e000a */
[----:B------:R-:W1:Y:S01]  /*5430*/  SHFL.DOWN PT, R3, R10, 0x1, 0x1f ;  /* 0x08201f000a037f89 */ /* 0x000e6200000e0000 */
[----:B------:R-:W-:Y:S02]  /*5440*/  IMAD.MOV.U32 R4, RZ, RZ, R8 ;  /* 0x000000ffff047224 */ /* 0x000fe400078e0008 */
[----:B------:R-:W-:Y:S01]  /*5450*/  IMAD.MOV.U32 R7, RZ, RZ, R9 ;  /* 0x000000ffff077224 */ /* 0x000fe200078e0009 */
[----:B------:R2:W3:Y:S04]  /*5460*/  SHFL.DOWN PT, R5, R8, 0x1, 0x1f ;  /* 0x08201f0008057f89 */ /* 0x0004e800000e0000 */
[----:B------:R2:W4:Y:S01]  /*5470*/  SHFL.DOWN PT, R6, R9, 0x1, 0x1f ;  /* 0x08201f0009067f89 */ /* 0x00052200000e0000 */
[----:B-1----:R-:W-:-:S04]  /*5480*/  FSETP.GEU.AND P0, PT, R10, R3, PT ;  /* 0x000000030a00720b */ /* 0x002fc80003f0e000 */
[----:B0-----:R-:W-:-:S13]  /*5490*/  ISETP.GT.OR P0, PT, R13, 0x1e, !P0 ;  /* 0x0000001e0d00780c */ /* 0x001fda0004704670 */
[----:B--234-:R-:W-:Y:S05]  /*54a0*/  @P0 BRA `(.L_x_816) ;  /* 0x00000000002c0947 */ /* 0x01cfea0003800000 */
        /* <DEDUP_REMOVED lines=11> */
.L_x_816:
[----:B------:R-:W-:Y:S05]  /*5560*/  BSYNC.RECONVERGENT B1 ;  /* 0x0000000000017941 */ /* 0x000fea0003800200 */
.L_x_815:
        /* <DEDUP_REMOVED lines=21> */
.L_x_818:
[----:B------:R-:W-:Y:S05]  /*56c0*/  BSYNC.RECONVERGENT B1 ;  /* 0x0000000000017941 */ /* 0x000fea0003800200 */
.L_x_817:
        /* <DEDUP_REMOVED lines=21> */
.L_x_820:
[----:B------:R-:W-:Y:S05]  /*5820*/  BSYNC.RECONVERGENT B1 ;  /* 0x0000000000017941 */ /* 0x000fea0003800200 */
.L_x_819:
        /* <DEDUP_REMOVED lines=21> */
.L_x_822:
[----:B------:R-:W-:Y:S05]  /*5980*/  BSYNC.RECONVERGENT B1 ;  /* 0x0000000000017941 */ /* 0x000fea0003800200 */
.L_x_821:
        /* <DEDUP_REMOVED lines=22> */
.L_x_824:
[----:B------:R-:W-:Y:S05]  /*5af0*/  BSYNC.RECONVERGENT B1 ;  /* 0x0000000000017941 */ /* 0x000fea0003800200 */
.L_x_823:
        /* <DEDUP_REMOVED lines=12> */
.L_x_826:
[----:B------:R-:W-:Y:S05]  /*5bc0*/  BSYNC.RECONVERGENT B1 ;  /* 0x0000000000017941 */ /* 0x000fea0003800200 */
.L_x_825:
        /* <DEDUP_REMOVED lines=31> */
.L_x_828:
[----:B------:R-:W-:Y:S05]  /*5dc0*/  BSYNC.RECONVERGENT B1 ;  /* 0x0000000000017941 */ /* 0x000fea0003800200 */
.L_x_827:
        /* <DEDUP_REMOVED lines=18> */
.L_x_830:
[----:B------:R-:W-:Y:S05]  /*5ef0*/  BSYNC.RECONVERGENT B1 ;  /* 0x0000000000017941 */ /* 0x000fea0003800200 */
.L_x_829:
        /* <DEDUP_REMOVED lines=18> */
.L_x_832:
[----:B------:R-:W-:Y:S05]  /*6020*/  BSYNC.RECONVERGENT B1 ;  /* 0x0000000000017941 */ /* 0x000fea0003800200 */
.L_x_831:
        /* <DEDUP_REMOVED lines=18> */
.L_x_834:
[----:B------:R-:W-:Y:S05]  /*6150*/  BSYNC.RECONVERGENT B1 ;  /* 0x0000000000017941 */ /* 0x000fea0003800200 */
.L_x_833:
        /* <DEDUP_REMOVED lines=18> */
.L_x_836:
[----:B------:R-:W-:Y:S05]  /*6280*/  BSYNC.RECONVERGENT B1 ;  /* 0x0000000000017941 */ /* 0x000fea0003800200 */
.L_x_835:
        /* <DEDUP_REMOVED lines=18> */
.L_x_838:
[----:B------:R-:W-:Y:S05]  /*63b0*/  BSYNC.RECONVERGENT B1 ;  /* 0x0000000000017941 */ /* 0x000fea0003800200 */
.L_x_837:
[----:B------:R-:W-:Y:S01]  /*63c0*/  FSETP.GEU.AND P0, PT, R7, R0, PT ;  /* 0x000000000700720b */ /* 0x000fe20003f0e000 */
[----:B------:R-:W-:Y:S02]  /*63d0*/  IMAD.MOV.U32 R2, RZ, RZ, R7 ;  /* 0x000000ffff027224 */ /* 0x000fe400078e0007 */
[----:B------:R-:W-:Y:S02]  /*63e0*/  IMAD.MOV.U32 R3, RZ, RZ, R9 ;  /* 0x000000ffff037224 */ /* 0x000fe400078e0009 */
[----:B------:R-:W-:-:S08]  /*63f0*/  IMAD.MOV.U32 R4, RZ, RZ, R8 ;  /* 0x000000ffff047224 */ /* 0x000fd000078e0008 */
        /* <DEDUP_REMOVED lines=13> */
.L_x_721:
[----:B------:R-:W-:Y:S05]  /*64d0*/  BSYNC.RECONVERGENT B0 ;  /* 0x0000000000007941 */ /* 0x000fea0003800200 */
.L_x_688:
[----:B------:R-:W-:Y:S05]  /*64e0*/  @P1 EXIT ;  /* 0x000000000000194d */ /* 0x000fea0003800000 */
[----:B0-----:R-:W0:Y:S01]  /*64f0*/  LDC.64 R6, c[0x0][0x388] ;  /* 0x0000e200ff067b82 */ /* 0x001e220000000a00 */
[----:B------:R-:W-:Y:S02]  /*6500*/  IMAD.MOV.U32 R5, RZ, RZ, R4 ;  /* 0x000000ffff057224 */ /* 0x000fe400078e0004 */
[----:B------:R-:W-:-:S05]  /*6510*/  IMAD.MOV.U32 R4, RZ, RZ, R3 ;  /* 0x000000ffff047224 */ /* 0x000fca00078e0003 */
[----:B0-----:R-:W-:Y:S04]  /*6520*/  STG.E.64 desc[UR10][R6.64+0x8], R4 ;  /* 0x0000080406007986 */ /* 0x001fe8000c101b0a */
[----:B------:R-:W-:Y:S01]  /*6530*/  STG.E desc[UR10][R6.64], R2 ;  /* 0x0000000206007986 */ /* 0x000fe2000c10190a */
[----:B------:R-:W-:Y:S05]  /*6540*/  EXIT ;  /* 0x000000000000794d */ /* 0x000fea0003800000 */
.L_x_839:
        /* <DEDUP_REMOVED lines=11> */
.L_x_1829:


//--------------------- .text._ZN6thrust24THRUST_300001_SM_1000_NS8cuda_cub4core6detail13_kernel_agentINS1_8__reduce10DrainAgentIlEEJN3cub18CUB_300001_SM_10009GridQueueIyEElEEEvDpT0_ --------------------------
	.section	.text._ZN6thrust24THRUST_300001_SM_1000_NS8cuda_cub4core6detail13_kernel_agentINS1_8__reduce10DrainAgentIlEEJN3cub18CUB_300001_SM_10009GridQueueIyEElEEEvDpT0_,"ax",@progbits
	.align	128
        .global         _ZN6thrust24THRUST_300001_SM_1000_NS8cuda_cub4core6detail13_kernel_agentINS1_8__reduce10DrainAgentIlEEJN3cub18CUB_300001_SM_10009GridQueueIyEElEEEvDpT0_
        .type           _ZN6thrust24THRUST_300001_SM_1000_NS8cuda_cub4core6detail13_kernel_agentINS1_8__reduce10DrainAgentIlEEJN3cub18CUB_300001_SM_10009GridQueueIyEElEEEvDpT0_,@function
        .size           _ZN6thrust24THRUST_300001_SM_1000_NS8cuda_cub4core6detail13_kernel_agentINS1_8__reduce10DrainAgentIlEEJN3cub18CUB_300001_SM_10009GridQueueIyEElEEEvDpT0_,(.L_x_1830 - _ZN6thrust24THRUST_300001_SM_1000_NS8cuda_cub4core6detail13_kernel_agentINS1_8__reduce10DrainAgentIlEEJN3cub18CUB_300001_SM_10009GridQueueIyEElEEEvDpT0_)
        .other          _ZN6thrust24THRUST_300001_SM_1000_NS8cuda_cub4core6detail13_kernel_agentINS1_8__reduce10DrainAgentIlEEJN3cub18CUB_300001_SM_10009GridQueueIyEElEEEvDpT0_,@"STO_CUDA_ENTRY STV_DEFAULT"
_ZN6thrust24THRUST_300001_SM_1000_NS8cuda_cub4core6detail13_kernel_agentINS1_8__reduce10DrainAgentIlEEJN3cub18CUB_300001_SM_10009GridQueueIyEElEEEvDpT0_:
.text._ZN6thrust24THRUST_300001_SM_1000_NS8cuda_cub4core6detail13_kernel_agentINS1_8__reduce10DrainAgentIlEEJN3cub18CUB_300001_SM_10009GridQueueIyEElEEEvDpT0_:
[----:B------:R-:W-:Y:S08]  /*0000*/  LDC R1, c[0x0][0x37c] ;  /* 0x0000df00ff017b82 */ /* 0x000ff00000000800 */
[----:B------:R-:W0:Y:S01]  /*0010*/  LDC.64 R2, c[0x0][0x380] ;  /* 0x0000e000ff027b82 */ /* 0x000e220000000a00 */
[----:B------:R-:W0:Y:S07]  /*0020*/  LDCU.64 UR4, c[0x0][0x358] ;  /* 0x00006b00ff0477ac */ /* 0x000e2e0008000a00 */
[----:B------:R-:W1:Y:S01]  /*0030*/  LDC.64 R4, c[0x0][0x388] ;  /* 0x0000e200ff047b82 */ /* 0x000e620000000a00 */
[----:B0-----:R-:W-:Y:S04]  /*0040*/  STG.E.64 desc[UR4][R2.64+0x8], RZ ;  /* 0x000008ff02007986 */ /* 0x001fe8000c101b04 */
[----:B-1----:R-:W-:Y:S01]  /*0050*/  STG.E.64 desc[UR4][R2.64], R4 ;  /* 0x0000000402007986 */ /* 0x002fe2000c101b04 */
[----:B------:R-:W-:Y:S05]  /*0060*/  EXIT ;  /* 0x000000000000794d */ /* 0x000fea0003800000 */
.L_x_840:
        /* <DEDUP_REMOVED lines=9> */
.L_x_1830:


//--------------------- .text._ZN6thrust24THRUST_300001_SM_1000_NS8cuda_cub4core6detail13_kernel_agentINS1_8__reduce11ReduceAgentINS0_12zip_iteratorIN4cuda3std3__45tupleIJPKfNS0_17counting_iteratorIlNS0_11use_defaultESF_SF_EEEEEEEPNSB_IJflEEESJ_lNS1_9__extrema9arg_min_fIflNSA_4lessIfEEEEEEJSI_SK_lN3cub18CUB_300001_SM_100013GridEvenShareIlEENSS_9GridQueueIyEESP_EEEvDpT0_ --------------------------
	.section	.text._ZN6thrust24THRUST_300001_SM_1000_NS8cuda_cub4core6detail13_kernel_agentINS1_8__reduce11ReduceAgentINS0_12zip_iteratorIN4cuda3std3__45tupleIJPKfNS0_17counting_iteratorIlNS0_11use_defaultESF_SF_EEEEEEEPNSB_IJflEEESJ_lNS1_9__extrema9arg_min_fIflNSA_4lessIfEEEEEEJSI_SK_lN3cub18CUB_300001_SM_100013GridEvenShareIlEENSS_9GridQueueIyEESP_EEEvDpT0_,"ax",@progbits
	.align	128
        .global         _ZN6thrust24THRUST_300001_SM_1000_NS8cuda_cub4core6detail13_kernel_agentINS1_8__reduce11ReduceAgentINS0_12zip_iteratorIN4cuda3std3__45tupleIJPKfNS0_17counting_iteratorIlNS0_11use_defaultESF_SF_EEEEEEEPNSB_IJflEEESJ_lNS1_9__extrema9arg_min_fIflNSA_4lessIfEEEEEEJSI_SK_lN3cub18CUB_300001_SM_100013GridEvenShareIlEENSS_9GridQueueIyEESP_EEEvDpT0_
        .type           _ZN6thrust24THRUST_300001_SM_1000_NS8cuda_cub4core6detail13_kernel_agentINS1_8__reduce11ReduceAgentINS0_12zip_iteratorIN4cuda3std3__45tupleIJPKfNS0_17counting_iteratorIlNS0_11use_defaultESF_SF_EEEEEEEPNSB_IJflEEESJ_lNS1_9__extrema9arg_min_fIflNSA_4lessIfEEEEEEJSI_SK_lN3cub18CUB_300001_SM_100013GridEvenShareIlEENSS_9GridQueueIyEESP_EEEvDpT0_,@function
        .size           _ZN6thrust24THRUST_300001_SM_1000_NS8cuda_cub4core6detail13_kernel_agentINS1_8__reduce11ReduceAgentINS0_12zip_iteratorIN4cuda3std3__45tupleIJPKfNS0_17counting_iteratorIlNS0_11use_defaultESF_SF_EEEEEEEPNSB_IJflEEESJ_lNS1_9__extrema9arg_min_fIflNSA_4lessIfEEEEEEJSI_SK_lN3cub18CUB_300001_SM_100013GridEvenShareIlEENSS_9GridQueueIyEESP_EEEvDpT0_,(.L_x_1831 - _ZN6thrust24THRUST_300001_SM_1000_NS8cuda_cub4core6detail13_kernel_agentINS1_8__reduce11ReduceAgentINS0_12zip_iteratorIN4cuda3std3__45tupleIJPKfNS0_17counting_iteratorIlNS0_11use_defaultESF_SF_EEEEEEEPNSB_IJflEEESJ_lNS1_9__extrema9arg_min_fIflNSA_4lessIfEEEEEEJSI_SK_lN3cub18CUB_300001_SM_100013GridEvenShareIlEENSS_9GridQueueIyEESP_EEEvDpT0_)
        .other          _ZN6thrust24THRUST_300001_SM_1000_NS8cuda_cub4core6detail13_kernel_agentINS1_8__reduce11ReduceAgentINS0_12zip_iteratorIN4cuda3std3__45tupleIJPKfNS0_17counting_iteratorIlNS0_11use_defaultESF_SF_EEEEEEEPNSB_IJflEEESJ_lNS1_9__extrema9arg_min_fIflNSA_4lessIfEEEEEEJSI_SK_lN3cub18CUB_300001_SM_100013GridEvenShareIlEENSS_9GridQueueIyEESP_EEEvDpT0_,@"STO_CUDA_ENTRY STV_DEFAULT"
_ZN6thrust24THRUST_300001_SM_1000_NS8cuda_cub4core6detail13_kernel_agentINS1_8__reduce11ReduceAgentINS0_12zip_iteratorIN4cuda3std3__45tupleIJPKfNS0_17counting_iteratorIlNS0_11use_defaultESF_SF_EEEEEEEPNSB_IJflEEESJ_lNS1_9__extrema9arg_min_fIflNSA_4lessIfEEEEEEJSI_SK_lN3cub18CUB_300001_SM_100013GridEvenShareIlEENSS_9GridQueueIyEESP_EEEvDpT0_:
.text._ZN6thrust24THRUST_300001_SM_1000_NS8cuda_cub4core6detail13_kernel_agentINS1_8__reduce11ReduceAgentINS0_12zip_iteratorIN4cuda3std3__45tupleIJPKfNS0_17counting_iteratorIlNS0_11use_defaultESF_SF_EEEEEEEPNSB_IJflEEESJ_lNS1_9__extrema9arg_min_fIflNSA_4lessIfEEEEEEJSI_SK_lN3cub18CUB_300001_SM_100013GridEvenShareIlEENSS_9GridQueueIyEESP_EEEvDpT0_:
        /* <DEDUP_REMOVED lines=18> */
[----:B------:R-:W-:Y:S01]  /*0120*/  IMAD.MOV.U32 R8, RZ, RZ, RZ ;  /* 0x000000ffff087224 */ /* 0x000fe200078e00ff */
[----:B------:R-:W-:Y:S02]  /*0130*/  CS2R R10, SRZ ;  /* 0x00000000000a7805 */ /* 0x000fe4000001ff00 */
        /* <DEDUP_REMOVED lines=12> */
.L_x_844:
[----:B------:R-:W-:Y:S05]  /*0200*/  BSYNC.RECONVERGENT B1 ;  /* 0x0000000000017941 */ /* 0x000fea0003800200 */
.L_x_843:
        /* <DEDUP_REMOVED lines=15> */
[C---:B0-----:R-:W-:Y:S02]  /*0300*/  IADD3 R16, P1, PT, R14.reuse, UR6, RZ ;  /* 0x000000060e107c10 */ /* 0x041fe4000ff3e0ff */
[C---:B------:R-:W-:Y:S02]  /*0310*/  LEA R13, P2, R14.reuse, UR4, 0x2 ;  /* 0x000000040e0d7c11 */ /* 0x040fe4000f8410ff */
[----:B------:R-:W-:Y:S02]  /*0320*/  IADD3.X R18, PT, PT, R3, UR7, RZ, P1, !PT ;  /* 0x0000000703127c10 */ /* 0x000fe40008ffe4ff */
[----:B------:R-:W-:-:S09]  /*0330*/  LEA.HI.X R14, R14, UR5, R3, 0x2, P2 ;  /* 0x000000050e0e7c11 */ /* 0x000fd200090f1403 */
.L_x_851:
[----:B------:R-:W-:Y:S02]  /*0340*/  IMAD.MOV.U32 R2, RZ, RZ, R13 ;  /* 0x000000ffff027224 */ /* 0x000fe400078e000d */
[----:B------:R-:W-:-:S05]  /*0350*/  IMAD.MOV.U32 R3, RZ, RZ, R14 ;  /* 0x000000ffff037224 */ /* 0x000fca00078e000e */
[----:B------:R-:W2:Y:S01]  /*0360*/  LDG.E R17, desc[UR10][R2.64] ;  /* 0x0000000a02117981 */ /* 0x000ea2000c1e1900 */
[----:B------:R-:W-:Y:S01]  /*0370*/  VIADD R4, R4, 0x1 ;  /* 0x0000000104047836 */ /* 0x000fe20000000000 */
[----:B------:R-:W-:Y:S01]  /*0380*/  BSSY.RECONVERGENT B3, `(.L_x_849) ;  /* 0x0000013000037945 */ /* 0x000fe20003800200 */
[----:B------:R-:W-:-:S03]  /*0390*/  IADD3 R13, P3, PT, R13, 0x400, RZ ;  /* 0x000004000d0d7810 */ /* 0x000fc60007f7e0ff */
[----:B------:R-:W-:Y:S02]  /*03a0*/  ISETP.NE.AND P2, PT, R4, RZ, PT ;  /* 0x000000ff0400720c */ /* 0x000fe40003f45270 */
[----:B--2--5:R-:W-:-:S13]  /*03b0*/  FSETP.GEU.AND P0, PT, R8, R17, PT ;  /* 0x000000110800720b */ /* 0x024fda0003f0e000 */
[----:B------:R-:W-:Y:S05]  /*03c0*/  @!P0 BRA `(.L_x_850) ;  /* 0x0000000000388947 */ /* 0x000fea0003800000 */
[----:B------:R-:W-:Y:S01]  /*03d0*/  FSETP.GEU.AND P4, PT, R17, R8, PT ;  /* 0x000000081100720b */ /* 0x000fe20003f8e000 */
[----:B------:R-:W-:Y:S02]  /*03e0*/  IMAD.MOV.U32 R3, RZ, RZ, R10 ;  /* 0x000000ffff037224 */ /* 0x000fe400078e000a */
[----:B------:R-:W-:Y:S02]  /*03f0*/  IMAD.MOV.U32 R5, RZ, RZ, R11 ;  /* 0x000000ffff057224 */ /* 0x000fe400078e000b */
[----:B------:R-:W-:Y:S02]  /*0400*/  IMAD.MOV.U32 R2, RZ, RZ, R8 ;  /* 0x000000ffff027224 */ /* 0x000fe400078e0008 */
[----:B------:R-:W-:Y:S02]  /*0410*/  IMAD.MOV.U32 R8, RZ, RZ, R17 ;  /* 0x000000ffff087224 */ /* 0x000fe400078e0011 */
[----:B------:R-:W-:Y:S02]  /*0420*/  IMAD.MOV.U32 R10, RZ, RZ, R16 ;  /* 0x000000ffff0a7224 */ /* 0x000fe400078e0010 */
[----:B------:R-:W-:-:S02]  /*0430*/  IMAD.MOV.U32 R11, RZ, RZ, R18 ;  /* 0x000000ffff0b7224 */ /* 0x000fc400078e0012 */
[CC--:B------:R-:W-:Y:S02]  /*0440*/  @P4 ISETP.GE.U32.AND P0, PT, R3.reuse, R16.reuse, PT ;  /* 0x000000100300420c */ /* 0x0c0fe40003f06070 */
[----:B------:R-:W-:Y:S02]  /*0450*/  @P4 ISETP.LT.U32.AND P1, PT, R3, R16, PT ;  /* 0x000000100300420c */ /* 0x000fe40003f21070 */
[CC--:B------:R-:W-:Y:S02]  /*0460*/  @P4 ISETP.GE.AND.EX P0, PT, R5.reuse, R18.reuse, PT, P0 ;  /* 0x000000120500420c */ /* 0x0c0fe40003f06300 */
[----:B------:R-:W-:Y:S02]  /*0470*/  @P4 ISETP.LT.AND.EX P1, PT, R5, R18, PT, P1 ;  /* 0x000000120500420c */ /* 0x000fe40003f21310 */
[----:B------:R-:W-:Y:S02]  /*0480*/  @P4 FSEL R8, R2, R17, !P0 ;  /* 0x0000001102084208 */ /* 0x000fe40004000000 */
[----:B------:R-:W-:-:S02]  /*0490*/  @P4 SEL R10, R3, R16, P1 ;  /* 0x00000010030a4207 */ /* 0x000fc40000800000 */
[----:B------:R-:W-:-:S07]  /*04a0*/  @P4 SEL R11, R5, R18, P1 ;  /* 0x00000012050b4207 */ /* 0x000fce0000800000 */
.L_x_850:
[----:B------:R-:W-:Y:S05]  /*04b0*/  BSYNC.RECONVERGENT B3 ;  /* 0x0000000000037941 */ /* 0x000fea0003800200 */
.L_x_849:
[----:B------:R-:W-:Y:S01]  /*04c0*/  IADD3 R16, P0, PT, R16, 0x100, RZ ;  /* 0x0000010010107810 */ /* 0x000fe20007f1e0ff */
[----:B------:R-:W-:Y:S02]  /*04d0*/  VIADD R12, R12, 0x100 ;  /* 0x000001000c0c7836 */ /* 0x000fe40000000000 */
[----:B------:R-:W-:Y:S02]  /*04e0*/  IMAD.X R14, RZ, RZ, R14, P3 ;  /* 0x000000ffff0e7224 */ /* 0x000fe400018e060e */
[----:B------:R-:W-:Y:S01]  /*04f0*/  IMAD.X R18, RZ, RZ, R18, P0 ;  /* 0x000000ffff127224 */ /* 0x000fe200000e0612 */
[----:B------:R-:W-:Y:S07]  /*0500*/  @P2 BRA `(.L_x_851) ;  /* 0xfffffffc008c2947 */ /* 0x000fee000383ffff */
.L_x_848:
[----:B------:R-:W-:Y:S05]  /*0510*/  BSYNC.RECONVERGENT B2 ;  /* 0x0000000000027941 */ /* 0x000fea0003800200 */
.L_x_847:
[----:B------:R-:W-:-:S13]  /*0520*/  ISETP.GE.U32.AND P0, PT, R15, 0x300, PT ;  /* 0x000003000f00780c */ /* 0x000fda0003f06070 */
[----:B------:R-:W-:Y:S05]  /*0530*/  @!P0 BRA `(.L_x_846) ;  /* 0x0000000400948947 */ /* 0x000fea0003800000 */
[----:B------:R-:W0:Y:S01]  /*0540*/  LDC.64 R4, c[0x0][0x380] ;  /* 0x0000e000ff047b82 */ /* 0x000e220000000a00 */
[----:B------:R-:W-:-:S07]  /*0550*/  VIADD R12, R12, 0x200 ;  /* 0x000002000c0c7836 */ /* 0x000fce0000000000 */
[----:B------:R-:W1:Y:S02]  /*0560*/  LDC.64 R2, c[0x0][0x388] ;  /* 0x0000e200ff027b82 */ /* 0x000e640000000a00 */
.L_x_860:
        /* <DEDUP_REMOVED lines=11> */
[----:B------:R-:W-:-:S02]  /*0620*/  IMAD.MOV.U32 R18, RZ, RZ, R10 ;  /* 0x000000ffff127224 */ /* 0x000fc400078e000a */
[----:B------:R-:W-:Y:S02]  /*0630*/  IMAD.MOV.U32 R21, RZ, RZ, R11 ;  /* 0x000000ffff157224 */ /* 0x000fe400078e000b */
[----:B------:R-:W-:Y:S02]  /*0640*/  IMAD.MOV.U32 R20, RZ, RZ, R8 ;  /* 0x000000ffff147224 */ /* 0x000fe400078e0008 */
[----:B------:R-:W-:Y:S02]  /*0650*/  VIADD R19, R12, 0xffffff00 ;  /* 0xffffff000c137836 */ /* 0x000fe40000000000 */
[----:B------:R-:W-:Y:S01]  /*0660*/  IMAD.X R22, R22, 0x1, R3, P1 ;  /* 0x0000000116167824 */ /* 0x000fe200008e0603 */
[----:B--2---:R-:W-:-:S13]  /*0670*/  FSETP.GEU.AND P0, PT, R8, R25, PT ;  /* 0x000000190800720b */ /* 0x004fda0003f0e000 */
        /* <DEDUP_REMOVED lines=12> */
.L_x_853:
[----:B------:R-:W-:Y:S05]  /*0740*/  BSYNC.RECONVERGENT B2 ;  /* 0x0000000000027941 */ /* 0x000fea0003800200 */
.L_x_852:
[----:B-----5:R-:W-:Y:S01]  /*0750*/  FSETP.GEU.AND P0, PT, R20, R15, PT ;  /* 0x0000000f1400720b */ /* 0x020fe20003f0e000 */
[----:B------:R-:W-:Y:S01]  /*0760*/  BSSY.RECONVERGENT B2, `(.L_x_854) ;  /* 0x0000013000027945 */ /* 0x000fe20003800200 */
[----:B------:R-:W-:Y:S01]  /*0770*/  SHF.R.S32.HI R8, RZ, 0x1f, R19 ;  /* 0x0000001fff087819 */ /* 0x000fe20000011413 */
[----:B------:R-:W-:Y:S01]  /*0780*/  IMAD.MOV.U32 R11, RZ, RZ, R18 ;  /* 0x000000ffff0b7224 */ /* 0x000fe200078e0012 */
[----:B------:R-:W-:Y:S01]  /*0790*/  IADD3 R17, P1, P2, R19, R2, R7 ;  /* 0x0000000213117210 */ /* 0x000fe20007a3e007 */
[----:B------:R-:W-:-:S03]  /*07a0*/  IMAD.MOV.U32 R19, RZ, RZ, R21 ;  /* 0x000000ffff137224 */ /* 0x000fc600078e0015 */
[----:B------:R-:W-:Y:S01]  /*07b0*/  IADD3.X R10, PT, PT, R8, R3, RZ, P1, P2 ;  /* 0x00000003080a7210 */ /* 0x000fe20000fe44ff */
[----:B------:R-:W-:-:S04]  /*07c0*/  IMAD.MOV.U32 R8, RZ, RZ, R20 ;  /* 0x000000ffff087224 */ /* 0x000fc800078e0014 */
        /* <DEDUP_REMOVED lines=12> */
.L_x_855:
[----:B------:R-:W-:Y:S05]  /*0890*/  BSYNC.RECONVERGENT B2 ;  /* 0x0000000000027941 */ /* 0x000fea0003800200 */
.L_x_854:
[----:B------:R-:W-:Y:S01]  /*08a0*/  FSETP.GEU.AND P0, PT, R8, R13, PT ;  /* 0x0000000d0800720b */ /* 0x000fe20003f0e000 */
[C---:B------:R-:W-:Y:S01]  /*08b0*/  VIADD R10, R12.reuse, 0x100 ;  /* 0x000001000c0a7836 */ /* 0x040fe20000000000 */
[----:B------:R-:W-:Y:S01]  /*08c0*/  SHF.R.S32.HI R16, RZ, 0x1f, R12 ;  /* 0x0000001fff107819 */ /* 0x000fe2000001140c */
[----:B------:R-:W-:Y:S01]  /*08d0*/  BSSY.RECONVERGENT B2, `(.L_x_856) ;  /* 0x0000013000027945 */ /* 0x000fe20003800200 */
[----:B------:R-:W-:Y:S01]  /*08e0*/  IADD3 R20, P1, P2, R12, R2, R7 ;  /* 0x000000020c147210 */ /* 0x000fe20007a3e007 */
[----:B------:R-:W-:Y:S02]  /*08f0*/  IMAD.MOV.U32 R17, RZ, RZ, R11 ;  /* 0x000000ffff117224 */ /* 0x000fe400078e000b */
[----:B------:R-:W-:Y:S01]  /*0900*/  IMAD.MOV.U32 R18, RZ, RZ, R19 ;  /* 0x000000ffff127224 */ /* 0x000fe200078e0013 */
[----:B------:R-:W-:Y:S01]  /*0910*/  IADD3.X R22, PT, PT, R16, R3, RZ, P1, P2 ;  /* 0x0000000310167210 */ /* 0x000fe20000fe44ff */
[----:B------:R-:W-:Y:S01]  /*0920*/  IMAD.MOV.U32 R15, RZ, RZ, R8 ;  /* 0x000000ffff0f7224 */ /* 0x000fe200078e0008 */
[----:B------:R-:W-:-:S03]  /*0930*/  SHF.R.S32.HI R16, RZ, 0x1f, R10 ;  /* 0x0000001fff107819 */ /* 0x000fc6000001140a */
        /* <DEDUP_REMOVED lines=12> */
.L_x_857:
[----:B------:R-:W-:Y:S05]  /*0a00*/  BSYNC.RECONVERGENT B2 ;  /* 0x0000000000027941 */ /* 0x000fea0003800200 */
.L_x_856:
[----:B------:R-:W-:Y:S01]  /*0a10*/  FSETP.GEU.AND P0, PT, R15, R14, PT ;  /* 0x0000000e0f00720b */ /* 0x000fe20003f0e000 */
[----:B------:R-:W-:Y:S01]  /*0a20*/  BSSY.RECONVERGENT B2, `(.L_x_858) ;  /* 0x0000012000027945 */ /* 0x000fe20003800200 */
[----:B------:R-:W-:Y:S01]  /*0a30*/  IADD3 R20, P1, P2, R10, R2, R7 ;  /* 0x000000020a147210 */ /* 0x000fe20007a3e007 */
[----:B------:R-:W-:Y:S02]  /*0a40*/  IMAD.MOV.U32 R10, RZ, RZ, R17 ;  /* 0x000000ffff0a7224 */ /* 0x000fe400078e0011 */
[----:B------:R-:W-:Y:S01]  /*0a50*/  IMAD.MOV.U32 R11, RZ, RZ, R18 ;  /* 0x000000ffff0b7224 */ /* 0x000fe200078e0012 */
[----:B------:R-:W-:Y:S01]  /*0a60*/  IADD3.X R13, PT, PT, R16, R3, RZ, P1, P2 ;  /* 0x00000003100d7210 */ /* 0x000fe20000fe44ff */
[----:B------:R-:W-:-:S06]  /*0a70*/  IMAD.MOV.U32 R8, RZ, RZ, R15 ;  /* 0x000000ffff087224 */ /* 0x000fcc00078e000f */
        /* <DEDUP_REMOVED lines=12> */
.L_x_859:
[----:B------:R-:W-:Y:S05]  /*0b40*/  BSYNC.RECONVERGENT B2 ;  /* 0x0000000000027941 */ /* 0x000fea0003800200 */
.L_x_858:
[C---:B------:R-:W-:Y:S02]  /*0b50*/  VIADD R14, R12.reuse, 0x200 ;  /* 0x000002000c0e7836 */ /* 0x040fe40000000000 */
[----:B------:R-:W-:-:S03]  /*0b60*/  VIADD R12, R12, 0x400 ;  /* 0x000004000c0c7836 */ /* 0x000fc60000000000 */
[----:B------:R-:W-:-:S13]  /*0b70*/  ISETP.GE.AND P0, PT, R14, R9, PT ;  /* 0x000000090e00720c */ /* 0x000fda0003f06270 */
[----:B------:R-:W-:Y:S05]  /*0b80*/  @!P0 BRA `(.L_x_860) ;  /* 0xfffffff800788947 */ /* 0x000fea000383ffff */
.L_x_846:
[----:B------:R-:W-:Y:S05]  /*0b90*/  BSYNC.RECONVERGENT B1 ;  /* 0x0000000000017941 */ /* 0x000fea0003800200 */
.L_x_845:
[----:B------:R-:W-:-:S13]  /*0ba0*/  ISETP.GE.AND P0, PT, R9, 0x100, PT ;  /* 0x000001000900780c */ /* 0x000fda0003f06270 */
[----:B------:R-:W-:Y:S05]  /*0bb0*/  @!P0 BRA `(.L_x_861) ;  /* 0x00000010003c8947 */ /* 0x000fea0003800000 */
[----:B------:R-:W1:Y:S01]  /*0bc0*/  S2R R14, SR_LANEID ;  /* 0x00000000000e7919 */ /* 0x000e620000000000 */
[----:B------:R-:W-:Y:S01]  /*0bd0*/  BSSY.RECONVERGENT B1, `(.L_x_862) ;  /* 0x0000015000017945 */ /* 0x000fe20003800200 */
[----:B------:R-:W-:Y:S01]  /*0be0*/  IMAD.MOV.U32 R4, RZ, RZ, R10 ;  /* 0x000000ffff047224 */ /* 0x000fe200078e000a */
[----:B0----5:R-:W0:Y:S01]  /*0bf0*/  SHFL.DOWN PT, R3, R8, 0x1, 0x1f ;  /* 0x08201f0008037f89 */ /* 0x021e2200000e0000 */
[----:B------:R-:W-:Y:S02]  /*0c00*/  IMAD.MOV.U32 R9, RZ, RZ, R11 ;  /* 0x000000ffff097224 */ /* 0x000fe400078e000b */
[----:B------:R-:W-:Y:S01]  /*0c10*/  IMAD.MOV.U32 R2, RZ, RZ, R8 ;  /* 0x000000ffff027224 */ /* 0x000fe200078e0008 */
[----:B------:R2:W3:Y:S04]  /*0c20*/  SHFL.DOWN PT, R5, R10, 0x1, 0x1f ;  /* 0x08201f000a057f89 */ /* 0x0004e800000e0000 */
[----:B------:R2:W4:Y:S01]  /*0c30*/  SHFL.DOWN PT, R12, R11, 0x1, 0x1f ;  /* 0x08201f000b0c7f89 */ /* 0x00052200000e0000 */
[----:B0-----:R-:W-:-:S04]  /*0c40*/  FSETP.GEU.AND P0, PT, R8, R3, PT ;  /* 0x000000030800720b */ /* 0x001fc80003f0e000 */
[----:B-1----:R-:W-:-:S13]  /*0c50*/  ISETP.GT.OR P0, PT, R14, 0x1e, !P0 ;  /* 0x0000001e0e00780c */ /* 0x002fda0004704670 */
        /* <DEDUP_REMOVED lines=12> */
.L_x_863:
[----:B------:R-:W-:Y:S05]  /*0d20*/  BSYNC.RECONVERGENT B1 ;  /* 0x0000000000017941 */ /* 0x000fea0003800200 */
.L_x_862:
        /* <DEDUP_REMOVED lines=21> */
.L_x_865:
[----:B------:R-:W-:Y:S05]  /*0e80*/  BSYNC.RECONVERGENT B1 ;  /* 0x0000000000017941 */ /* 0x000fea0003800200 */
.L_x_864:
        /* <DEDUP_REMOVED lines=21> */
.L_x_867:
[----:B------:R-:W-:Y:S05]  /*0fe0*/  BSYNC.RECONVERGENT B1 ;  /* 0x0000000000017941 */ /* 0x000fea0003800200 */
.L_x_866:
        /* <DEDUP_REMOVED lines=21> */
.L_x_869:
[----:B------:R-:W-:Y:S05]  /*1140*/  BSYNC.RECONVERGENT B1 ;  /* 0x0000000000017941 */ /* 0x000fea0003800200 */
.L_x_868:
        /* <DEDUP_REMOVED lines=22> */
.L_x_871:
[----:B------:R-:W-:Y:S05]  /*12b0*/  BSYNC.RECONVERGENT B1 ;  /* 0x0000000000017941 */ /* 0x000fea0003800200 */
.L_x_870:
[----:B------:R-:W-:Y:S04]  /*12c0*/  BSSY.RECONVERGENT B1, `(.L_x_872) ;  /* 0x000000c000017945 */ /* 0x000fe80003800200 */
[----:B------:R-:W-:Y:S05]  /*12d0*/  @P3 BRA `(.L_x_873) ;  /* 0x0000000000283947 */ /* 0x000fea0003800000 */
[----:B------:R-:W0:Y:S01]  /*12e0*/  S2R R8, SR_CgaCtaId ;  /* 0x0000000000087919 */ /* 0x000e220000008800 */
[----:B------:R-:W-:Y:S01]  /*12f0*/  MOV R7, 0x400 ;  /* 0x0000040000077802 */ /* 0x000fe20000000f00 */
[----:B------:R-:W-:Y:S01]  /*1300*/  IMAD.MOV.U32 R9, RZ, RZ, R2 ;  /* 0x000000ffff097224 */ /* 0x000fe200078e0002 */
[----:B------:R-:W-:-:S04]  /*1310*/  SHF.R.U32.HI R5, RZ, 0x1, R6 ;  /* 0x00000001ff057819 */ /* 0x000fc80000011606 */
[----:B------:R-:W-:Y:S02]  /*1320*/  LOP3.LUT R5, R5, 0x1f0, RZ, 0xc0, !PT ;  /* 0x000001f005057812 */ /* 0x000fe400078ec0ff */
[----:B0-----:R-:W-:-:S05]  /*1330*/  LEA R8, R8, R7, 0x18 ;  /* 0x0000000708087211 */ /* 0x001fca00078ec0ff */
[----:B------:R-:W-:Y:S02]  /*1340*/  IMAD.IADD R5, R5, 0x1, R8 ;  /* 0x0000000105057824 */ /* 0x000fe400078e0208 */
[----:B------:R-:W-:-:S03]  /*1350*/  IMAD.MOV.U32 R8, RZ, RZ, R3 ;  /* 0x000000ffff087224 */ /* 0x000fc600078e0003 */
[----:B------:R0:W-:Y:S04]  /*1360*/  STS [R5+0x8], R4 ;  /* 0x0000080405007388 */ /* 0x0001e80000000800 */
[----:B------:R0:W-:Y:S02]  /*1370*/  STS.64 [R5+0x10], R8 ;  /* 0x0000100805007388 */ /* 0x0001e40000000a00 */
.L_x_873:
[----:B------:R-:W-:Y:S05]  /*1380*/  BSYNC.RECONVERGENT B1 ;  /* 0x0000000000017941 */ /* 0x000fea0003800200 */
.L_x_872:
[----:B------:R-:W-:Y:S01]  /*1390*/  BAR.SYNC.DEFER_BLOCKING 0x0 ;  /* 0x0000000000007b1d */ /* 0x000fe20000010000 */
[----:B------:R-:W-:-:S13]  /*13a0*/  ISETP.NE.AND P2, PT, R6, RZ, PT ;  /* 0x000000ff0600720c */ /* 0x000fda0003f45270 */
[----:B------:R-:W-:Y:S05]  /*13b0*/  @P2 BRA `(.L_x_874) ;  /* 0x0000004400b42947 */ /* 0x000fea0003800000 */
[----:B------:R-:W1:Y:S01]  /*13c0*/  S2R R6, SR_CgaCtaId ;  /* 0x0000000000067919 */ /* 0x000e620000008800 */
[----:B0-----:R-:W-:Y:S01]  /*13d0*/  MOV R9, 0x400 ;  /* 0x0000040000097802 */ /* 0x001fe20000000f00 */
[----:B------:R-:W-:Y:S01]  /*13e0*/  BSSY.RECONVERGENT B1, `(.L_x_875) ;  /* 0x000001a000017945 */ /* 0x000fe20003800200 */
[----:B------:R-:W-:Y:S02]  /*13f0*/  IMAD.MOV.U32 R12, RZ, RZ, R4 ;  /* 0x000000ffff0c7224 */ /* 0x000fe400078e0004 */
[----:B------:R-:W-:Y:S01]  /*1400*/  IMAD.MOV.U32 R7, RZ, RZ, R2 ;  /* 0x000000ffff077224 */ /* 0x000fe200078e0002 */
[----:B-1----:R-:W-:Y:S01]  /*1410*/  LEA R9, R6, R9, 0x18 ;  /* 0x0000000906097211 */ /* 0x002fe200078ec0ff */
[----:B------:R-:W-:-:S04]  /*1420*/  IMAD.MOV.U32 R6, RZ, RZ, R3 ;  /* 0x000000ffff067224 */ /* 0x000fc800078e0003 */
        /* <DEDUP_REMOVED lines=21> */
.L_x_876:
[----:B------:R-:W-:Y:S05]  /*1580*/  BSYNC.RECONVERGENT B1 ;  /* 0x0000000000017941 */ /* 0x000fea0003800200 */
.L_x_875:
        /* <DEDUP_REMOVED lines=18> */
.L_x_878:
[----:B------:R-:W-:Y:S05]  /*16b0*/  BSYNC.RECONVERGENT B1 ;  /* 0x0000000000017941 */ /* 0x000fea0003800200 */
.L_x_877:
        /* <DEDUP_REMOVED lines=18> */
.L_x_880:
[----:B------:R-:W-:Y:S05]  /*17e0*/  BSYNC.RECONVERGENT B1 ;  /* 0x0000000000017941 */ /* 0x000fea0003800200 */
.L_x_879:
        /* <DEDUP_REMOVED lines=18> */
.L_x_882:
[----:B------:R-:W-:Y:S05]  /*1910*/  BSYNC.RECONVERGENT B1 ;  /* 0x0000000000017941 */ /* 0x000fea0003800200 */
.L_x_881:
        /* <DEDUP_REMOVED lines=18> */
.L_x_884:
[----:B------:R-:W-:Y:S05]  /*1a40*/  BSYNC.RECONVERGENT B1 ;  /* 0x0000000000017941 */ /* 0x000fea0003800200 */
.L_x_883:
        /* <DEDUP_REMOVED lines=18> */
.L_x_886:
[----:B------:R-:W-:Y:S05]  /*1b70*/  BSYNC.RECONVERGENT B1 ;  /* 0x0000000000017941 */ /* 0x000fea0003800200 */
.L_x_885:
        /* <DEDUP_REMOVED lines=19> */
.L_x_861:
[----:B0-----:R-:W-:Y:S01]  /*1cb0*/  LOP3.LUT R2, R6, 0x3e0, RZ, 0xc0, !PT ;  /* 0x000003e006027812 */ /* 0x001fe200078ec0ff */
[----:B------:R-:W-:Y:S01]  /*1cc0*/  BSSY.RECONVERGENT B1, `(.L_x_887) ;  /* 0x000001b000017945 */ /* 0x000fe20003800200 */
[----:B------:R-:W-:Y:S02]  /*1cd0*/  IMAD.MOV.U32 R14, RZ, RZ, R10 ;  /* 0x000000ffff0e7224 */ /* 0x000fe400078e000a */
[----:B------:R-:W-:Y:S02]  /*1ce0*/  IMAD.MOV.U32 R16, RZ, RZ, R11 ;  /* 0x000000ffff107224 */ /* 0x000fe400078e000b */
[----:B------:R-:W-:Y:S01]  /*1cf0*/  VIADD R4, R2, 0x20 ;  /* 0x0000002002047836 */ /* 0x000fe20000000000 */
[----:B------:R-:W-:-:S04]  /*1d00*/  LOP3.LUT R2, RZ, R2, RZ, 0x33, !PT ;  /* 0x00000002ff027212 */ /* 0x000fc800078e33ff */
[----:B------:R-:W-:Y:S01]  /*1d10*/  ISETP.GT.AND P0, PT, R4, R9, PT ;  /* 0x000000090400720c */ /* 0x000fe20003f04270 */
[----:B------:R-:W-:Y:S02]  /*1d20*/  IMAD.IADD R2, R9, 0x1, R2 ;  /* 0x0000000109027824 */ /* 0x000fe400078e0202 */
[----:B-----5:R-:W-:-:S03]  /*1d30*/  IMAD.MOV.U32 R4, RZ, RZ, R8 ;  /* 0x000000ffff047224 */ /* 0x020fc600078e0008 */
        /* <DEDUP_REMOVED lines=19> */
.L_x_888:
[----:B------:R-:W-:Y:S05]  /*1e70*/  BSYNC.RECONVERGENT B1 ;  /* 0x0000000000017941 */ /* 0x000fea0003800200 */
.L_x_887:
        /* <DEDUP_REMOVED lines=22> */
.L_x_890:
[----:B------:R-:W-:Y:S05]  /*1fe0*/  BSYNC.RECONVERGENT B1 ;  /* 0x0000000000017941 */ /* 0x000fea0003800200 */
.L_x_889:
        /* <DEDUP_REMOVED lines=22> */
.L_x_892:
[----:B------:R-:W-:Y:S05]  /*2150*/  BSYNC.RECONVERGENT B1 ;  /* 0x0000000000017941 */ /* 0x000fea0003800200 */
.L_x_891:
        /* <DEDUP_REMOVED lines=22> */
.L_x_894:
[----:B------:R-:W-:Y:S05]  /*22c0*/  BSYNC.RECONVERGENT B1 ;  /* 0x0000000000017941 */ /* 0x000fea0003800200 */
.L_x_893:
        /* <DEDUP_REMOVED lines=23> */
.L_x_896:
[----:B------:R-:W-:Y:S05]  /*2440*/  BSYNC.RECONVERGENT B1 ;  /* 0x0000000000017941 */ /* 0x000fea0003800200 */
.L_x_895:
[----:B------:R-:W-:Y:S04]  /*2450*/  BSSY.RECONVERGENT B1, `(.L_x_897) ;  /* 0x000000c000017945 */ /* 0x000fe80003800200 */
[----:B------:R-:W-:Y:S05]  /*2460*/  @P3 BRA `(.L_x_898) ;  /* 0x0000000000283947 */ /* 0x000fea0003800000 */
[----:B------:R-:W0:Y:S01]  /*2470*/  S2R R8, SR_CgaCtaId ;  /* 0x0000000000087919 */ /* 0x000e220000008800 */
[----:B------:R-:W-:Y:S01]  /*2480*/  MOV R7, 0x400 ;  /* 0x0000040000077802 */ /* 0x000fe20000000f00 */
[----:B------:R-:W-:Y:S01]  /*2490*/  IMAD.MOV.U32 R10, RZ, RZ, R3 ;  /* 0x000000ffff0a7224 */ /* 0x000fe200078e0003 */
[----:B------:R-:W-:Y:S01]  /*24a0*/  SHF.R.U32.HI R5, RZ, 0x1, R6 ;  /* 0x00000001ff057819 */ /* 0x000fe20000011606 */
[----:B------:R-:W-:-:S03]  /*24b0*/  IMAD.MOV.U32 R11, RZ, RZ, R2 ;  /* 0x000000ffff0b7224 */ /* 0x000fc600078e0002 */
[----:B------:R-:W-:Y:S02]  /*24c0*/  LOP3.LUT R5, R5, 0x1f0, RZ, 0xc0, !PT ;  /* 0x000001f005057812 */ /* 0x000fe400078ec0ff */
[----:B0-----:R-:W-:-:S05]  /*24d0*/  LEA R8, R8, R7, 0x18 ;  /* 0x0000000708087211 */ /* 0x001fca00078ec0ff */
[----:B------:R-:W-:-:S05]  /*24e0*/  IMAD.IADD R5, R5, 0x1, R8 ;  /* 0x0000000105057824 */ /* 0x000fca00078e0208 */
[----:B------:R0:W-:Y:S04]  /*24f0*/  STS.64 [R5+0x10], R10 ;  /* 0x0000100a05007388 */ /* 0x0001e80000000a00 */
[----:B------:R0:W-:Y:S02]  /*2500*/  STS [R5+0x8], R4 ;  /* 0x0000080405007388 */ /* 0x0001e40000000800 */
.L_x_898:
[----:B------:R-:W-:Y:S05]  /*2510*/  BSYNC.RECONVERGENT B1 ;  /* 0x0000000000017941 */ /* 0x000fea0003800200 */
.L_x_897:
[----:B------:R-:W-:Y:S01]  /*2520*/  BAR.SYNC.DEFER_BLOCKING 0x0 ;  /* 0x0000000000007b1d */ /* 0x000fe20000010000 */
[----:B------:R-:W-:-:S13]  /*2530*/  ISETP.NE.AND P2, PT, R6, RZ, PT ;  /* 0x000000ff0600720c */ /* 0x000fda0003f45270 */
[----:B------:R-:W-:Y:S05]  /*2540*/  @P2 BRA `(.L_x_874) ;  /* 0x0000003400502947 */ /* 0x000fea0003800000 */
[C---:B------:R-:W-:Y:S01]  /*2550*/  ISETP.GE.AND P0, PT, R9.reuse, 0x21, PT ;  /* 0x000000210900780c */ /* 0x040fe20003f06270 */
[----:B0-----:R-:W-:Y:S01]  /*2560*/  IMAD.MOV.U32 R5, RZ, RZ, R4 ;  /* 0x000000ffff057224 */ /* 0x001fe200078e0004 */
[C---:B------:R-:W-:Y:S01]  /*2570*/  ISETP.GE.AND P5, PT, R9.reuse, 0x41, PT ;  /* 0x000000410900780c */ /* 0x040fe20003fa6270 */
[----:B------:R-:W-:Y:S01]  /*2580*/  IMAD.MOV.U32 R11, RZ, RZ, R3 ;  /* 0x000000ffff0b7224 */ /* 0x000fe200078e0003 */
[C---:B------:R-:W-:Y:S01]  /*2590*/  ISETP.GE.AND P4, PT, R9.reuse, 0x61, PT ;  /* 0x000000610900780c */ /* 0x040fe20003f86270 */
[----:B------:R-:W-:Y:S01]  /*25a0*/  IMAD.MOV.U32 R8, RZ, RZ, R2 ;  /* 0x000000ffff087224 */ /* 0x000fe200078e0002 */
[----:B------:R-:W-:-:S07]  /*25b0*/  ISETP.GE.AND P3, PT, R9, 0x81, PT ;  /* 0x000000810900780c */ /* 0x000fce0003f66270 */
[----:B------:R-:W-:Y:S06]  /*25c0*/  @!P0 BRA `(.L_x_899) ;  /* 0x00000000005c8947 */ /* 0x000fec0003800000 */
        /* <DEDUP_REMOVED lines=22> */
.L_x_900:
[----:B------:R-:W-:Y:S05]  /*2730*/  BSYNC.RECONVERGENT B1 ;  /* 0x0000000000017941 */ /* 0x000fea0003800200 */
.L_x_899:
[----:B------:R-:W-:Y:S02]  /*2740*/  IMAD.MOV.U32 R2, RZ, RZ, R5 ;  /* 0x000000ffff027224 */ /* 0x000fe400078e0005 */
[----:B------:R-:W-:Y:S02]  /*2750*/  IMAD.MOV.U32 R7, RZ, RZ, R11 ;  /* 0x000000ffff077224 */ /* 0x000fe400078e000b */
[----:B------:R-:W-:Y:S01]  /*2760*/  IMAD.MOV.U32 R6, RZ, RZ, R8 ;  /* 0x000000ffff067224 */ /* 0x000fe200078e0008 */
        /* <DEDUP_REMOVED lines=23> */
.L_x_902:
[----:B------:R-:W-:Y:S05]  /*28e0*/  BSYNC.RECONVERGENT B1 ;  /* 0x0000000000017941 */ /* 0x000fea0003800200 */
.L_x_901:
[C---:B------:R-:W-:Y:S01]  /*28f0*/  ISETP.GE.AND P1, PT, R9.reuse, 0xa1, PT ;  /* 0x000000a10900780c */ /* 0x040fe20003f26270 */
[----:B------:R-:W-:Y:S01]  /*2900*/  IMAD.MOV.U32 R3, RZ, RZ, R2 ;  /* 0x000000ffff037224 */ /* 0x000fe200078e0002 */
[C---:B------:R-:W-:Y:S01]  /*2910*/  ISETP.GE.AND P5, PT, R9.reuse, 0xc1, PT ;  /* 0x000000c10900780c */ /* 0x040fe20003fa6270 */
[----:B------:R-:W-:Y:S01]  /*2920*/  IMAD.MOV.U32 R8, RZ, RZ, R6 ;  /* 0x000000ffff087224 */ /* 0x000fe200078e0006 */
[----:B------:R-:W-:Y:S01]  /*2930*/  ISETP.GE.AND P6, PT, R9, 0xe1, PT ;  /* 0x000000e10900780c */ /* 0x000fe20003fc6270 */
[----:B------:R-:W-:Y:S01]  /*2940*/  IMAD.MOV.U32 R9, RZ, RZ, R7 ;  /* 0x000000ffff097224 */ /* 0x000fe200078e0007 */
[----:B------:R-:W-:Y:S11]  /*2950*/  @!P4 BRA `(.L_x_903) ;  /* 0x00000000005cc947 */ /* 0x000ff60003800000 */
        /* <DEDUP_REMOVED lines=13> */
[----:B0-----:R-:W-:Y:S01]  /*2a30*/  @P4 ISETP.GE.U32.AND P0, PT, R7, R10, PT ;  /* 0x0000000a0700420c */ /* 0x001fe20003f06070 */
[----:B------:R-:W-:Y:S02]  /*2a40*/  IMAD.MOV.U32 R9, RZ, RZ, R10 ;  /* 0x000000ffff097224 */ /* 0x000fe400078e000a */
[----:B------:R-:W-:Y:S01]  /*2a50*/  IMAD.MOV.U32 R8, RZ, RZ, R11 ;  /* 0x000000ffff087224 */ /* 0x000fe200078e000b */
[----:B------:R-:W-:-:S04]  /*2a60*/  @P4 ISETP.GE.AND.EX P0, PT, R6, R11, PT, P0 ;  /* 0x0000000b0600420c */ /* 0x000fc80003f06300 */
[----:B------:R-:W-:Y:S02]  /*2a70*/  @P4 FSEL R3, R2, R5, !P0 ;  /* 0x0000000502034208 */ /* 0x000fe40004000000 */
[----:B------:R-:W-:-:S04]  /*2a80*/  @P4 ISETP.LT.U32.AND P0, PT, R7, R10, PT ;  /* 0x0000000a0700420c */ /* 0x000fc80003f01070 */
[----:B------:R-:W-:-:S04]  /*2a90*/  @P4 ISETP.LT.AND.EX P0, PT, R6, R11, PT, P0 ;  /* 0x0000000b0600420c */ /* 0x000fc80003f01300 */
[----:B------:R-:W-:Y:S02]  /*2aa0*/  @P4 SEL R9, R7, R10, P0 ;  /* 0x0000000a07094207 */ /* 0x000fe40000000000 */
[----:B------:R-:W-:-:S07]  /*2ab0*/  @P4 SEL R8, R6, R11, P0 ;  /* 0x0000000b06084207 */ /* 0x000fce0000000000 */
.L_x_904:
[----:B------:R-:W-:Y:S05]  /*2ac0*/  BSYNC.RECONVERGENT B1 ;  /* 0x0000000000017941 */ /* 0x000fea0003800200 */
.L_x_903:
        /* <DEDUP_REMOVED lines=26> */
.L_x_906:
[----:B------:R-:W-:Y:S05]  /*2c70*/  BSYNC.RECONVERGENT B1 ;  /* 0x0000000000017941 */ /* 0x000fea0003800200 */
.L_x_905:
        /* <DEDUP_REMOVED lines=8> */
[----:B0-----:R-:W-:Y:S01]  /*2d00*/  LEA R8, R4, R3, 0x18 ;  /* 0x0000000304087211 */ /* 0x001fe200078ec0ff */
[----:B------:R-:W-:Y:S02]  /*2d10*/  IMAD.MOV.U32 R3, RZ, RZ, R2 ;  /* 0x000000ffff037224 */ /* 0x000fe400078e0002 */
[----:B------:R-:W-:Y:S02]  /*2d20*/  IMAD.MOV.U32 R4, RZ, RZ, R6 ;  /* 0x000000ffff047224 */ /* 0x000fe400078e0006 */
        /* <DEDUP_REMOVED lines=15> */
.L_x_908:
[----:B------:R-:W-:Y:S05]  /*2e20*/  BSYNC.RECONVERGENT B1 ;  /* 0x0000000000017941 */ /* 0x000fea0003800200 */
.L_x_907:
        /* <DEDUP_REMOVED lines=26> */
.L_x_910:
[----:B------:R-:W-:Y:S05]  /*2fd0*/  BSYNC.RECONVERGENT B1 ;  /* 0x0000000000017941 */ /* 0x000fea0003800200 */
.L_x_909:
[----:B------:R-:W-:Y:S02]  /*2fe0*/  IMAD.MOV.U32 R4, RZ, RZ, R5 ;  /* 0x000000ffff047224 */ /* 0x000fe400078e0005 */
[----:B------:R-:W-:Y:S02]  /*2ff0*/  IMAD.MOV.U32 R3, RZ, RZ, R7 ;  /* 0x000000ffff037224 */ /* 0x000fe400078e0007 */
[----:B------:R-:W-:Y:S01]  /*3000*/  IMAD.MOV.U32 R2, RZ, RZ, R8 ;  /* 0x000000ffff027224 */ /* 0x000fe200078e0008 */
[----:B------:R-:W-:Y:S06]  /*3010*/  @!P6 BRA `(.L_x_874) ;  /* 0x00000028009ce947 */ /* 0x000fec0003800000 */
[----:B------:R-:W0:Y:S01]  /*3020*/  S2R R3, SR_CgaCtaId ;  /* 0x0000000000037919 */ /* 0x000e220000008800 */
[----:B------:R-:W-:Y:S01]  /*3030*/  MOV R2, 0x400 ;  /* 0x0000040000027802 */ /* 0x000fe20000000f00 */
[----:B------:R-:W-:-:S03]  /*3040*/  IMAD.MOV.U32 R4, RZ, RZ, R5 ;  /* 0x000000ffff047224 */ /* 0x000fc600078e0005 */
        /* <DEDUP_REMOVED lines=20> */
.L_x_842:
        /* <DEDUP_REMOVED lines=13> */
[----:B------:R-:W-:Y:S01]  /*3260*/  IMAD.U32 R13, RZ, RZ, UR14 ;  /* 0x0000000eff0d7e24 */ /* 0x000fe2000f8e00ff */
[----:B------:R-:W-:Y:S01]  /*3270*/  UMOV UR4, URZ ;  /* 0x000000ff00047c82 */ /* 0x000fe20008000000 */
[----:B------:R-:W-:Y:S01]  /*3280*/  IMAD.U32 R14, RZ, RZ, UR15 ;  /* 0x0000000fff0e7e24 */ /* 0x000fe2000f8e00ff */
[----:B------:R-:W-:Y:S01]  /*3290*/  BSSY.RECONVERGENT B1, `(.L_x_911) ;  /* 0x0000013000017945 */ /* 0x000fe20003800200 */
[----:B------:R-:W-:-:S02]  /*32a0*/  ISETP.LE.U32.AND P0, PT, R15, UR6, PT ;  /* 0x000000060f007c0c */ /* 0x000fc4000bf03070 */
[----:B------:R-:W-:Y:S02]  /*32b0*/  IADD3 R17, P4, PT, R7, R13, RZ ;  /* 0x0000000d07117210 */ /* 0x000fe40007f9e0ff */
[----:B--2---:R-:W-:-:S04]  /*32c0*/  FSETP.GEU.AND P1, PT, R4, R3, PT ;  /* 0x000000030400720b */ /* 0x004fc80003f2e000 */
[----:B------:R-:W-:Y:S01]  /*32d0*/  FSEL R3, R4, R3, !P1 ;  /* 0x0000000304037208 */ /* 0x000fe20004800000 */
[----:B------:R-:W-:-:S03]  /*32e0*/  VIADD R4, R5, 0x200 ;  /* 0x0000020005047836 */ /* 0x000fc60000000000 */
[----:B---3--:R-:W-:-:S04]  /*32f0*/  FSETP.GEU.AND P2, PT, R6, R3, PT ;  /* 0x000000030600720b */ /* 0x008fc80003f4e000 */
[----:B------:R-:W-:Y:S01]  /*3300*/  FSEL R3, R6, R3, !P2 ;  /* 0x0000000306037208 */ /* 0x000fe20005000000 */
[----:B------:R-:W-:-:S03]  /*3310*/  VIADD R6, R5, 0x100 ;  /* 0x0000010005067836 */ /* 0x000fc60000000000 */
[----:B----4-:R-:W-:Y:S01]  /*3320*/  FSETP.GEU.AND P3, PT, R3, R16, PT ;  /* 0x000000100300720b */ /* 0x010fe20003f6e000 */
[----:B------:R-:W-:-:S04]  /*3330*/  IMAD.MOV.U32 R7, RZ, RZ, R3 ;  /* 0x000000ffff077224 */ /* 0x000fc800078e0003 */
[----:B------:R-:W-:-:S05]  /*3340*/  @P2 SEL R4, R6, R5, !P1 ;  /* 0x0000000506042207 */ /* 0x000fca0004800000 */
[----:B------:R-:W-:-:S03]  /*3350*/  IMAD.MOV.U32 R6, RZ, RZ, R4 ;  /* 0x000000ffff067224 */ /* 0x000fc600078e0004 */
[----:B0-----:R-:W-:Y:S05]  /*3360*/  @!P3 BRA `(.L_x_912) ;  /* 0x000000000014b947 */ /* 0x001fea0003800000 */
[----:B------:R-:W-:Y:S01]  /*3370*/  FSETP.GEU.AND P1, PT, R16, R3, PT ;  /* 0x000000031000720b */ /* 0x000fe20003f2e000 */
[----:B------:R-:W-:Y:S02]  /*3380*/  IMAD.MOV.U32 R7, RZ, RZ, R16 ;  /* 0x000000ffff077224 */ /* 0x000fe400078e0010 */
[----:B------:R-:W-:-:S10]  /*3390*/  VIADD R6, R5, 0x300 ;  /* 0x0000030005067836 */ /* 0x000fd40000000000 */
[----:B------:R-:W-:Y:S02]  /*33a0*/  @P1 IMAD.MOV.U32 R7, RZ, RZ, R3 ;  /* 0x000000ffff071224 */ /* 0x000fe400078e0003 */
[----:B------:R-:W-:-:S07]  /*33b0*/  @P1 IMAD.MOV.U32 R6, RZ, RZ, R4 ;  /* 0x000000ffff061224 */ /* 0x000fce00078e0004 */
.L_x_912:
[----:B------:R-:W-:Y:S05]  /*33c0*/  BSYNC.RECONVERGENT B1 ;  /* 0x0000000000017941 */ /* 0x000fea0003800200 */
.L_x_911:
[----:B-----5:R-:W-:Y:S01]  /*33d0*/  FSETP.GEU.AND P1, PT, R7, R2, PT ;  /* 0x000000020700720b */ /* 0x020fe20003f2e000 */
[----:B------:R-:W-:Y:S01]  /*33e0*/  IMAD.X R4, RZ, RZ, R14, P4 ;  /* 0x000000ffff047224 */ /* 0x000fe200020e060e */
[----:B------:R-:W-:Y:S01]  /*33f0*/  LOP3.LUT R3, R5, 0x400, RZ, 0xfc, !PT ;  /* 0x0000040005037812 */ /* 0x000fe200078efcff */
[----:B------:R-:W-:Y:S01]  /*3400*/  BSSY.RECONVERGENT B1, `(.L_x_913) ;  /* 0x0000014000017945 */ /* 0x000fe20003800200 */
[-C--:B------:R-:W-:Y:S01]  /*3410*/  IADD3 R19, P3, PT, R6, R17.reuse, RZ ;  /* 0x0000001106137210 */ /* 0x080fe20007f7e0ff */
[----:B------:R-:W-:Y:S01]  /*3420*/  IMAD.MOV.U32 R9, RZ, RZ, R7 ;  /* 0x000000ffff097224 */ /* 0x000fe200078e0007 */
[----:B------:R-:W-:Y:S02]  /*3430*/  IADD3 R16, P2, PT, R3, R17, RZ ;  /* 0x0000001103107210 */ /* 0x000fe40007f5e0ff */
[----:B------:R-:W-:Y:S01]  /*3440*/  IADD3.X R18, PT, PT, R4, UR4, RZ, P3, !PT ;  /* 0x0000000404127c10 */ /* 0x000fe20009ffe4ff */
[----:B------:R-:W-:Y:S01]  /*3450*/  IMAD.MOV.U32 R8, RZ, RZ, R19 ;  /* 0x000000ffff087224 */ /* 0x000fe200078e0013 */
[----:B------:R-:W-:Y:S01]  /*3460*/  ISETP.GE.U32.AND.EX P0, PT, RZ, R12, PT, P0 ;  /* 0x0000000cff00720c */ /* 0x000fe20003f06100 */
[----:B------:R-:W-:-:S02]  /*3470*/  IMAD.X R17, RZ, RZ, R4, P2 ;  /* 0x000000ffff117224 */ /* 0x000fc400010e0604 */
[----:B------:R-:W-:Y:S01]  /*3480*/  IMAD.MOV.U32 R4, RZ, RZ, R18 ;  /* 0x000000ffff047224 */ /* 0x000fe200078e0012 */
[----:B------:R-:W-:Y:S09]  /*3490*/  @!P1 BRA `(.L_x_914) ;  /* 0x0000000000289947 */ /* 0x000ff20003800000 */
[----:B------:R-:W-:Y:S01]  /*34a0*/  FSETP.GEU.AND P2, PT, R2, R7, PT ;  /* 0x000000070200720b */ /* 0x000fe20003f4e000 */
[----:B------:R-:W-:Y:S02]  /*34b0*/  IMAD.U32 R4, RZ, RZ, UR4 ;  /* 0x00000004ff047e24 */ /* 0x000fe4000f8e00ff */
[----:B------:R-:W-:Y:S02]  /*34c0*/  IMAD.MOV.U32 R9, RZ, RZ, R2 ;  /* 0x000000ffff097224 */ /* 0x000fe400078e0002 */
[----:B------:R-:W-:-:S08]  /*34d0*/  IMAD.MOV.U32 R8, RZ, RZ, R16 ;  /* 0x000000ffff087224 */ /* 0x000fd000078e0010 */
[----:B------:R-:W-:-:S04]  /*34e0*/  @P2 ISETP.GE.U32.AND P1, PT, R6, R3, PT ;  /* 0x000000030600220c */ /* 0x000fc80003f26070 */
[----:B------:R-:W-:Y:S01]  /*34f0*/  @P2 ISETP.GE.AND.EX P1, PT, R4, RZ, PT, P1 ;  /* 0x000000ff0400220c */ /* 0x000fe20003f26310 */
[----:B------:R-:W-:-:S03]  /*3500*/  IMAD.MOV.U32 R4, RZ, RZ, R17 ;  /* 0x000000ffff047224 */ /* 0x000fc600078e0011 */
[----:B------:R-:W-:Y:S02]  /*3510*/  @P2 FSEL R9, R7, R2, !P1 ;  /* 0x0000000207092208 */ /* 0x000fe40004800000 */
[----:B------:R-:W-:Y:S02]  /*3520*/  @P2 SEL R8, R19, R16, !P1 ;  /* 0x0000001013082207 */ /* 0x000fe40004800000 */
[----:B------:R-:W-:-:S07]  /*3530*/  @P2 SEL R4, R18, R17, !P1 ;  /* 0x0000001112042207 */ /* 0x000fce0004800000 */
.L_x_914:
[----:B------:R-:W-:Y:S05]  /*3540*/  BSYNC.RECONVERGENT B1 ;  /* 0x0000000000017941 */ /* 0x000fea0003800200 */
.L_x_913:
[----:B------:R-:W-:Y:S05]  /*3550*/  @P0 BRA `(.L_x_915) ;  /* 0x0000001400200947 */ /* 0x000fea0003800000 */
        /* <DEDUP_REMOVED lines=20> */
.L_x_917:
[----:B------:R-:W-:Y:S05]  /*36a0*/  BSYNC.RECONVERGENT B1 ;  /* 0x0000000000017941 */ /* 0x000fea0003800200 */
.L_x_916:
        /* <DEDUP_REMOVED lines=12> */
[----:B------:R-:W0:Y:S01]  /*3770*/  LDCU.64 UR8, c[0x0][0x398] ;  /* 0x00007300ff0877ac */ /* 0x000e220008000a00 */
[----:B------:R-:W1:Y:S02]  /*3780*/  LDCU.128 UR12, c[0x0][0x380] ;  /* 0x00007000ff0c77ac */ /* 0x000e640008000c00 */
.L_x_931:
[----:B------:R-:W-:Y:S01]  /*3790*/  IADD3 R22, P0, PT, R5, R2, RZ ;  /* 0x0000000205167210 */ /* 0x000fe20007f1e0ff */
[----:B-1----:R-:W-:Y:S02]  /*37a0*/  IMAD.U32 R10, RZ, RZ, UR12 ;  /* 0x0000000cff0a7e24 */ /* 0x002fe4000f8e00ff */
[----:B------:R-:W-:Y:S02]  /*37b0*/  IMAD.U32 R11, RZ, RZ, UR13 ;  /* 0x0000000dff0b7e24 */ /* 0x000fe4000f8e00ff */
[----:B------:R-:W-:Y:S01]  /*37c0*/  IMAD.X R15, RZ, RZ, R3, P0 ;  /* 0x000000ffff0f7224 */ /* 0x000fe200000e0603 */
[----:B------:R-:W-:-:S04]  /*37d0*/  LEA R18, P0, R22, R10, 0x2 ;  /* 0x0000000a16127211 */ /* 0x000fc800078010ff */
[----:B------:R-:W-:-:S05]  /*37e0*/  LEA.HI.X R19, R22, R11, R15, 0x2, P0 ;  /* 0x0000000b16137211 */ /* 0x000fca00000f140f */
[----:B------:R-:W2:Y:S04]  /*37f0*/  LDG.E R24, desc[UR10][R18.64] ;  /* 0x0000000a12187981 */ /* 0x000ea8000c1e1900 */
[----:B------:R1:W5:Y:S04]  /*3800*/  LDG.E R20, desc[UR10][R18.64+0x400] ;  /* 0x0004000a12147981 */ /* 0x000368000c1e1900 */
[----:B------:R1:W5:Y:S04]  /*3810*/  LDG.E R17, desc[UR10][R18.64+0x800] ;  /* 0x0008000a12117981 */ /* 0x000368000c1e1900 */
[----:B------:R1:W5:Y:S04]  /*3820*/  LDG.E R2, desc[UR10][R18.64+0xc00] ;  /* 0x000c000a12027981 */ /* 0x000368000c1e1900 */
[----:B------:R1:W5:Y:S01]  /*3830*/  LDG.E R12, desc[UR10][R18.64+0x1000] ;  /* 0x0010000a120c7981 */ /* 0x000362000c1e1900 */
[----:B------:R-:W-:Y:S01]  /*3840*/  IMAD.U32 R13, RZ, RZ, UR14 ;  /* 0x0000000eff0d7e24 */ /* 0x000fe2000f8e00ff */
[----:B------:R-:W-:Y:S01]  /*3850*/  BSSY.RECONVERGENT B2, `(.L_x_919) ;  /* 0x0000014000027945 */ /* 0x000fe20003800200 */
[----:B------:R-:W-:-:S02]  /*3860*/  IMAD.U32 R14, RZ, RZ, UR15 ;  /* 0x0000000fff0e7e24 */ /* 0x000fc4000f8e00ff */
[----:B------:R-:W-:Y:S01]  /*3870*/  IMAD.MOV.U32 R21, RZ, RZ, R9 ;  /* 0x000000ffff157224 */ /* 0x000fe200078e0009 */
[----:B------:R-:W-:Y:S01]  /*3880*/  IADD3 R3, P1, PT, R22, R13, RZ ;  /* 0x0000000d16037210 */ /* 0x000fe20007f3e0ff */
[----:B------:R-:W-:Y:S02]  /*3890*/  IMAD.MOV.U32 R22, RZ, RZ, R8 ;  /* 0x000000ffff167224 */ /* 0x000fe400078e0008 */
[----:B------:R-:W-:Y:S02]  /*38a0*/  IMAD.MOV.U32 R23, RZ, RZ, R4 ;  /* 0x000000ffff177224 */ /* 0x000fe400078e0004 */
[----:B------:R-:W-:Y:S01]  /*38b0*/  IMAD.X R15, R15, 0x1, R14, P1 ;  /* 0x000000010f0f7824 */ /* 0x000fe200008e060e */
[----:B--2---:R-:W-:-:S13]  /*38c0*/  FSETP.GEU.AND P0, PT, R9, R24, PT ;  /* 0x000000180900720b */ /* 0x004fda0003f0e000 */
[----:B-1----:R-:W-:Y:S05]  /*38d0*/  @!P0 BRA `(.L_x_920) ;  /* 0x00000000002c8947 */ /* 0x002fea0003800000 */
        /* <DEDUP_REMOVED lines=11> */
.L_x_920:
[----:B0-----:R-:W-:Y:S05]  /*3990*/  BSYNC.RECONVERGENT B2 ;  /* 0x0000000000027941 */ /* 0x001fea0003800200 */
.L_x_919:
[----:B-----5:R-:W-:Y:S01]  /*39a0*/  FSETP.GEU.AND P0, PT, R21, R20, PT ;  /* 0x000000141500720b */ /* 0x020fe20003f0e000 */
[----:B------:R-:W-:Y:S01]  /*39b0*/  BSSY.RECONVERGENT B2, `(.L_x_921) ;  /* 0x0000012000027945 */ /* 0x000fe20003800200 */
[----:B------:R-:W-:Y:S01]  /*39c0*/  IADD3 R9, P1, PT, R3, 0x100, RZ ;  /* 0x0000010003097810 */ /* 0x000fe20007f3e0ff */
[----:B------:R-:W-:Y:S02]  /*39d0*/  IMAD.MOV.U32 R4, RZ, RZ, R21 ;  /* 0x000000ffff047224 */ /* 0x000fe400078e0015 */
[----:B------:R-:W-:Y:S02]  /*39e0*/  IMAD.MOV.U32 R18, RZ, RZ, R22 ;  /* 0x000000ffff127224 */ /* 0x000fe400078e0016 */
[----:B------:R-:W-:Y:S02]  /*39f0*/  IMAD.X R8, RZ, RZ, R15, P1 ;  /* 0x000000ffff087224 */ /* 0x000fe400008e060f */
[----:B------:R-:W-:-:S04]  /*3a00*/  IMAD.MOV.U32 R19, RZ, RZ, R23 ;  /* 0x000000ffff137224 */ /* 0x000fc800078e0017 */
        /* <DEDUP_REMOVED lines=12> */
.L_x_922:
[----:B------:R-:W-:Y:S05]  /*3ad0*/  BSYNC.RECONVERGENT B2 ;  /* 0x0000000000027941 */ /* 0x000fea0003800200 */
.L_x_921:
[----:B------:R-:W-:Y:S01]  /*3ae0*/  FSETP.GEU.AND P0, PT, R4, R17, PT ;  /* 0x000000110400720b */ /* 0x000fe20003f0e000 */
        /* <DEDUP_REMOVED lines=18> */
.L_x_924:
[----:B------:R-:W-:Y:S05]  /*3c10*/  BSYNC.RECONVERGENT B2 ;  /* 0x0000000000027941 */ /* 0x000fea0003800200 */
.L_x_923:
        /* <DEDUP_REMOVED lines=19> */
.L_x_926:
[----:B------:R-:W-:Y:S05]  /*3d50*/  BSYNC.RECONVERGENT B2 ;  /* 0x0000000000027941 */ /* 0x000fea0003800200 */
.L_x_925:
        /* <DEDUP_REMOVED lines=19> */
.L_x_928:
[----:B------:R-:W-:Y:S05]  /*3e90*/  BSYNC.RECONVERGENT B2 ;  /* 0x0000000000027941 */ /* 0x000fea0003800200 */
.L_x_927:
[----:B------:R-:W-:Y:S01]  /*3ea0*/  BAR.SYNC.DEFER_BLOCKING 0x0 ;  /* 0x0000000000007b1d */ /* 0x000fe20000010000 */
[----:B------:R-:W-:-:S05]  /*3eb0*/  ISETP.NE.AND P0, PT, R5, RZ, PT ;  /* 0x000000ff0500720c */ /* 0x000fca0003f05270 */
[----:B------:R-:W-:Y:S08]  /*3ec0*/  BSSY.RECONVERGENT B2, `(.L_x_929) ;  /* 0x000000c000027945 */ /* 0x000ff00003800200 */
[----:B------:R-:W-:Y:S05]  /*3ed0*/  @P0 BRA `(.L_x_930) ;  /* 0x0000000000280947 */ /* 0x000fea0003800000 */
[----:B------:R-:W-:Y:S02]  /*3ee0*/  IMAD.MOV.U32 R18, RZ, RZ, 0x500 ;  /* 0x00000500ff127424 */ /* 0x000fe400078e00ff */
[----:B------:R-:W-:-:S05]  /*3ef0*/  IMAD.MOV.U32 R19, RZ, RZ, 0x0 ;  /* 0x00000000ff137424 */ /* 0x000fca00078e00ff */
[----:B------:R-:W2:Y:S01]  /*3f00*/  ATOMG.E.ADD.64.STRONG.GPU PT, R2, desc[UR10][R6.64], R18 ;  /* 0x80000012060279a8 */ /* 0x000ea200081ef50a */
[----:B------:R-:W0:Y:S01]  /*3f10*/  S2UR UR5, SR_CgaCtaId ;  /* 0x00000000000579c3 */ /* 0x000e220000008800 */
[----:B------:R-:W-:Y:S02]  /*3f20*/  UMOV UR4, 0x400 ;  /* 0x0000040000047882 */ /* 0x000fe40000000000 */
[----:B0-----:R-:W-:-:S06]  /*3f30*/  ULEA UR4, UR5, UR4, 0x18 ;  /* 0x0000000405047291 */ /* 0x001fcc000f8ec0ff */
[----:B------:R-:W-:Y:S01]  /*3f40*/  IMAD.U32 R16, RZ, RZ, UR4 ;  /* 0x00000004ff107e24 */ /* 0x000fe2000f8e00ff */
[----:B--2---:R-:W-:-:S05]  /*3f50*/  IADD3 R2, P0, PT, R2, UR6, RZ ;  /* 0x0000000602027c10 */ /* 0x004fca000ff1e0ff */
[----:B------:R-:W-:-:S05]  /*3f60*/  IMAD.X R3, RZ, RZ, R3, P0 ;  /* 0x000000ffff037224 */ /* 0x000fca00000e0603 */
[----:B------:R0:W-:Y:S03]  /*3f70*/  STS.64 [R16+0x98], R2 ;  /* 0x0000980210007388 */ /* 0x0001e60000000a00 */
.L_x_930:
[----:B------:R-:W-:Y:S05]  /*3f80*/  BSYNC.RECONVERGENT B2 ;  /* 0x0000000000027941 */ /* 0x000fea0003800200 */
.L_x_929:
[----:B------:R-:W-:Y:S01]  /*3f90*/  BAR.SYNC.DEFER_BLOCKING 0x0 ;  /* 0x0000000000007b1d */ /* 0x000fe20000010000 */
[----:B------:R-:W-:Y:S02]  /*3fa0*/  IMAD.U32 R15, RZ, RZ, UR8 ;  /* 0x00000008ff0f7e24 */ /* 0x000fe4000f8e00ff */
[----:B------:R-:W-:-:S03]  /*3fb0*/  IMAD.U32 R12, RZ, RZ, UR9 ;  /* 0x00000009ff0c7e24 */ /* 0x000fc6000f8e00ff */
[----:B0-----:R-:W0:Y:S02]  /*3fc0*/  LDS.64 R2, [R16+0x98] ;  /* 0x0000980010027984 */ /* 0x001e240000000a00 */
[----:B0-----:R-:W-:-:S04]  /*3fd0*/  IADD3 R18, P1, PT, R2, 0x500, RZ ;  /* 0x0000050002127810 */ /* 0x001fc80007f3e0ff */
[----:B------:R-:W-:Y:S01]  /*3fe0*/  ISETP.GT.U32.AND P0, PT, R18, R15, PT ;  /* 0x0000000f1200720c */ /* 0x000fe20003f04070 */
[----:B------:R-:W-:-:S05]  /*3ff0*/  IMAD.X R17, RZ, RZ, R3, P1 ;  /* 0x000000ffff117224 */ /* 0x000fca00008e0603 */
[----:B------:R-:W-:-:S13]  /*4000*/  ISETP.GT.AND.EX P0, PT, R17, R12, PT, P0 ;  /* 0x0000000c1100720c */ /* 0x000fda0003f04300 */
[----:B------:R-:W-:Y:S05]  /*4010*/  @!P0 BRA `(.L_x_931) ;  /* 0xfffffff400dc8947 */ /* 0x000fea000383ffff */
[----:B------:R-:W-:Y:S05]  /*4020*/  BSYNC.RECONVERGENT B1 ;  /* 0x0000000000017941 */ /* 0x000fea0003800200 */
.L_x_918:
        /* <DEDUP_REMOVED lines=8> */
[----:B------:R-:W-:Y:S03]  /*40b0*/  BSSY.RECONVERGENT B2, `(.L_x_933) ;  /* 0x000002d000027945 */ /* 0x000fe60003800200 */
[----:B------:R-:W-:Y:S01]  /*40c0*/  IADD3 R16, PT, PT, -R2, R15, R16 ;  /* 0x0000000f02107210 */ /* 0x000fe20007ffe110 */
[----:B------:R-:W-:-:S03]  /*40d0*/  IMAD.MOV.U32 R15, RZ, RZ, R5 ;  /* 0x000000ffff0f7224 */ /* 0x000fc600078e0005 */
        /* <DEDUP_REMOVED lines=8> */
[----:B------:R-:W-:Y:S02]  /*4160*/  IADD3 R20, P0, PT, R18, R13, RZ ;  /* 0x0000000d12147210 */ /* 0x000fe40007f1e0ff */
[----:B------:R-:W-:Y:S02]  /*4170*/  LOP3.LUT R6, R6, 0x3, RZ, 0xc0, !PT ;  /* 0x0000000306067812 */ /* 0x000fe400078ec0ff */
[----:B------:R-:W-:Y:S01]  /*4180*/  LEA.HI.X R18, R18, R11, R7, 0x2, P1 ;  /* 0x0000000b12127211 */ /* 0x000fe200008f1407 */
[----:B------:R-:W-:-:S02]  /*4190*/  IMAD.X R14, R7, 0x1, R14, P0 ;  /* 0x00000001070e7824 */ /* 0x000fc400000e060e */
[----:B------:R-:W-:-:S07]  /*41a0*/  IMAD.MOV R10, RZ, RZ, -R6 ;  /* 0x000000ffff0a7224 */ /* 0x000fce00078e0a06 */
.L_x_937:
[----:B------:R-:W-:Y:S02]  /*41b0*/  IMAD.MOV.U32 R6, RZ, RZ, R17 ;  /* 0x000000ffff067224 */ /* 0x000fe400078e0011 */
[----:B------:R-:W-:-:S05]  /*41c0*/  IMAD.MOV.U32 R7, RZ, RZ, R18 ;  /* 0x000000ffff077224 */ /* 0x000fca00078e0012 */
[----:B------:R-:W2:Y:S01]  /*41d0*/  LDG.E R22, desc[UR10][R6.64] ;  /* 0x0000000a06167981 */ /* 0x000ea2000c1e1900 */
[----:B------:R-:W-:Y:S01]  /*41e0*/  VIADD R10, R10, 0x1 ;  /* 0x000000010a0a7836 */ /* 0x000fe20000000000 */
[----:B------:R-:W-:Y:S01]  /*41f0*/  BSSY.RECONVERGENT B3, `(.L_x_935) ;  /* 0x0000013000037945 */ /* 0x000fe20003800200 */
[----:B------:R-:W-:-:S03]  /*4200*/  IADD3 R17, P3, PT, R17, 0x400, RZ ;  /* 0x0000040011117810 */ /* 0x000fc60007f7e0ff */
[----:B------:R-:W-:Y:S02]  /*4210*/  ISETP.NE.AND P2, PT, R10, RZ, PT ;  /* 0x000000ff0a00720c */ /* 0x000fe40003f45270 */
[----:B--2---:R-:W-:-:S13]  /*4220*/  FSETP.GEU.AND P0, PT, R9, R22, PT ;  /* 0x000000160900720b */ /* 0x004fda0003f0e000 */
        /* <DEDUP_REMOVED lines=15> */
.L_x_936:
[----:B------:R-:W-:Y:S05]  /*4320*/  BSYNC.RECONVERGENT B3 ;  /* 0x0000000000037941 */ /* 0x000fea0003800200 */
.L_x_935:
[----:B------:R-:W-:Y:S01]  /*4330*/  IADD3 R20, P0, PT, R20, 0x100, RZ ;  /* 0x0000010014147810 */ /* 0x000fe20007f1e0ff */
[----:B------:R-:W-:Y:S02]  /*4340*/  VIADD R15, R15, 0x100 ;  /* 0x000001000f0f7836 */ /* 0x000fe40000000000 */
[----:B------:R-:W-:Y:S02]  /*4350*/  IMAD.X R18, RZ, RZ, R18, P3 ;  /* 0x000000ffff127224 */ /* 0x000fe400018e0612 */
[----:B------:R-:W-:Y:S01]  /*4360*/  IMAD.X R14, RZ, RZ, R14, P0 ;  /* 0x000000ffff0e7224 */ /* 0x000fe200000e060e */
[----:B------:R-:W-:Y:S07]  /*4370*/  @P2 BRA `(.L_x_937) ;  /* 0xfffffffc008c2947 */ /* 0x000fee000383ffff */
.L_x_934:
[----:B------:R-:W-:Y:S05]  /*4380*/  BSYNC.RECONVERGENT B2 ;  /* 0x0000000000027941 */ /* 0x000fea0003800200 */
.L_x_933:
[----:B------:R-:W-:-:S13]  /*4390*/  ISETP.GE.U32.AND P0, PT, R16, 0x300, PT ;  /* 0x000003001000780c */ /* 0x000fda0003f06070 */
[----:B------:R-:W-:Y:S05]  /*43a0*/  @!P0 BRA `(.L_x_932) ;  /* 0x0000000400888947 */ /* 0x000fea0003800000 */
[----:B------:R-:W0:Y:S01]  /*43b0*/  LDC.64 R10, c[0x0][0x380] ;  /* 0x0000e000ff0a7b82 */ /* 0x000e220000000a00 */
[----:B------:R-:W-:-:S07]  /*43c0*/  VIADD R13, R15, 0x200 ;  /* 0x000002000f0d7836 */ /* 0x000fce0000000000 */
[----:B------:R-:W1:Y:S02]  /*43d0*/  LDC.64 R6, c[0x0][0x388] ;  /* 0x0000e200ff067b82 */ /* 0x000e640000000a00 */
.L_x_946:
        /* <DEDUP_REMOVED lines=29> */
.L_x_939:
[----:B------:R-:W-:Y:S05]  /*45b0*/  BSYNC.RECONVERGENT B2 ;  /* 0x0000000000027941 */ /* 0x000fea0003800200 */
.L_x_938:
[----:B-----5:R-:W-:Y:S01]  /*45c0*/  FSETP.GEU.AND P0, PT, R19, R18, PT ;  /* 0x000000121300720b */ /* 0x020fe20003f0e000 */
[----:B------:R-:W-:Y:S01]  /*45d0*/  BSSY.RECONVERGENT B2, `(.L_x_940) ;  /* 0x0000013000027945 */ /* 0x000fe20003800200 */
[----:B------:R-:W-:Y:S01]  /*45e0*/  IADD3 R16, P1, P2, R2, R6, R23 ;  /* 0x0000000602107210 */ /* 0x000fe20007a3e017 */
[----:B------:R-:W-:Y:S02]  /*45f0*/  VIADD R17, R13, 0x100 ;  /* 0x000001000d117836 */ /* 0x000fe40000000000 */
[----:B------:R-:W-:Y:S01]  /*4600*/  IMAD.MOV.U32 R9, RZ, RZ, R19 ;  /* 0x000000ffff097224 */ /* 0x000fe200078e0013 */
[----:B------:R-:W-:Y:S01]  /*4610*/  IADD3.X R23, PT, PT, R3, R7, RZ, P1, P2 ;  /* 0x0000000703177210 */ /* 0x000fe20000fe44ff */
[----:B------:R-:W-:Y:S02]  /*4620*/  IMAD.MOV.U32 R4, RZ, RZ, R21 ;  /* 0x000000ffff047224 */ /* 0x000fe400078e0015 */
        /* <DEDUP_REMOVED lines=13> */
.L_x_941:
[----:B------:R-:W-:Y:S05]  /*4700*/  BSYNC.RECONVERGENT B2 ;  /* 0x0000000000027941 */ /* 0x000fea0003800200 */
.L_x_940:
[----:B------:R-:W-:Y:S01]  /*4710*/  FSETP.GEU.AND P0, PT, R9, R14, PT ;  /* 0x0000000e0900720b */ /* 0x000fe20003f0e000 */
[----:B------:R-:W-:Y:S01]  /*4720*/  BSSY.RECONVERGENT B2, `(.L_x_942) ;  /* 0x0000013000027945 */ /* 0x000fe20003800200 */
[CC--:B------:R-:W-:Y:S01]  /*4730*/  IADD3 R19, P1, P4, R2.reuse, R6.reuse, R13 ;  /* 0x0000000602137210 */ /* 0x0c0fe20007c3e00d */
[----:B------:R-:W-:Y:S01]  /*4740*/  IMAD.MOV.U32 R16, RZ, RZ, R9 ;  /* 0x000000ffff107224 */ /* 0x000fe200078e0009 */
[----:B------:R-:W-:Y:S01]  /*4750*/  IADD3 R20, P2, P3, R2, R6, R17 ;  /* 0x0000000602147210 */ /* 0x000fe20007b5e011 */
        /* <DEDUP_REMOVED lines=15> */
.L_x_943:
[----:B------:R-:W-:Y:S05]  /*4850*/  BSYNC.RECONVERGENT B2 ;  /* 0x0000000000027941 */ /* 0x000fea0003800200 */
.L_x_942:
        /* <DEDUP_REMOVED lines=18> */
.L_x_945:
[----:B------:R-:W-:Y:S05]  /*4980*/  BSYNC.RECONVERGENT B2 ;  /* 0x0000000000027941 */ /* 0x000fea0003800200 */
.L_x_944:
[C---:B------:R-:W-:Y:S02]  /*4990*/  VIADD R15, R13.reuse, 0x200 ;  /* 0x000002000d0f7836 */ /* 0x040fe40000000000 */
[----:B------:R-:W-:-:S03]  /*49a0*/  VIADD R13, R13, 0x400 ;  /* 0x000004000d0d7836 */ /* 0x000fc60000000000 */
[----:B------:R-:W-:-:S13]  /*49b0*/  ISETP.GE.AND P0, PT, R15, R12, PT ;  /* 0x0000000c0f00720c */ /* 0x000fda0003f06270 */
[----:B------:R-:W-:Y:S05]  /*49c0*/  @!P0 BRA `(.L_x_946) ;  /* 0xfffffff800848947 */ /* 0x000fea000383ffff */
.L_x_932:
[----:B------:R-:W-:Y:S05]  /*49d0*/  BSYNC.RECONVERGENT B1 ;  /* 0x0000000000017941 */ /* 0x000fea0003800200 */
.L_x_915:
        /* <DEDUP_REMOVED lines=22> */
.L_x_948:
[----:B------:R-:W-:Y:S05]  /*4b40*/  BSYNC.RECONVERGENT B1 ;  /* 0x0000000000017941 */ /* 0x000fea0003800200 */
.L_x_947:
        /* <DEDUP_REMOVED lines=21> */
.L_x_950:
[----:B------:R-:W-:Y:S05]  /*4ca0*/  BSYNC.RECONVERGENT B1 ;  /* 0x0000000000017941 */ /* 0x000fea0003800200 */
.L_x_949:
        /* <DEDUP_REMOVED lines=21> */
.L_x_952:
[----:B------:R-:W-:Y:S05]  /*4e00*/  BSYNC.RECONVERGENT B1 ;  /* 0x0000000000017941 */ /* 0x000fea0003800200 */
.L_x_951:
        /* <DEDUP_REMOVED lines=21> */
.L_x_954:
[----:B------:R-:W-:Y:S05]  /*4f60*/  BSYNC.RECONVERGENT B1 ;  /* 0x0000000000017941 */ /* 0x000fea0003800200 */
.L_x_953:
        /* <DEDUP_REMOVED lines=22> */
.L_x_956:
[----:B------:R-:W-:Y:S05]  /*50d0*/  BSYNC.RECONVERGENT B1 ;  /* 0x0000000000017941 */ /* 0x000fea0003800200 */
.L_x_955:
[----:B------:R-:W-:Y:S04]  /*50e0*/  BSSY.RECONVERGENT B1, `(.L_x_957) ;  /* 0x000000c000017945 */ /* 0x000fe80003800200 */
[----:B------:R-:W-:Y:S05]  /*50f0*/  @P3 BRA `(.L_x_958) ;  /* 0x0000000000283947 */ /* 0x000fea0003800000 */
[----:B------:R-:W0:Y:S01]  /*5100*/  S2R R8, SR_CgaCtaId ;  /* 0x0000000000087919 */ /* 0x000e220000008800 */
[----:B------:R-:W-:Y:S02]  /*5110*/  MOV R7, 0x400 ;  /* 0x0000040000077802 */ /* 0x000fe40000000f00 */
        /* <DEDUP_REMOVED lines=8> */
.L_x_958:
[----:B------:R-:W-:Y:S05]  /*51a0*/  BSYNC.RECONVERGENT B1 ;  /* 0x0000000000017941 */ /* 0x000fea0003800200 */
.L_x_957:
        /* <DEDUP_REMOVED lines=24> */
[CC--:B------:R-:W-:Y:S02]  /*5330*/  @P3 ISETP.LT.U32.AND P1, PT, R3.reuse, R10.reuse, PT ;  /* 0x0000000a0300320c */ /* 0x0c0fe40003f21070 */
[CC--:B------:R-:W-:Y:S02]  /*5340*/  @P3 ISETP.GE.AND.EX P0, PT, R2.reuse, R11.reuse, PT, P0 ;  /* 0x0000000b0200320c */ /* 0x0c0fe40003f06300 */
[----:B------:R-:W-:Y:S02]  /*5350*/  @P3 ISETP.LT.AND.EX P1, PT, R2, R11, PT, P1 ;  /* 0x0000000b0200320c */ /* 0x000fe40003f21310 */
[----:B------:R-:W-:Y:S02]  /*5360*/  @P3 FSEL R12, R4, R13, !P0 ;  /* 0x0000000d040c3208 */ /* 0x000fe40004000000 */
[----:B------:R-:W-:-:S02]  /*5370*/  @P3 SEL R10, R3, R10, P1 ;  /* 0x0000000a030a3207 */ /* 0x000fc40000800000 */
[----:B------:R-:W-:-:S07]  /*5380*/  @P3 SEL R14, R2, R11, P1 ;  /* 0x0000000b020e3207 */ /* 0x000fce0000800000 */
.L_x_960:
[----:B------:R-:W-:Y:S05]  /*5390*/  BSYNC.RECONVERGENT B1 ;  /* 0x0000000000017941 */ /* 0x000fea0003800200 */
.L_x_959:
        /* <DEDUP_REMOVED lines=11> */
[-C--:B------:R-:W-:Y:S02]  /*5450*/  @P3 ISETP.LT.U32.AND P1, PT, R10, R2.reuse, PT ;  /* 0x000000020a00320c */ /* 0x080fe40003f21070 */
[CC--:B------:R-:W-:Y:S02]  /*5460*/  @P3 ISETP.GE.AND.EX P0, PT, R14.reuse, R3.reuse, PT, P0 ;  /* 0x000000030e00320c */ /* 0x0c0fe40003f06300 */
[----:B------:R-:W-:Y:S02]  /*5470*/  @P3 ISETP.LT.AND.EX P1, PT, R14, R3, PT, P1 ;  /* 0x000000030e00320c */ /* 0x000fe40003f21310 */
[----:B------:R-:W-:Y:S02]  /*5480*/  @P3 FSEL R4, R12, R15, !P0 ;  /* 0x0000000f0c043208 */ /* 0x000fe40004000000 */
[----:B------:R-:W-:-:S02]  /*5490*/  @P3 SEL R11, R10, R2, P1 ;  /* 0x000000020a0b3207 */ /* 0x000fc40000800000 */
[----:B------:R-:W-:-:S07]  /*54a0*/  @P3 SEL R3, R14, R3, P1 ;  /* 0x000000030e033207 */ /* 0x000fce0000800000 */
.L_x_962:
[----:B------:R-:W-:Y:S05]  /*54b0*/  BSYNC.RECONVERGENT B1 ;  /* 0x0000000000017941 */ /* 0x000fea0003800200 */
.L_x_961:
        /* <DEDUP_REMOVED lines=18> */
.L_x_964:
[----:B------:R-:W-:Y:S05]  /*55e0*/  BSYNC.RECONVERGENT B1 ;  /* 0x0000000000017941 */ /* 0x000fea0003800200 */
.L_x_963:
        /* <DEDUP_REMOVED lines=18> */
.L_x_966:
[----:B------:R-:W-:Y:S05]  /*5710*/  BSYNC.RECONVERGENT B1 ;  /* 0x0000000000017941 */ /* 0x000fea0003800200 */
.L_x_965:
        /* <DEDUP_REMOVED lines=18> */
.L_x_968:
[----:B------:R-:W-:Y:S05]  /*5840*/  BSYNC.RECONVERGENT B1 ;  /* 0x0000000000017941 */ /* 0x000fea0003800200 */
.L_x_967:
        /* <DEDUP_REMOVED lines=18> */
.L_x_970:
[----:B------:R-:W-:Y:S05]  /*5970*/  BSYNC.RECONVERGENT B1 ;  /* 0x0000000000017941 */ /* 0x000fea0003800200 */
.L_x_969:
        /* <DEDUP_REMOVED lines=17> */
.L_x_874:
[----:B------:R-:W-:Y:S05]  /*5a90*/  BSYNC.RECONVERGENT B0 ;  /* 0x0000000000007941 */ /* 0x000fea0003800200 */
.L_x_841:
[----:B------:R-:W-:Y:S05]  /*5aa0*/  @P2 EXIT ;  /* 0x000000000000294d */ /* 0x000fea0003800000 */
[----:B0-----:R-:W0:Y:S01]  /*5ab0*/  LDC.64 R6, c[0x0][0x390] ;  /* 0x0000e400ff067b82 */ /* 0x001e220000000a00 */
[----:B------:R-:W-:-:S04]  /*5ac0*/  LOP3.LUT R3, R3, R2, RZ, 0x3c, !PT ;  /* 0x0000000203037212 */ /* 0x000fc800078e3cff */
[----:B------:R-:W-:-:S04]  /*5ad0*/  LOP3.LUT R2, R3, R2, RZ, 0x3c, !PT ;  /* 0x0000000203027212 */ /* 0x000fc800078e3cff */
[----:B------:R-:W-:Y:S01]  /*5ae0*/  LOP3.LUT R3, R3, R2, RZ, 0x3c, !PT ;  /* 0x0000000203037212 */ /* 0x000fe200078e3cff */
[----:B0-----:R-:W-:-:S05]  /*5af0*/  IMAD.WIDE.U32 R6, R0, 0x10, R6 ;  /* 0x0000001000067825 */ /* 0x001fca00078e0006 */
[----:B------:R-:W-:Y:S04]  /*5b00*/  STG.E.64 desc[UR10][R6.64+0x8], R2 ;  /* 0x0000080206007986 */ /* 0x000fe8000c101b0a */
[----:B------:R-:W-:Y:S01]  /*5b10*/  STG.E desc[UR10][R6.64], R4 ;  /* 0x0000000406007986 */ /* 0x000fe2000c10190a */
[----:B------:R-:W-:Y:S05]  /*5b20*/  EXIT ;  /* 0x000000000000794d */ /* 0x000fea0003800000 */
.L_x_971:
        /* <DEDUP_REMOVED lines=13> */
.L_x_1831:


//--------------------- .text._ZN6thrust24THRUST_300001_SM_1000_NS8cuda_cub4core6detail13_kernel_agentINS1_8__reduce11ReduceAgentINS0_12zip_iteratorIN4cuda3std3__45tupleIJPKfNS0_17counting_iteratorIlNS0_11use_defaultESF_SF_EEEEEEEPNSB_IJflEEESJ_lNS1_9__extrema9arg_min_fIflNSA_4lessIfEEEEEEJSI_SK_lSP_EEEvDpT0_ --------------------------
	.section	.text._ZN6thrust24THRUST_300001_SM_1000_NS8cuda_cub4core6detail13_kernel_agentINS1_8__reduce11ReduceAgentINS0_12zip_iteratorIN4cuda3std3__45tupleIJPKfNS0_17counting_iteratorIlNS0_11use_defaultESF_SF_EEEEEEEPNSB_IJflEEESJ_lNS1_9__extrema9arg_min_fIflNSA_4lessIfEEEEEEJSI_SK_lSP_EEEvDpT0_,"ax",@progbits
	.align	128
        .global         _ZN6thrust24THRUST_300001_SM_1000_NS8cuda_cub4core6detail13_kernel_agentINS1_8__reduce11ReduceAgentINS0_12zip_iteratorIN4cuda3std3__45tupleIJPKfNS0_17counting_iteratorIlNS0_11use_defaultESF_SF_EEEEEEEPNSB_IJflEEESJ_lNS1_9__extrema9arg_min_fIflNSA_4lessIfEEEEEEJSI_SK_lSP_EEEvDpT0_
        .type           _ZN6thrust24THRUST_300001_SM_1000_NS8cuda_cub4core6detail13_kernel_agentINS1_8__reduce11ReduceAgentINS0_12zip_iteratorIN4cuda3std3__45tupleIJPKfNS0_17counting_iteratorIlNS0_11use_defaultESF_SF_EEEEEEEPNSB_IJflEEESJ_lNS1_9__extrema9arg_min_fIflNSA_4lessIfEEEEEEJSI_SK_lSP_EEEvDpT0_,@function
        .size           _ZN6thrust24THRUST_300001_SM_1000_NS8cuda_cub4core6detail13_kernel_agentINS1_8__reduce11ReduceAgentINS0_12zip_iteratorIN4cuda3std3__45tupleIJPKfNS0_17counting_iteratorIlNS0_11use_defaultESF_SF_EEEEEEEPNSB_IJflEEESJ_lNS1_9__extrema9arg_min_fIflNSA_4lessIfEEEEEEJSI_SK_lSP_EEEvDpT0_,(.L_x_1832 - _ZN6thrust24THRUST_300001_SM_1000_NS8cuda_cub4core6detail13_kernel_agentINS1_8__reduce11ReduceAgentINS0_12zip_iteratorIN4cuda3std3__45tupleIJPKfNS0_17counting_iteratorIlNS0_11use_defaultESF_SF_EEEEEEEPNSB_IJflEEESJ_lNS1_9__extrema9arg_min_fIflNSA_4lessIfEEEEEEJSI_SK_lSP_EEEvDpT0_)
        .other          _ZN6thrust24THRUST_300001_SM_1000_NS8cuda_cub4core6detail13_kernel_agentINS1_8__reduce11ReduceAgentINS0_12zip_iteratorIN4cuda3std3__45tupleIJPKfNS0_17counting_iteratorIlNS0_11use_defaultESF_SF_EEEEEEEPNSB_IJflEEESJ_lNS1_9__extrema9arg_min_fIflNSA_4lessIfEEEEEEJSI_SK_lSP_EEEvDpT0_,@"STO_CUDA_ENTRY STV_DEFAULT"
_ZN6thrust24THRUST_300001_SM_1000_NS8cuda_cub4core6detail13_kernel_agentINS1_8__reduce11ReduceAgentINS0_12zip_iteratorIN4cuda3std3__45tupleIJPKfNS0_17counting_iteratorIlNS0_11use_defaultESF_SF_EEEEEEEPNSB_IJflEEESJ_lNS1_9__extrema9arg_min_fIflNSA_4lessIfEEEEEEJSI_SK_lSP_EEEvDpT0_:
.text._ZN6thrust24THRUST_300001_SM_1000_NS8cuda_cub4core6detail13_kernel_agentINS1_8__reduce11ReduceAgentINS0_12zip_iteratorIN4cuda3std3__45tupleIJPKfNS0_17counting_iteratorIlNS0_11use_defaultESF_SF_EEEEEEEPNSB_IJflEEESJ_lNS1_9__extrema9arg_min_fIflNSA_4lessIfEEEEEEJSI_SK_lSP_EEEvDpT0_:
        /* <DEDUP_REMOVED lines=18> */
[----:B------:R-:W1:Y:S01]  /*0120*/  LDC.64 R4, c[0x0][0x380] ;  /* 0x0000e000ff047b82 */ /* 0x000e620000000a00 */
[----:B------:R-:W2:Y:S01]  /*0130*/  LDCU.64 UR6, c[0x0][0x388] ;  /* 0x00007100ff0677ac */ /* 0x000ea20008000a00 */
[----:B-1----:R-:W-:-:S06]  /*0140*/  IMAD.WIDE.U32 R4, R0, 0x4, R4 ;  /* 0x0000000400047825 */ /* 0x002fcc00078e0004 */
[----:B0-----:R1:W5:Y:S01]  /*0150*/  LDG.E R4, desc[UR8][R4.64] ;  /* 0x0000000804047981 */ /* 0x001362000c1e1900 */
[C---:B--2---:R-:W-:Y:S01]  /*0160*/  IADD3 R3, P0, PT, R0.reuse, UR6, RZ ;  /* 0x0000000600037c10 */ /* 0x044fe2000ff1e0ff */
[----:B------:R-:W-:-:S04]  /*0170*/  VIADD R11, R0, 0x100 ;  /* 0x00000100000b7836 */ /* 0x000fc80000000000 */
[----:B------:R-:W-:-:S08]  /*0180*/  IMAD.X R2, RZ, RZ, UR7, P0 ;  /* 0x00000007ff027e24 */ /* 0x000fd000080e06ff */
.L_x_975:
[----:B0-----:R-:W-:Y:S05]  /*0190*/  BSYNC.RECONVERGENT B1 ;  /* 0x0000000000017941 */ /* 0x001fea0003800200 */
.L_x_974:
        /* <DEDUP_REMOVED lines=16> */
[----:B------:R-:W-:Y:S02]  /*02a0*/  IMAD.MOV.U32 R9, RZ, RZ, R6 ;  /* 0x000000ffff097224 */ /* 0x000fe400078e0006 */
[----:B------:R-:W-:Y:S02]  /*02b0*/  IMAD.MOV.U32 R10, RZ, RZ, R7 ;  /* 0x000000ffff0a7224 */ /* 0x000fe400078e0007 */
[----:B------:R-:W-:-:S07]  /*02c0*/  IMAD.X R13, RZ, RZ, UR7, P0 ;  /* 0x00000007ff0d7e24 */ /* 0x000fce00080e06ff */
.L_x_982:
        /* <DEDUP_REMOVED lines=17> */
[CC--:B------:R-:W-:Y:S02]  /*03e0*/  @P4 ISETP.LT.U32.AND P0, PT, R7.reuse, R12.reuse, PT ;  /* 0x0000000c0700420c */ /* 0x0c0fe40003f01070 */
[CC--:B------:R-:W-:Y:S02]  /*03f0*/  @P4 ISETP.GE.AND.EX P1, PT, R8.reuse, R13.reuse, PT, P1 ;  /* 0x0000000d0800420c */ /* 0x0c0fe40003f26310 */
[----:B------:R-:W-:Y:S02]  /*0400*/  @P4 ISETP.LT.AND.EX P0, PT, R8, R13, PT, P0 ;  /* 0x0000000d0800420c */ /* 0x000fe40003f01300 */
[----:B------:R-:W-:Y:S02]  /*0410*/  @P4 FSEL R4, R6, R15, !P1 ;  /* 0x0000000f06044208 */ /* 0x000fe40004800000 */
[----:B------:R-:W-:-:S02]  /*0420*/  @P4 SEL R3, R7, R12, P0 ;  /* 0x0000000c07034207 */ /* 0x000fc40000000000 */
[----:B------:R-:W-:-:S07]  /*0430*/  @P4 SEL R2, R8, R13, P0 ;  /* 0x0000000d08024207 */ /* 0x000fce0000000000 */
.L_x_981:
[----:B------:R-:W-:Y:S05]  /*0440*/  BSYNC.RECONVERGENT B3 ;  /* 0x0000000000037941 */ /* 0x000fea0003800200 */
.L_x_980:
[----:B------:R-:W-:Y:S01]  /*0450*/  IADD3 R12, P0, PT, R12, 0x100, RZ ;  /* 0x000001000c0c7810 */ /* 0x000fe20007f1e0ff */
[----:B------:R-:W-:Y:S02]  /*0460*/  VIADD R11, R11, 0x100 ;  /* 0x000001000b0b7836 */ /* 0x000fe40000000000 */
[----:B------:R-:W-:Y:S02]  /*0470*/  IMAD.X R10, RZ, RZ, R10, P3 ;  /* 0x000000ffff0a7224 */ /* 0x000fe400018e060a */
[----:B------:R-:W-:Y:S01]  /*0480*/  IMAD.X R13, RZ, RZ, R13, P0 ;  /* 0x000000ffff0d7224 */ /* 0x000fe200000e060d */
[----:B------:R-:W-:Y:S07]  /*0490*/  @P2 BRA `(.L_x_982) ;  /* 0xfffffffc008c2947 */ /* 0x000fee000383ffff */
.L_x_979:
[----:B------:R-:W-:Y:S05]  /*04a0*/  BSYNC.RECONVERGENT B2 ;  /* 0x0000000000027941 */ /* 0x000fea0003800200 */
.L_x_978:
[----:B------:R-:W-:-:S13]  /*04b0*/  ISETP.GE.U32.AND P0, PT, R14, 0x300, PT ;  /* 0x000003000e00780c */ /* 0x000fda0003f06070 */
[----:B------:R-:W-:Y:S05]  /*04c0*/  @!P0 BRA `(.L_x_977) ;  /* 0x00000004007c8947 */ /* 0x000fea0003800000 */
[----:B------:R-:W0:Y:S01]  /*04d0*/  LDC.64 R8, c[0x0][0x380] ;  /* 0x0000e000ff087b82 */ /* 0x000e220000000a00 */
[----:B------:R-:W-:-:S07]  /*04e0*/  VIADD R10, R11, 0x200 ;  /* 0x000002000b0a7836 */ /* 0x000fce0000000000 */
[----:B------:R-:W1:Y:S02]  /*04f0*/  LDC.64 R6, c[0x0][0x388] ;  /* 0x0000e200ff067b82 */ /* 0x000e640000000a00 */
.L_x_991:
[----:B------:R-:W-:-:S04]  /*0500*/  VIADD R15, R10, 0xfffffe00 ;  /* 0xfffffe000a0f7836 */ /* 0x000fc80000000000 */
[----:B0-----:R-:W-:-:S05]  /*0510*/  IMAD.WIDE R12, R15, 0x4, R8 ;  /* 0x000000040f0c7825 */ /* 0x001fca00078e0208 */
[----:B------:R-:W2:Y:S04]  /*0520*/  LDG.E R19, desc[UR8][R12.64] ;  /* 0x000000080c137981 */ /* 0x000ea8000c1e1900 */
[----:B-----5:R0:W5:Y:S04]  /*0530*/  LDG.E R21, desc[UR8][R12.64+0x400] ;  /* 0x000400080c157981 */ /* 0x020168000c1e1900 */
[----:B------:R0:W5:Y:S04]  /*0540*/  LDG.E R5, desc[UR8][R12.64+0x800] ;  /* 0x000800080c057981 */ /* 0x000168000c1e1900 */
[----:B------:R0:W5:Y:S01]  /*0550*/  LDG.E R11, desc[UR8][R12.64+0xc00] ;  /* 0x000c00080c0b7981 */ /* 0x000162000c1e1900 */
[----:B-1----:R-:W-:Y:S01]  /*0560*/  IADD3 R20, P1, PT, R15, R6, RZ ;  /* 0x000000060f147210 */ /* 0x002fe20007f3e0ff */
[----:B------:R-:W-:Y:S01]  /*0570*/  BSSY.RECONVERGENT B2, `(.L_x_983) ;  /* 0x0000013000027945 */ /* 0x000fe20003800200 */
[----:B------:R-:W-:-:S02]  /*0580*/  IMAD.MOV.U32 R17, RZ, RZ, R3 ;  /* 0x000000ffff117224 */ /* 0x000fc400078e0003 */
[----:B------:R-:W-:Y:S01]  /*0590*/  IMAD.MOV.U32 R18, RZ, RZ, R2 ;  /* 0x000000ffff127224 */ /* 0x000fe200078e0002 */
[----:B------:R-:W-:Y:S01]  /*05a0*/  LEA.HI.X.SX32 R15, R15, R7, 0x1, P1 ;  /* 0x000000070f0f7211 */ /* 0x000fe200008f0eff */
[----:B------:R-:W-:Y:S02]  /*05b0*/  IMAD.MOV.U32 R14, RZ, RZ, R4 ;  /* 0x000000ffff0e7224 */ /* 0x000fe400078e0004 */
[----:B------:R-:W-:Y:S01]  /*05c0*/  VIADD R16, R10, 0xffffff00 ;  /* 0xffffff000a107836 */ /* 0x000fe20000000000 */
[----:B--2---:R-:W-:-:S13]  /*05d0*/  FSETP.GEU.AND P0, PT, R4, R19, PT ;  /* 0x000000130400720b */ /* 0x004fda0003f0e000 */
        /* <DEDUP_REMOVED lines=12> */
.L_x_984:
[----:B------:R-:W-:Y:S05]  /*06a0*/  BSYNC.RECONVERGENT B2 ;  /* 0x0000000000027941 */ /* 0x000fea0003800200 */
.L_x_983:
[----:B-----5:R-:W-:Y:S01]  /*06b0*/  FSETP.GEU.AND P0, PT, R14, R21, PT ;  /* 0x000000150e00720b */ /* 0x020fe20003f0e000 */
[----:B------:R-:W-:Y:S01]  /*06c0*/  BSSY.RECONVERGENT B2, `(.L_x_985) ;  /* 0x0000013000027945 */ /* 0x000fe20003800200 */
[----:B------:R-:W-:Y:S01]  /*06d0*/  IADD3 R12, P1, PT, R16, R6, RZ ;  /* 0x00000006100c7210 */ /* 0x000fe20007f3e0ff */
[----:B------:R-:W-:Y:S02]  /*06e0*/  VIADD R3, R10, 0x100 ;  /* 0x000001000a037836 */ /* 0x000fe40000000000 */
[----:B------:R-:W-:Y:S01]  /*06f0*/  IMAD.MOV.U32 R4, RZ, RZ, R17 ;  /* 0x000000ffff047224 */ /* 0x000fe200078e0011 */
[----:B------:R-:W-:Y:S01]  /*0700*/  LEA.HI.X.SX32 R13, R16, R7, 0x1, P1 ;  /* 0x00000007100d7211 */ /* 0x000fe200008f0eff */
        /* <DEDUP_REMOVED lines=14> */
.L_x_986:
[----:B------:R-:W-:Y:S05]  /*07f0*/  BSYNC.RECONVERGENT B2 ;  /* 0x0000000000027941 */ /* 0x000fea0003800200 */
.L_x_985:
[----:B------:R-:W-:Y:S01]  /*0800*/  FSETP.GEU.AND P0, PT, R2, R5, PT ;  /* 0x000000050200720b */ /* 0x000fe20003f0e000 */
[----:B------:R-:W-:Y:S01]  /*0810*/  BSSY.RECONVERGENT B2, `(.L_x_987) ;  /* 0x0000013000027945 */ /* 0x000fe20003800200 */
[CC--:B------:R-:W-:Y:S01]  /*0820*/  IADD3 R17, P1, PT, R10.reuse, R6.reuse, RZ ;  /* 0x000000060a117210 */ /* 0x0c0fe20007f3e0ff */
[----:B------:R-:W-:Y:S01]  /*0830*/  IMAD.MOV.U32 R13, RZ, RZ, R4 ;  /* 0x000000ffff0d7224 */ /* 0x000fe200078e0004 */
[----:B------:R-:W-:Y:S01]  /*0840*/  IADD3 R18, P2, PT, R3, R6, RZ ;  /* 0x0000000603127210 */ /* 0x000fe20007f5e0ff */
[----:B------:R-:W-:Y:S01]  /*0850*/  IMAD.MOV.U32 R14, RZ, RZ, R15 ;  /* 0x000000ffff0e7224 */ /* 0x000fe200078e000f */
[----:B------:R-:W-:Y:S01]  /*0860*/  LEA.HI.X.SX32 R16, R10, R7, 0x1, P1 ;  /* 0x000000070a107211 */ /* 0x000fe200008f0eff */
        /* <DEDUP_REMOVED lines=13> */
.L_x_988:
[----:B------:R-:W-:Y:S05]  /*0940*/  BSYNC.RECONVERGENT B2 ;  /* 0x0000000000027941 */ /* 0x000fea0003800200 */
.L_x_987:
        /* <DEDUP_REMOVED lines=18> */
.L_x_990:
[----:B------:R-:W-:Y:S05]  /*0a70*/  BSYNC.RECONVERGENT B2 ;  /* 0x0000000000027941 */ /* 0x000fea0003800200 */
.L_x_989:
[C---:B------:R-:W-:Y:S02]  /*0a80*/  VIADD R5, R10.reuse, 0x200 ;  /* 0x000002000a057836 */ /* 0x040fe40000000000 */
[----:B------:R-:W-:-:S03]  /*0a90*/  VIADD R10, R10, 0x400 ;  /* 0x000004000a0a7836 */ /* 0x000fc60000000000 */
[----:B------:R-:W-:-:S13]  /*0aa0*/  ISETP.GE.AND P0, PT, R5, UR5, PT ;  /* 0x0000000505007c0c */ /* 0x000fda000bf06270 */
[----:B------:R-:W-:Y:S05]  /*0ab0*/  @!P0 BRA `(.L_x_991) ;  /* 0xfffffff800908947 */ /* 0x000fea000383ffff */
.L_x_977:
[----:B------:R-:W-:Y:S05]  /*0ac0*/  BSYNC.RECONVERGENT B1 ;  /* 0x0000000000017941 */ /* 0x000fea0003800200 */
.L_x_976:
[----:B------:R-:W0:Y:S02]  /*0ad0*/  LDCU UR4, c[0x0][0x398] ;  /* 0x00007300ff0477ac */ /* 0x000e240008000800 */
[----:B0-----:R-:W-:-:S09]  /*0ae0*/  UISETP.GE.AND UP0, UPT, UR4, 0x100, UPT ;  /* 0x000001000400788c */ /* 0x001fd2000bf06270 */
[----:B------:R-:W-:Y:S05]  /*0af0*/  BRA.U !UP0, `(.L_x_992) ;  /* 0x00000011083c7547 */ /* 0x000fea000b800000 */
[----:B------:R-:W0:Y:S01]  /*0b00*/  S2R R12, SR_LANEID ;  /* 0x00000000000c7919 */ /* 0x000e220000000000 */
[----:B------:R-:W-:Y:S01]  /*0b10*/  BSSY.RECONVERGENT B1, `(.L_x_993) ;  /* 0x0000015000017945 */ /* 0x000fe20003800200 */
[----:B------:R-:W-:Y:S01]  /*0b20*/  IMAD.MOV.U32 R8, RZ, RZ, R3 ;  /* 0x000000ffff087224 */ /* 0x000fe200078e0003 */
[----:B-----5:R-:W2:Y:S01]  /*0b30*/  SHFL.DOWN PT, R7, R4, 0x1, 0x1f ;  /* 0x08201f0004077f89 */ /* 0x020ea200000e0000 */
[----:B------:R-:W-:Y:S02]  /*0b40*/  IMAD.MOV.U32 R9, RZ, RZ, R2 ;  /* 0x000000ffff097224 */ /* 0x000fe400078e0002 */
[----:B-1----:R-:W-:Y:S01]  /*0b50*/  IMAD.MOV.U32 R5, RZ, RZ, R4 ;  /* 0x000000ffff057224 */ /* 0x002fe200078e0004 */
[----:B------:R1:W3:Y:S04]  /*0b60*/  SHFL.DOWN PT, R6, R3, 0x1, 0x1f ;  /* 0x08201f0003067f89 */ /* 0x0002e800000e0000 */
[----:B------:R1:W4:Y:S01]  /*0b70*/  SHFL.DOWN PT, R11, R2, 0x1, 0x1f ;  /* 0x08201f00020b7f89 */ /* 0x00032200000e0000 */
[----:B--2---:R-:W-:-:S04]  /*0b80*/  FSETP.GEU.AND P0, PT, R4, R7, PT ;  /* 0x000000070400720b */ /* 0x004fc80003f0e000 */
[----:B0-----:R-:W-:-:S13]  /*0b90*/  ISETP.GT.OR P0, PT, R12, 0x1e, !P0 ;  /* 0x0000001e0c00780c */ /* 0x001fda0004704670 */
[----:B-1-34-:R-:W-:Y:S05]  /*0ba0*/  @P0 BRA `(.L_x_994) ;  /* 0x00000000002c0947 */ /* 0x01afea0003800000 */
        /* <DEDUP_REMOVED lines=11> */
.L_x_994:
[----:B------:R-:W-:Y:S05]  /*0c60*/  BSYNC.RECONVERGENT B1 ;  /* 0x0000000000017941 */ /* 0x000fea0003800200 */
.L_x_993:
        /* <DEDUP_REMOVED lines=21> */
.L_x_996:
[----:B------:R-:W-:Y:S05]  /*0dc0*/  BSYNC.RECONVERGENT B1 ;  /* 0x0000000000017941 */ /* 0x000fea0003800200 */
.L_x_995:
        /* <DEDUP_REMOVED lines=21> */
.L_x_998:
[----:B------:R-:W-:Y:S05]  /*0f20*/  BSYNC.RECONVERGENT B1 ;  /* 0x0000000000017941 */ /* 0x000fea0003800200 */
.L_x_997:
        /* <DEDUP_REMOVED lines=21> */
.L_x_1000:
[----:B------:R-:W-:Y:S05]  /*1080*/  BSYNC.RECONVERGENT B1 ;  /* 0x0000000000017941 */ /* 0x000fea0003800200 */
.L_x_999:
        /* <DEDUP_REMOVED lines=22> */
.L_x_1002:
[----:B------:R-:W-:Y:S05]  /*11f0*/  BSYNC.RECONVERGENT B1 ;  /* 0x0000000000017941 */ /* 0x000fea0003800200 */
.L_x_1001:
        /* <DEDUP_REMOVED lines=12> */
.L_x_1004:
[----:B------:R-:W-:Y:S05]  /*12c0*/  BSYNC.RECONVERGENT B1 ;  /* 0x0000000000017941 */ /* 0x000fea0003800200 */
.L_x_1003:
        /* <DEDUP_REMOVED lines=31> */
.L_x_1007:
[----:B------:R-:W-:Y:S05]  /*14c0*/  BSYNC.RECONVERGENT B1 ;  /* 0x0000000000017941 */ /* 0x000fea0003800200 */
.L_x_1006:
        /* <DEDUP_REMOVED lines=18> */
.L_x_1009:
[----:B------:R-:W-:Y:S05]  /*15f0*/  BSYNC.RECONVERGENT B1 ;  /* 0x0000000000017941 */ /* 0x000fea0003800200 */
.L_x_1008:
        /* <DEDUP_REMOVED lines=18> */
.L_x_1011:
[----:B------:R-:W-:Y:S05]  /*1720*/  BSYNC.RECONVERGENT B1 ;  /* 0x0000000000017941 */ /* 0x000fea0003800200 */
.L_x_1010:
        /* <DEDUP_REMOVED lines=18> */
.L_x_1013:
[----:B------:R-:W-:Y:S05]  /*1850*/  BSYNC.RECONVERGENT B1 ;  /* 0x0000000000017941 */ /* 0x000fea0003800200 */
.L_x_1012:
        /* <DEDUP_REMOVED lines=18> */
.L_x_1015:
[----:B------:R-:W-:Y:S05]  /*1980*/  BSYNC.RECONVERGENT B1 ;  /* 0x0000000000017941 */ /* 0x000fea0003800200 */
.L_x_1014:
        /* <DEDUP_REMOVED lines=18> */
.L_x_1017:
[----:B------:R-:W-:Y:S05]  /*1ab0*/  BSYNC.RECONVERGENT B1 ;  /* 0x0000000000017941 */ /* 0x000fea0003800200 */
.L_x_1016:
        /* <DEDUP_REMOVED lines=19> */
.L_x_992:
[----:B-1----:R-:W-:Y:S01]  /*1bf0*/  LOP3.LUT R5, R0, 0x3e0, RZ, 0xc0, !PT ;  /* 0x000003e000057812 */ /* 0x002fe200078ec0ff */
[----:B------:R-:W-:Y:S01]  /*1c00*/  BSSY.RECONVERGENT B1, `(.L_x_1018) ;  /* 0x000001b000017945 */ /* 0x000fe20003800200 */
[----:B------:R-:W-:Y:S02]  /*1c10*/  IMAD.MOV.U32 R13, RZ, RZ, R3 ;  /* 0x000000ffff0d7224 */ /* 0x000fe400078e0003 */
[----:B------:R-:W-:Y:S02]  /*1c20*/  IMAD.MOV.U32 R15, RZ, RZ, R2 ;  /* 0x000000ffff0f7224 */ /* 0x000fe400078e0002 */
[----:B------:R-:W-:Y:S01]  /*1c30*/  VIADD R6, R5, 0x20 ;  /* 0x0000002005067836 */ /* 0x000fe20000000000 */
[----:B------:R-:W-:Y:S01]  /*1c40*/  LOP3.LUT R5, RZ, R5, RZ, 0x33, !PT ;  /* 0x00000005ff057212 */ /* 0x000fe200078e33ff */
[----:B-----5:R-:W-:-:S03]  /*1c50*/  IMAD.MOV.U32 R7, RZ, RZ, R4 ;  /* 0x000000ffff077224 */ /* 0x020fc600078e0004 */
[----:B------:R-:W-:Y:S01]  /*1c60*/  ISETP.GT.AND P0, PT, R6, UR4, PT ;  /* 0x0000000406007c0c */ /* 0x000fe2000bf04270 */
[----:B------:R-:W-:-:S05]  /*1c70*/  VIADD R5, R5, UR4 ;  /* 0x0000000405057c36 */ /* 0x000fca0008000000 */
        /* <DEDUP_REMOVED lines=19> */
.L_x_1019:
[----:B------:R-:W-:Y:S05]  /*1db0*/  BSYNC.RECONVERGENT B1 ;  /* 0x0000000000017941 */ /* 0x000fea0003800200 */
.L_x_1018:
        /* <DEDUP_REMOVED lines=22> */
.L_x_1021:
[----:B------:R-:W-:Y:S05]  /*1f20*/  BSYNC.RECONVERGENT B1 ;  /* 0x0000000000017941 */ /* 0x000fea0003800200 */
.L_x_1020:
        /* <DEDUP_REMOVED lines=22> */
.L_x_1023:
[----:B------:R-:W-:Y:S05]  /*2090*/  BSYNC.RECONVERGENT B1 ;  /* 0x0000000000017941 */ /* 0x000fea0003800200 */
.L_x_1022:
        /* <DEDUP_REMOVED lines=22> */
.L_x_1025:
[----:B------:R-:W-:Y:S05]  /*2200*/  BSYNC.RECONVERGENT B1 ;  /* 0x0000000000017941 */ /* 0x000fea0003800200 */
.L_x_1024:
        /* <DEDUP_REMOVED lines=23> */
.L_x_1027:
[----:B------:R-:W-:Y:S05]  /*2380*/  BSYNC.RECONVERGENT B1 ;  /* 0x0000000000017941 */ /* 0x000fea0003800200 */
.L_x_1026:
        /* <DEDUP_REMOVED lines=12> */
.L_x_1029:
[----:B------:R-:W-:Y:S05]  /*2450*/  BSYNC.RECONVERGENT B1 ;  /* 0x0000000000017941 */ /* 0x000fea0003800200 */
.L_x_1028:
        /* <DEDUP_REMOVED lines=30> */
.L_x_1031:
[----:B------:R-:W-:Y:S05]  /*2640*/  BSYNC.RECONVERGENT B1 ;  /* 0x0000000000017941 */ /* 0x000fea0003800200 */
.L_x_1030:
        /* <DEDUP_REMOVED lines=27> */
.L_x_1033:
[----:B------:R-:W-:Y:S05]  /*2800*/  BSYNC.RECONVERGENT B1 ;  /* 0x0000000000017941 */ /* 0x000fea0003800200 */
.L_x_1032:
        /* <DEDUP_REMOVED lines=27> */
.L_x_1035:
[----:B------:R-:W-:Y:S05]  /*29c0*/  BSYNC.RECONVERGENT B1 ;  /* 0x0000000000017941 */ /* 0x000fea0003800200 */
.L_x_1034:
        /* <DEDUP_REMOVED lines=27> */
.L_x_1037:
[----:B------:R-:W-:Y:S05]  /*2b80*/  BSYNC.RECONVERGENT B1 ;  /* 0x0000000000017941 */ /* 0x000fea0003800200 */
.L_x_1036:
        /* <DEDUP_REMOVED lines=27> */
.L_x_1039:
[----:B------:R-:W-:Y:S05]  /*2d40*/  BSYNC.RECONVERGENT B1 ;  /* 0x0000000000017941 */ /* 0x000fea0003800200 */
.L_x_1038:
        /* <DEDUP_REMOVED lines=27> */
.L_x_1041:
[----:B------:R-:W-:Y:S05]  /*2f00*/  BSYNC.RECONVERGENT B1 ;  /* 0x0000000000017941 */ /* 0x000fea0003800200 */
.L_x_1040:
        /* <DEDUP_REMOVED lines=28> */
.L_x_973:
[----:B------:R-:W1:Y:S01]  /*30d0*/  S2R R0, SR_TID.X ;  /* 0x0000000000007919 */ /* 0x000e620000002100 */
[----:B------:R-:W1:Y:S01]  /*30e0*/  LDC.64 R2, c[0x0][0x380] ;  /* 0x0000e000ff027b82 */ /* 0x000e620000000a00 */
[----:B------:R-:W2:Y:S01]  /*30f0*/  LDCU.64 UR6, c[0x0][0x388] ;  /* 0x00007100ff0677ac */ /* 0x000ea20008000a00 */
[----:B-1----:R-:W-:-:S05]  /*3100*/  IMAD.WIDE.U32 R2, R0, 0x4, R2 ;  /* 0x0000000400027825 */ /* 0x002fca00078e0002 */
[----:B0-----:R-:W3:Y:S04]  /*3110*/  LDG.E R4, desc[UR8][R2.64] ;  /* 0x0000000802047981 */ /* 0x001ee8000c1e1900 */
[----:B------:R-:W3:Y:S04]  /*3120*/  LDG.E R5, desc[UR8][R2.64+0x400] ;  /* 0x0004000802057981 */ /* 0x000ee8000c1e1900 */
[----:B------:R-:W4:Y:S04]  /*3130*/  LDG.E R6, desc[UR8][R2.64+0x800] ;  /* 0x0008000802067981 */ /* 0x000f28000c1e1900 */
[----:B------:R-:W2:Y:S04]  /*3140*/  LDG.E R7, desc[UR8][R2.64+0xc00] ;  /* 0x000c000802077981 */ /* 0x000ea8000c1e1900 */
[----:B------:R0:W5:Y:S01]  /*3150*/  LDG.E R9, desc[UR8][R2.64+0x1000] ;  /* 0x0010000802097981 */ /* 0x000162000c1e1900 */
[----:B------:R-:W-:Y:S01]  /*3160*/  BSSY.RECONVERGENT B1, `(.L_x_1042) ;  /* 0x0000011000017945 */ /* 0x000fe20003800200 */
[----:B---3--:R-:W-:-:S04]  /*3170*/  FSETP.GEU.AND P0, PT, R5, R4, PT ;  /* 0x000000040500720b */ /* 0x008fc80003f0e000 */
[----:B------:R-:W-:Y:S01]  /*3180*/  FSEL R5, R5, R4, !P0 ;  /* 0x0000000405057208 */ /* 0x000fe20004000000 */
[----:B------:R-:W-:-:S03]  /*3190*/  VIADD R4, R0, 0x200 ;  /* 0x0000020000047836 */ /* 0x000fc60000000000 */
[----:B----4-:R-:W-:-:S04]  /*31a0*/  FSETP.GEU.AND P1, PT, R6, R5, PT ;  /* 0x000000050600720b */ /* 0x010fc80003f2e000 */
[----:B------:R-:W-:Y:S01]  /*31b0*/  FSEL R6, R6, R5, !P1 ;  /* 0x0000000506067208 */ /* 0x000fe20004800000 */
[----:B------:R-:W-:-:S03]  /*31c0*/  VIADD R5, R0, 0x100 ;  /* 0x0000010000057836 */ /* 0x000fc60000000000 */
[----:B--2---:R-:W-:Y:S01]  /*31d0*/  FSETP.GEU.AND P2, PT, R6, R7, PT ;  /* 0x000000070600720b */ /* 0x004fe20003f4e000 */
        /* <DEDUP_REMOVED lines=9> */
.L_x_1043:
[----:B------:R-:W-:Y:S05]  /*3270*/  BSYNC.RECONVERGENT B1 ;  /* 0x0000000000017941 */ /* 0x000fea0003800200 */
.L_x_1042:
[----:B-----5:R-:W-:Y:S01]  /*3280*/  FSETP.GEU.AND P0, PT, R10, R9, PT ;  /* 0x000000090a00720b */ /* 0x020fe20003f0e000 */
[----:B------:R-:W-:Y:S01]  /*3290*/  IMAD.MOV.U32 R15, RZ, RZ, RZ ;  /* 0x000000ffff0f7224 */ /* 0x000fe200078e00ff */
[----:B------:R-:W-:Y:S01]  /*32a0*/  LOP3.LUT R4, R0, 0x400, RZ, 0xfc, !PT ;  /* 0x0000040000047812 */ /* 0x000fe200078efcff */
[----:B------:R-:W-:Y:S01]  /*32b0*/  BSSY.RECONVERGENT B1, `(.L_x_1044) ;  /* 0x0000012000017945 */ /* 0x000fe20003800200 */
[----:B------:R-:W-:Y:S01]  /*32c0*/  IADD3 R14, P2, PT, R5, UR6, RZ ;  /* 0x00000006050e7c10 */ /* 0x000fe2000ff5e0ff */
[----:B------:R-:W-:Y:S01]  /*32d0*/  IMAD.MOV.U32 R6, RZ, RZ, R10 ;  /* 0x000000ffff067224 */ /* 0x000fe200078e000a */
[----:B------:R-:W-:Y:S02]  /*32e0*/  IADD3 R11, P1, PT, R4, UR6, RZ ;  /* 0x00000006040b7c10 */ /* 0x000fe4000ff3e0ff */
[----:B------:R-:W-:Y:S01]  /*32f0*/  IADD3.X R13, PT, PT, R15, UR7, RZ, P2, !PT ;  /* 0x000000070f0d7c10 */ /* 0x000fe200097fe4ff */
[----:B------:R-:W-:Y:S02]  /*3300*/  IMAD.MOV.U32 R7, RZ, RZ, R14 ;  /* 0x000000ffff077224 */ /* 0x000fe400078e000e */
[----:B------:R-:W-:-:S02]  /*3310*/  IMAD.X R12, RZ, RZ, UR7, P1 ;  /* 0x00000007ff0c7e24 */ /* 0x000fc400088e06ff */
[----:B------:R-:W-:Y:S01]  /*3320*/  IMAD.MOV.U32 R8, RZ, RZ, R13 ;  /* 0x000000ffff087224 */ /* 0x000fe200078e000d */
[----:B------:R-:W-:Y:S06]  /*3330*/  @!P0 BRA `(.L_x_1045) ;  /* 0x0000000000248947 */ /* 0x000fec0003800000 */
[----:B------:R-:W-:Y:S01]  /*3340*/  FSETP.GEU.AND P1, PT, R9, R10, PT ;  /* 0x0000000a0900720b */ /* 0x000fe20003f2e000 */
[----:B------:R-:W-:Y:S02]  /*3350*/  IMAD.MOV.U32 R6, RZ, RZ, R9 ;  /* 0x000000ffff067224 */ /* 0x000fe400078e0009 */
[----:B------:R-:W-:Y:S02]  /*3360*/  IMAD.MOV.U32 R7, RZ, RZ, R11 ;  /* 0x000000ffff077224 */ /* 0x000fe400078e000b */
[----:B------:R-:W-:-:S08]  /*3370*/  IMAD.MOV.U32 R8, RZ, RZ, R12 ;  /* 0x000000ffff087224 */ /* 0x000fd000078e000c */
[----:B------:R-:W-:-:S04]  /*3380*/  @P1 ISETP.GE.U32.AND P0, PT, R5, R4, PT ;  /* 0x000000040500120c */ /* 0x000fc80003f06070 */
[----:B------:R-:W-:-:S04]  /*3390*/  @P1 ISETP.GE.AND.EX P0, PT, R15, RZ, PT, P0 ;  /* 0x000000ff0f00120c */ /* 0x000fc80003f06300 */
[----:B------:R-:W-:Y:S02]  /*33a0*/  @P1 FSEL R6, R10, R9, !P0 ;  /* 0x000000090a061208 */ /* 0x000fe40004000000 */
[----:B------:R-:W-:Y:S02]  /*33b0*/  @P1 SEL R7, R14, R11, !P0 ;  /* 0x0000000b0e071207 */ /* 0x000fe40004000000 */
[----:B------:R-:W-:-:S07]  /*33c0*/  @P1 SEL R8, R13, R12, !P0 ;  /* 0x0000000c0d081207 */ /* 0x000fce0004000000 */
.L_x_1045:
[----:B------:R-:W-:Y:S05]  /*33d0*/  BSYNC.RECONVERGENT B1 ;  /* 0x0000000000017941 */ /* 0x000fea0003800200 */
.L_x_1044:
[----:B------:R-:W-:Y:S01]  /*33e0*/  UISETP.GE.U32.AND UP0, UPT, UR4, 0xa00, UPT ;  /* 0x00000a000400788c */ /* 0x000fe2000bf06070 */
[----:B------:R-:W-:Y:S02]  /*33f0*/  IMAD.MOV.U32 R9, RZ, RZ, 0x500 ;  /* 0x00000500ff097424 */ /* 0x000fe400078e00ff */
[----:B------:R-:W-:Y:S01]  /*3400*/  IMAD.MOV.U32 R10, RZ, RZ, RZ ;  /* 0x000000ffff0a7224 */ /* 0x000fe200078e00ff */
[----:B------:R-:W-:-:S09]  /*3410*/  UISETP.GE.U32.AND.EX UP0, UPT, UR5, URZ, UPT, UP0 ;  /* 0x000000ff0500728c */ /* 0x000fd2000bf06100 */
[----:B------:R-:W-:Y:S05]  /*3420*/  BRA.U !UP0, `(.L_x_1046) ;  /* 0x0000000508c87547 */ /* 0x000fea000b800000 */
[----:B------:R-:W-:Y:S01]  /*3430*/  IMAD.MOV.U32 R9, RZ, RZ, 0x500 ;  /* 0x00000500ff097424 */ /* 0x000fe200078e00ff */
[----:B------:R-:W0:Y:S01]  /*3440*/  LDCU.64 UR6, c[0x0][0x388] ;  /* 0x00007100ff0677ac */ /* 0x000e220008000a00 */
[----:B------:R-:W-:Y:S01]  /*3450*/  IMAD.MOV.U32 R10, RZ, RZ, RZ ;  /* 0x000000ffff0a7224 */ /* 0x000fe200078e00ff */
[----:B------:R-:W1:Y:S06]  /*3460*/  LDCU.64 UR4, c[0x0][0x398] ;  /* 0x00007300ff0477ac */ /* 0x000e6c0008000a00 */
.L_x_1057:
[----:B------:R-:W-:-:S04]  /*3470*/  LEA R14, P0, R9, R2, 0x2 ;  /* 0x00000002090e7211 */ /* 0x000fc800078010ff */
[----:B------:R-:W-:-:S05]  /*3480*/  LEA.HI.X R15, R9, R3, R10, 0x2, P0 ;  /* 0x00000003090f7211 */ /* 0x000fca00000f140a */
[----:B------:R-:W2:Y:S04]  /*3490*/  LDG.E R21, desc[UR8][R14.64] ;  /* 0x000000080e157981 */ /* 0x000ea8000c1e1900 */
[----:B------:R3:W5:Y:S04]  /*34a0*/  LDG.E R18, desc[UR8][R14.64+0x400] ;  /* 0x000400080e127981 */ /* 0x000768000c1e1900 */
[----:B------:R3:W5:Y:S04]  /*34b0*/  LDG.E R23, desc[UR8][R14.64+0x800] ;  /* 0x000800080e177981 */ /* 0x000768000c1e1900 */
[----:B------:R3:W5:Y:S04]  /*34c0*/  LDG.E R4, desc[UR8][R14.64+0xc00] ;  /* 0x000c00080e047981 */ /* 0x000768000c1e1900 */
[----:B------:R3:W5:Y:S01]  /*34d0*/  LDG.E R11, desc[UR8][R14.64+0x1000] ;  /* 0x001000080e0b7981 */ /* 0x000762000c1e1900 */
[----:B0-----:R-:W-:Y:S01]  /*34e0*/  IADD3 R12, P1, P2, R9, UR6, R0 ;  /* 0x00000006090c7c10 */ /* 0x001fe2000fa3e000 */
[----:B------:R-:W-:Y:S01]  /*34f0*/  BSSY.RECONVERGENT B1, `(.L_x_1047) ;  /* 0x0000012000017945 */ /* 0x000fe20003800200 */
[----:B------:R-:W-:-:S02]  /*3500*/  IMAD.MOV.U32 R13, RZ, RZ, R6 ;  /* 0x000000ffff0d7224 */ /* 0x000fc400078e0006 */
[----:B------:R-:W-:Y:S01]  /*3510*/  IMAD.MOV.U32 R17, RZ, RZ, R7 ;  /* 0x000000ffff117224 */ /* 0x000fe200078e0007 */
[----:B------:R-:W-:Y:S01]  /*3520*/  IADD3.X R5, PT, PT, R10, UR7, RZ, P1, P2 ;  /* 0x000000070a057c10 */ /* 0x000fe20008fe44ff */
[----:B------:R-:W-:Y:S01]  /*3530*/  IMAD.MOV.U32 R19, RZ, RZ, R8 ;  /* 0x000000ffff137224 */ /* 0x000fe200078e0008 */
[----:B--2---:R-:W-:-:S13]  /*3540*/  FSETP.GEU.AND P0, PT, R6, R21, PT ;  /* 0x000000150600720b */ /* 0x004fda0003f0e000 */
[----:B---3--:R-:W-:Y:S05]  /*3550*/  @!P0 BRA `(.L_x_1048) ;  /* 0x00000000002c8947 */ /* 0x008fea0003800000 */
        /* <DEDUP_REMOVED lines=11> */
.L_x_1048:
[----:B-1----:R-:W-:Y:S05]  /*3610*/  BSYNC.RECONVERGENT B1 ;  /* 0x0000000000017941 */ /* 0x002fea0003800200 */
.L_x_1047:
[----:B-----5:R-:W-:Y:S01]  /*3620*/  FSETP.GEU.AND P0, PT, R13, R18, PT ;  /* 0x000000120d00720b */ /* 0x020fe20003f0e000 */
[----:B------:R-:W-:Y:S01]  /*3630*/  BSSY.RECONVERGENT B1, `(.L_x_1049) ;  /* 0x0000010000017945 */ /* 0x000fe20003800200 */
[----:B------:R-:W-:Y:S02]  /*3640*/  IMAD.MOV.U32 R6, RZ, RZ, R13 ;  /* 0x000000ffff067224 */ /* 0x000fe400078e000d */
[----:B------:R-:W-:Y:S02]  /*3650*/  IMAD.MOV.U32 R14, RZ, RZ, R17 ;  /* 0x000000ffff0e7224 */ /* 0x000fe400078e0011 */
[----:B------:R-:W-:-:S07]  /*3660*/  IMAD.MOV.U32 R16, RZ, RZ, R19 ;  /* 0x000000ffff107224 */ /* 0x000fce00078e0013 */
[----:B------:R-:W-:Y:S05]  /*3670*/  @!P0 BRA `(.L_x_1050) ;  /* 0x00000000002c8947 */ /* 0x000fea0003800000 */
[----:B------:R-:W-:Y:S01]  /*3680*/  FSETP.GEU.AND P2, PT, R18, R13, PT ;  /* 0x0000000d1200720b */ /* 0x000fe20003f4e000 */
[----:B------:R-:W-:Y:S01]  /*3690*/  IMAD.MOV.U32 R6, RZ, RZ, R18 ;  /* 0x000000ffff067224 */ /* 0x000fe200078e0012 */
[----:B------:R-:W-:-:S05]  /*36a0*/  IADD3 R14, P1, PT, R12, 0x100, RZ ;  /* 0x000001000c0e7810 */ /* 0x000fca0007f3e0ff */
[----:B------:R-:W-:-:S06]  /*36b0*/  IMAD.X R16, RZ, RZ, R5, P1 ;  /* 0x000000ffff107224 */ /* 0x000fcc00008e0605 */
[CC--:B------:R-:W-:Y:S02]  /*36c0*/  @P2 ISETP.GE.U32.AND P0, PT, R17.reuse, R14.reuse, PT ;  /* 0x0000000e1100220c */ /* 0x0c0fe40003f06070 */
[----:B------:R-:W-:Y:S02]  /*36d0*/  @P2 ISETP.LT.U32.AND P1, PT, R17, R14, PT ;  /* 0x0000000e1100220c */ /* 0x000fe40003f21070 */
[CC--:B------:R-:W-:Y:S02]  /*36e0*/  @P2 ISETP.GE.AND.EX P0, PT, R19.reuse, R16.reuse, PT, P0 ;  /* 0x000000101300220c */ /* 0x0c0fe40003f06300 */
[----:B------:R-:W-:Y:S02]  /*36f0*/  @P2 ISETP.LT.AND.EX P1, PT, R19, R16, PT, P1 ;  /* 0x000000101300220c */ /* 0x000fe40003f21310 */
[----:B------:R-:W-:Y:S02]  /*3700*/  @P2 FSEL R6, R13, R18, !P0 ;  /* 0x000000120d062208 */ /* 0x000fe40004000000 */
[----:B------:R-:W-:-:S02]  /*3710*/  @P2 SEL R14, R17, R14, P1 ;  /* 0x0000000e110e2207 */ /* 0x000fc40000800000 */
[----:B------:R-:W-:-:S07]  /*3720*/  @P2 SEL R16, R19, R16, P1 ;  /* 0x0000001013102207 */ /* 0x000fce0000800000 */
.L_x_1050:
[----:B------:R-:W-:Y:S05]  /*3730*/  BSYNC.RECONVERGENT B1 ;  /* 0x0000000000017941 */ /* 0x000fea0003800200 */
.L_x_1049:
        /* <DEDUP_REMOVED lines=19> */
.L_x_1052:
[----:B------:R-:W-:Y:S05]  /*3870*/  BSYNC.RECONVERGENT B1 ;  /* 0x0000000000017941 */ /* 0x000fea0003800200 */
.L_x_1051:
        /* <DEDUP_REMOVED lines=19> */
.L_x_1054:
[----:B------:R-:W-:Y:S05]  /*39b0*/  BSYNC.RECONVERGENT B1 ;  /* 0x0000000000017941 */ /* 0x000fea0003800200 */
.L_x_1053:
[----:B------:R-:W-:Y:S01]  /*39c0*/  FSETP.GEU.AND P0, PT, R14, R11, PT ;  /* 0x0000000b0e00720b */ /* 0x000fe20003f0e000 */
        /* <DEDUP_REMOVED lines=16> */
.L_x_1056:
[----:B------:R-:W-:Y:S05]  /*3ad0*/  BSYNC.RECONVERGENT B1 ;  /* 0x0000000000017941 */ /* 0x000fea0003800200 */
.L_x_1055:
[----:B------:R-:W-:-:S04]  /*3ae0*/  IADD3 R4, P1, PT, R9, 0xa00, RZ ;  /* 0x00000a0009047810 */ /* 0x000fc80007f3e0ff */
[----:B------:R-:W-:Y:S01]  /*3af0*/  ISETP.GT.U32.AND P0, PT, R4, UR4, PT ;  /* 0x0000000404007c0c */ /* 0x000fe2000bf04070 */
[----:B------:R-:W-:Y:S01]  /*3b00*/  IMAD.X R4, RZ, RZ, R10, P1 ;  /* 0x000000ffff047224 */ /* 0x000fe200008e060a */
[----:B------:R-:W-:-:S04]  /*3b10*/  IADD3 R9, P1, PT, R9, 0x500, RZ ;  /* 0x0000050009097810 */ /* 0x000fc80007f3e0ff */
[----:B------:R-:W-:Y:S01]  /*3b20*/  ISETP.GT.AND.EX P0, PT, R4, UR5, PT, P0 ;  /* 0x0000000504007c0c */ /* 0x000fe2000bf04300 */
[----:B------:R-:W-:-:S12]  /*3b30*/  IMAD.X R10, RZ, RZ, R10, P1 ;  /* 0x000000ffff0a7224 */ /* 0x000fd800008e060a */
[----:B------:R-:W-:Y:S05]  /*3b40*/  @!P0 BRA `(.L_x_1057) ;  /* 0xfffffff800488947 */ /* 0x000fea000383ffff */
.L_x_1046:
        /* <DEDUP_REMOVED lines=22> */
[----:B------:R-:W-:Y:S02]  /*3cb0*/  IADD3.X R18, PT, PT, R3, UR7, RZ, P0, !PT ;  /* 0x0000000703127c10 */ /* 0x000fe400087fe4ff */
[----:B0-----:R-:W-:-:S04]  /*3cc0*/  LEA R13, P1, R14, UR10, 0x2 ;  /* 0x0000000a0e0d7c11 */ /* 0x001fc8000f8210ff */
[----:B------:R-:W-:-:S09]  /*3cd0*/  LEA.HI.X R14, R14, UR11, R3, 0x2, P1 ;  /* 0x0000000b0e0e7c11 */ /* 0x000fd200088f1403 */
.L_x_1064:
        /* <DEDUP_REMOVED lines=23> */
.L_x_1063:
[----:B------:R-:W-:Y:S05]  /*3e50*/  BSYNC.RECONVERGENT B3 ;  /* 0x0000000000037941 */ /* 0x000fea0003800200 */
.L_x_1062:
[----:B------:R-:W-:Y:S01]  /*3e60*/  IADD3 R16, P0, PT, R16, 0x100, RZ ;  /* 0x0000010010107810 */ /* 0x000fe20007f1e0ff */
[----:B------:R-:W-:Y:S02]  /*3e70*/  VIADD R12, R12, 0x100 ;  /* 0x000001000c0c7836 */ /* 0x000fe40000000000 */
[----:B------:R-:W-:Y:S02]  /*3e80*/  IMAD.X R14, RZ, RZ, R14, P3 ;  /* 0x000000ffff0e7224 */ /* 0x000fe400018e060e */
[----:B------:R-:W-:Y:S01]  /*3e90*/  IMAD.X R18, RZ, RZ, R18, P0 ;  /* 0x000000ffff127224 */ /* 0x000fe200000e0612 */
[----:B------:R-:W-:Y:S07]  /*3ea0*/  @P2 BRA `(.L_x_1064) ;  /* 0xfffffffc008c2947 */ /* 0x000fee000383ffff */
.L_x_1061:
[----:B------:R-:W-:Y:S05]  /*3eb0*/  BSYNC.RECONVERGENT B2 ;  /* 0x0000000000027941 */ /* 0x000fea0003800200 */
.L_x_1060:
[----:B------:R-:W-:-:S13]  /*3ec0*/  ISETP.GE.U32.AND P0, PT, R15, 0x300, PT ;  /* 0x000003000f00780c */ /* 0x000fda0003f06070 */
[----:B------:R-:W-:Y:S05]  /*3ed0*/  @!P0 BRA `(.L_x_1059) ;  /* 0x0000000400888947 */ /* 0x000fea0003800000 */
[----:B------:R-:W0:Y:S01]  /*3ee0*/  LDC.64 R4, c[0x0][0x380] ;  /* 0x0000e000ff047b82 */ /* 0x000e220000000a00 */
[----:B------:R-:W-:-:S07]  /*3ef0*/  VIADD R12, R12, 0x200 ;  /* 0x000002000c0c7836 */ /* 0x000fce0000000000 */
[----:B------:R-:W1:Y:S02]  /*3f00*/  LDC.64 R2, c[0x0][0x388] ;  /* 0x0000e200ff027b82 */ /* 0x000e640000000a00 */
.L_x_1073:
        /* <DEDUP_REMOVED lines=29> */
.L_x_1066:
[----:B------:R-:W-:Y:S05]  /*40e0*/  BSYNC.RECONVERGENT B2 ;  /* 0x0000000000027941 */ /* 0x000fea0003800200 */
.L_x_1065:
        /* <DEDUP_REMOVED lines=20> */
.L_x_1068:
[----:B------:R-:W-:Y:S05]  /*4230*/  BSYNC.RECONVERGENT B2 ;  /* 0x0000000000027941 */ /* 0x000fea0003800200 */
.L_x_1067:
        /* <DEDUP_REMOVED lines=20> */
.L_x_1070:
[----:B------:R-:W-:Y:S05]  /*4380*/  BSYNC.RECONVERGENT B2 ;  /* 0x0000000000027941 */ /* 0x000fea0003800200 */
.L_x_1069:
        /* <DEDUP_REMOVED lines=18> */
.L_x_1072:
[----:B------:R-:W-:Y:S05]  /*44b0*/  BSYNC.RECONVERGENT B2 ;  /* 0x0000000000027941 */ /* 0x000fea0003800200 */
.L_x_1071:
[C---:B------:R-:W-:Y:S02]  /*44c0*/  VIADD R14, R12.reuse, 0x200 ;  /* 0x000002000c0e7836 */ /* 0x040fe40000000000 */
[----:B------:R-:W-:-:S03]  /*44d0*/  VIADD R12, R12, 0x400 ;  /* 0x000004000c0c7836 */ /* 0x000fc60000000000 */
[----:B------:R-:W-:-:S13]  /*44e0*/  ISETP.GE.AND P0, PT, R14, R11, PT ;  /* 0x0000000b0e00720c */ /* 0x000fda0003f06270 */
[----:B------:R-:W-:Y:S05]  /*44f0*/  @!P0 BRA `(.L_x_1073) ;  /* 0xfffffff800848947 */ /* 0x000fea000383ffff */
.L_x_1059:
[----:B------:R-:W-:Y:S05]  /*4500*/  BSYNC.RECONVERGENT B1 ;  /* 0x0000000000017941 */ /* 0x000fea0003800200 */
.L_x_1058:
        /* <DEDUP_REMOVED lines=22> */
.L_x_1075:
[----:B------:R-:W-:Y:S05]  /*4670*/  BSYNC.RECONVERGENT B1 ;  /* 0x0000000000017941 */ /* 0x000fea0003800200 */
.L_x_1074:
        /* <DEDUP_REMOVED lines=21> */
.L_x_1077:
[----:B------:R-:W-:Y:S05]  /*47d0*/  BSYNC.RECONVERGENT B1 ;  /* 0x0000000000017941 */ /* 0x000fea0003800200 */
.L_x_1076:
        /* <DEDUP_REMOVED lines=21> */
.L_x_1079:
[----:B------:R-:W-:Y:S05]  /*4930*/  BSYNC.RECONVERGENT B1 ;  /* 0x0000000000017941 */ /* 0x000fea0003800200 */
.L_x_1078:
        /* <DEDUP_REMOVED lines=21> */
.L_x_1081:
[----:B------:R-:W-:Y:S05]  /*4a90*/  BSYNC.RECONVERGENT B1 ;  /* 0x0000000000017941 */ /* 0x000fea0003800200 */
.L_x_1080:
        /* <DEDUP_REMOVED lines=22> */
.L_x_1083:
[----:B------:R-:W-:Y:S05]  /*4c00*/  BSYNC.RECONVERGENT B1 ;  /* 0x0000000000017941 */ /* 0x000fea0003800200 */
.L_x_1082:
        /* <DEDUP_REMOVED lines=12> */
.L_x_1085:
[----:B------:R-:W-:Y:S05]  /*4cd0*/  BSYNC.RECONVERGENT B1 ;  /* 0x0000000000017941 */ /* 0x000fea0003800200 */
.L_x_1084:
        /* <DEDUP_REMOVED lines=31> */
.L_x_1087:
[----:B------:R-:W-:Y:S05]  /*4ed0*/  BSYNC.RECONVERGENT B1 ;  /* 0x0000000000017941 */ /* 0x000fea0003800200 */
.L_x_1086:
        /* <DEDUP_REMOVED lines=18> */
.L_x_1089:
[----:B------:R-:W-:Y:S05]  /*5000*/  BSYNC.RECONVERGENT B1 ;  /* 0x0000000000017941 */ /* 0x000fea0003800200 */
.L_x_1088:
        /* <DEDUP_REMOVED lines=18> */
.L_x_1091:
[----:B------:R-:W-:Y:S05]  /*5130*/  BSYNC.RECONVERGENT B1 ;  /* 0x0000000000017941 */ /* 0x000fea0003800200 */
.L_x_1090:
        /* <DEDUP_REMOVED lines=18> */
.L_x_1093:
[----:B------:R-:W-:Y:S05]  /*5260*/  BSYNC.RECONVERGENT B1 ;  /* 0x0000000000017941 */ /* 0x000fea0003800200 */
.L_x_1092:
        /* <DEDUP_REMOVED lines=18> */
.L_x_1095:
[----:B------:R-:W-:Y:S05]  /*5390*/  BSYNC.RECONVERGENT B1 ;  /* 0x0000000000017941 */ /* 0x000fea0003800200 */
.L_x_1094:
        /* <DEDUP_REMOVED lines=18> */
.L_x_1097:
[----:B------:R-:W-:Y:S05]  /*54c0*/  BSYNC.RECONVERGENT B1 ;  /* 0x0000000000017941 */ /* 0x000fea0003800200 */
.L_x_1096:
        /* <DEDUP_REMOVED lines=17> */
.L_x_1005:
[----:B------:R-:W-:Y:S05]  /*55e0*/  BSYNC.RECONVERGENT B0 ;  /* 0x0000000000007941 */ /* 0x000fea0003800200 */
.L_x_972:
[----:B------:R-:W-:Y:S05]  /*55f0*/  @P1 EXIT ;  /* 0x000000000000194d */ /* 0x000fea0003800000 */
[----:B0-----:R-:W0:Y:S01]  /*5600*/  LDC.64 R6, c[0x0][0x390] ;  /* 0x0000e400ff067b82 */ /* 0x001e220000000a00 */
[----:B------:R-:W-:Y:S02]  /*5610*/  IMAD.MOV.U32 R5, RZ, RZ, R4 ;  /* 0x000000ffff057224 */ /* 0x000fe400078e0004 */
[----:B------:R-:W-:-:S05]  /*5620*/  IMAD.MOV.U32 R4, RZ, RZ, R3 ;  /* 0x000000ffff047224 */ /* 0x000fca00078e0003 */
[----:B0-----:R-:W-:Y:S04]  /*5630*/  STG.E.64 desc[UR8][R6.64+0x8], R4 ;  /* 0x0000080406007986 */ /* 0x001fe8000c101b08 */
[----:B------:R-:W-:Y:S01]  /*5640*/  STG.E desc[UR8][R6.64], R2 ;  /* 0x0000000206007986 */ /* 0x000fe2000c101908 */
[----:B------:R-:W-:Y:S05]  /*5650*/  EXIT ;  /* 0x000000000000794d */ /* 0x000fea0003800000 */
.L_x_1098:
        /* <DEDUP_REMOVED lines=10> */
.L_x_1832:


//--------------------- .text._ZN6thrust24THRUST_300001_SM_1000_NS8cuda_cub4core6detail13_kernel_agentINS1_8__reduce11ReduceAgentIPN4cuda3std3__45tupleIJflEEESC_SB_iNS1_9__extrema9arg_min_fIflNS9_4lessIfEEEEEEJSC_SC_iSH_EEEvDpT0_ --------------------------
	.section	.text._ZN6thrust24THRUST_300001_SM_1000_NS8cuda_cub4core6detail13_kernel_agentINS1_8__reduce11ReduceAgentIPN4cuda3std3__45tupleIJflEEESC_SB_iNS1_9__extrema9arg_min_fIflNS9_4lessIfEEEEEEJSC_SC_iSH_EEEvDpT0_,"ax",@progbits
	.align	128
        .global         _ZN6thrust24THRUST_300001_SM_1000_NS8cuda_cub4core6detail13_kernel_agentINS1_8__reduce11ReduceAgentIPN4cuda3std3__45tupleIJflEEESC_SB_iNS1_9__extrema9arg_min_fIflNS9_4lessIfEEEEEEJSC_SC_iSH_EEEvDpT0_
        .type           _ZN6thrust24THRUST_300001_SM_1000_NS8cuda_cub4core6detail13_kernel_agentINS1_8__reduce11ReduceAgentIPN4cuda3std3__45tupleIJflEEESC_SB_iNS1_9__extrema9arg_min_fIflNS9_4lessIfEEEEEEJSC_SC_iSH_EEEvDpT0_,@function
        .size           _ZN6thrust24THRUST_300001_SM_1000_NS8cuda_cub4core6detail13_kernel_agentINS1_8__reduce11ReduceAgentIPN4cuda3std3__45tupleIJflEEESC_SB_iNS1_9__extrema9arg_min_fIflNS9_4lessIfEEEEEEJSC_SC_iSH_EEEvDpT0_,(.L_x_1833 - _ZN6thrust24THRUST_300001_SM_1000_NS8cuda_cub4core6detail13_kernel_agentINS1_8__reduce11ReduceAgentIPN4cuda3std3__45tupleIJflEEESC_SB_iNS1_9__extrema9arg_min_fIflNS9_4lessIfEEEEEEJSC_SC_iSH_EEEvDpT0_)
        .other          _ZN6thrust24THRUST_300001_SM_1000_NS8cuda_cub4core6detail13_kernel_agentINS1_8__reduce11ReduceAgentIPN4cuda3std3__45tupleIJflEEESC_SB_iNS1_9__extrema9arg_min_fIflNS9_4lessIfEEEEEEJSC_SC_iSH_EEEvDpT0_,@"STO_CUDA_ENTRY STV_DEFAULT"
_ZN6thrust24THRUST_300001_SM_1000_NS8cuda_cub4core6detail13_kernel_agentINS1_8__reduce11ReduceAgentIPN4cuda3std3__45tupleIJflEEESC_SB_iNS1_9__extrema9arg_min_fIflNS9_4lessIfEEEEEEJSC_SC_iSH_EEEvDpT0_:
.text._ZN6thrust24THRUST_300001_SM_1000_NS8cuda_cub4core6detail13_kernel_agentINS1_8__reduce11ReduceAgentIPN4cuda3std3__45tupleIJflEEESC_SB_iNS1_9__extrema9arg_min_fIflNS9_4lessIfEEEEEEJSC_SC_iSH_EEEvDpT0_:
        /* <DEDUP_REMOVED lines=21> */
.L_x_1102:
[----:B0-----:R-:W-:Y:S05]  /*0150*/  BSYNC.RECONVERGENT B1 ;  /* 0x0000000000017941 */ /* 0x001fea0003800200 */
.L_x_1101:
        /* <DEDUP_REMOVED lines=15> */
.L_x_1109:
        /* <DEDUP_REMOVED lines=24> */
.L_x_1108:
[----:B------:R-:W-:Y:S05]  /*03d0*/  BSYNC.RECONVERGENT B3 ;  /* 0x0000000000037941 */ /* 0x000fea0003800200 */
.L_x_1107:
[----:B------:R-:W-:Y:S02]  /*03e0*/  IMAD.X R7, RZ, RZ, R7, P3 ;  /* 0x000000ffff077224 */ /* 0x000fe400018e0607 */
[----:B------:R-:W-:Y:S01]  /*03f0*/  VIADD R4, R4, 0x100 ;  /* 0x0000010004047836 */ /* 0x000fe20000000000 */
[----:B------:R-:W-:Y:S06]  /*0400*/  @P2 BRA `(.L_x_1109) ;  /* 0xfffffffc00902947 */ /* 0x000fec000383ffff */
.L_x_1106:
[----:B------:R-:W-:Y:S05]  /*0410*/  BSYNC.RECONVERGENT B2 ;  /* 0x0000000000027941 */ /* 0x000fea0003800200 */
.L_x_1105:
[----:B------:R-:W0:Y:S01]  /*0420*/  LDC.64 R6, c[0x0][0x380] ;  /* 0x0000e000ff067b82 */ /* 0x000e220000000a00 */
[----:B------:R-:W-:-:S13]  /*0430*/  ISETP.GE.U32.AND P0, PT, R14, 0x300, PT ;  /* 0x000003000e00780c */ /* 0x000fda0003f06070 */
[----:B------:R-:W-:Y:S05]  /*0440*/  @!P0 BRA `(.L_x_1104) ;  /* 0x0000000400508947 */ /* 0x000fea0003800000 */
.L_x_1118:
        /* <DEDUP_REMOVED lines=23> */
.L_x_1111:
[----:B------:R-:W-:Y:S05]  /*05c0*/  BSYNC.RECONVERGENT B2 ;  /* 0x0000000000027941 */ /* 0x000fea0003800200 */
.L_x_1110:
        /* <DEDUP_REMOVED lines=18> */
.L_x_1113:
[----:B------:R-:W-:Y:S05]  /*06f0*/  BSYNC.RECONVERGENT B2 ;  /* 0x0000000000027941 */ /* 0x000fea0003800200 */
.L_x_1112:
        /* <DEDUP_REMOVED lines=18> */
.L_x_1115:
[----:B------:R-:W-:Y:S05]  /*0820*/  BSYNC.RECONVERGENT B2 ;  /* 0x0000000000027941 */ /* 0x000fea0003800200 */
.L_x_1114:
        /* <DEDUP_REMOVED lines=18> */
.L_x_1117:
[----:B------:R-:W-:Y:S05]  /*0950*/  BSYNC.RECONVERGENT B2 ;  /* 0x0000000000027941 */ /* 0x000fea0003800200 */
.L_x_1116:
[----:B------:R-:W-:-:S05]  /*0960*/  VIADD R4, R4, 0x400 ;  /* 0x0000040004047836 */ /* 0x000fca0000000000 */
[----:B------:R-:W-:-:S13]  /*0970*/  ISETP.GE.AND P0, PT, R4, UR5, PT ;  /* 0x0000000504007c0c */ /* 0x000fda000bf06270 */
[----:B------:R-:W-:Y:S05]  /*0980*/  @!P0 BRA `(.L_x_1118) ;  /* 0xfffffff800b08947 */ /* 0x000fea000383ffff */
.L_x_1104:
[----:B------:R-:W-:Y:S05]  /*0990*/  BSYNC.RECONVERGENT B1 ;  /* 0x0000000000017941 */ /* 0x000fea0003800200 */
.L_x_1103:
        /* <DEDUP_REMOVED lines=25> */
.L_x_1121:
[----:B------:R-:W-:Y:S05]  /*0b30*/  BSYNC.RECONVERGENT B1 ;  /* 0x0000000000017941 */ /* 0x000fea0003800200 */
.L_x_1120:
        /* <DEDUP_REMOVED lines=21> */
.L_x_1123:
[----:B------:R-:W-:Y:S05]  /*0c90*/  BSYNC.RECONVERGENT B1 ;  /* 0x0000000000017941 */ /* 0x000fea0003800200 */
.L_x_1122:
        /* <DEDUP_REMOVED lines=21> */
.L_x_1125:
[----:B------:R-:W-:Y:S05]  /*0df0*/  BSYNC.RECONVERGENT B1 ;  /* 0x0000000000017941 */ /* 0x000fea0003800200 */
.L_x_1124:
        /* <DEDUP_REMOVED lines=21> */
.L_x_1127:
[----:B------:R-:W-:Y:S05]  /*0f50*/  BSYNC.RECONVERGENT B1 ;  /* 0x0000000000017941 */ /* 0x000fea0003800200 */
.L_x_1126:
        /* <DEDUP_REMOVED lines=22> */
.L_x_1129:
[----:B------:R-:W-:Y:S05]  /*10c0*/  BSYNC.RECONVERGENT B1 ;  /* 0x0000000000017941 */ /* 0x000fea0003800200 */
.L_x_1128:
        /* <DEDUP_REMOVED lines=12> */
.L_x_1131:
[----:B------:R-:W-:Y:S05]  /*1190*/  BSYNC.RECONVERGENT B1 ;  /* 0x0000000000017941 */ /* 0x000fea0003800200 */
.L_x_1130:
        /* <DEDUP_REMOVED lines=31> */
.L_x_1134:
[----:B------:R-:W-:Y:S05]  /*1390*/  BSYNC.RECONVERGENT B1 ;  /* 0x0000000000017941 */ /* 0x000fea0003800200 */
.L_x_1133:
        /* <DEDUP_REMOVED lines=18> */
.L_x_1136:
[----:B------:R-:W-:Y:S05]  /*14c0*/  BSYNC.RECONVERGENT B1 ;  /* 0x0000000000017941 */ /* 0x000fea0003800200 */
.L_x_1135:
        /* <DEDUP_REMOVED lines=18> */
.L_x_1138:
[----:B------:R-:W-:Y:S05]  /*15f0*/  BSYNC.RECONVERGENT B1 ;  /* 0x0000000000017941 */ /* 0x000fea0003800200 */
.L_x_1137:
        /* <DEDUP_REMOVED lines=18> */
.L_x_1140:
[----:B------:R-:W-:Y:S05]  /*1720*/  BSYNC.RECONVERGENT B1 ;  /* 0x0000000000017941 */ /* 0x000fea0003800200 */
.L_x_1139:
        /* <DEDUP_REMOVED lines=18> */
.L_x_1142:
[----:B------:R-:W-:Y:S05]  /*1850*/  BSYNC.RECONVERGENT B1 ;  /* 0x0000000000017941 */ /* 0x000fea0003800200 */
.L_x_1141:
        /* <DEDUP_REMOVED lines=18> */
.L_x_1144:
[----:B------:R-:W-:Y:S05]  /*1980*/  BSYNC.RECONVERGENT B1 ;  /* 0x0000000000017941 */ /* 0x000fea0003800200 */
.L_x_1143:
        /* <DEDUP_REMOVED lines=19> */
.L_x_1119:
        /* <DEDUP_REMOVED lines=28> */
.L_x_1146:
[----:B------:R-:W-:Y:S05]  /*1c80*/  BSYNC.RECONVERGENT B1 ;  /* 0x0000000000017941 */ /* 0x000fea0003800200 */
.L_x_1145:
        /* <DEDUP_REMOVED lines=22> */
.L_x_1148:
[----:B------:R-:W-:Y:S05]  /*1df0*/  BSYNC.RECONVERGENT B1 ;  /* 0x0000000000017941 */ /* 0x000fea0003800200 */
.L_x_1147:
        /* <DEDUP_REMOVED lines=22> */
.L_x_1150:
[----:B------:R-:W-:Y:S05]  /*1f60*/  BSYNC.RECONVERGENT B1 ;  /* 0x0000000000017941 */ /* 0x000fea0003800200 */
.L_x_1149:
        /* <DEDUP_REMOVED lines=22> */
.L_x_1152:
[----:B------:R-:W-:Y:S05]  /*20d0*/  BSYNC.RECONVERGENT B1 ;  /* 0x0000000000017941 */ /* 0x000fea0003800200 */
.L_x_1151:
        /* <DEDUP_REMOVED lines=23> */
.L_x_1154:
[----:B------:R-:W-:Y:S05]  /*2250*/  BSYNC.RECONVERGENT B1 ;  /* 0x0000000000017941 */ /* 0x000fea0003800200 */
.L_x_1153:
        /* <DEDUP_REMOVED lines=12> */
.L_x_1156:
[----:B------:R-:W-:Y:S05]  /*2320*/  BSYNC.RECONVERGENT B1 ;  /* 0x0000000000017941 */ /* 0x000fea0003800200 */
.L_x_1155:
        /* <DEDUP_REMOVED lines=30> */
.L_x_1158:
[----:B------:R-:W-:Y:S05]  /*2510*/  BSYNC.RECONVERGENT B1 ;  /* 0x0000000000017941 */ /* 0x000fea0003800200 */
.L_x_1157:
        /* <DEDUP_REMOVED lines=27> */
.L_x_1160:
[----:B------:R-:W-:Y:S05]  /*26d0*/  BSYNC.RECONVERGENT B1 ;  /* 0x0000000000017941 */ /* 0x000fea0003800200 */
.L_x_1159:
        /* <DEDUP_REMOVED lines=27> */
.L_x_1162:
[----:B------:R-:W-:Y:S05]  /*2890*/  BSYNC.RECONVERGENT B1 ;  /* 0x0000000000017941 */ /* 0x000fea0003800200 */
.L_x_1161:
        /* <DEDUP_REMOVED lines=27> */
.L_x_1164:
[----:B------:R-:W-:Y:S05]  /*2a50*/  BSYNC.RECONVERGENT B1 ;  /* 0x0000000000017941 */ /* 0x000fea0003800200 */
.L_x_1163:
        /* <DEDUP_REMOVED lines=27> */
.L_x_1166:
[----:B------:R-:W-:Y:S05]  /*2c10*/  BSYNC.RECONVERGENT B1 ;  /* 0x0000000000017941 */ /* 0x000fea0003800200 */
.L_x_1165:
        /* <DEDUP_REMOVED lines=27> */
.L_x_1168:
[----:B------:R-:W-:Y:S05]  /*2dd0*/  BSYNC.RECONVERGENT B1 ;  /* 0x0000000000017941 */ /* 0x000fea0003800200 */
.L_x_1167:
        /* <DEDUP_REMOVED lines=28> */
.L_x_1100:
        /* <DEDUP_REMOVED lines=22> */
[-C--:B------:R-:W-:Y:S02]  /*3100*/  @P2 ISETP.LT.U32.AND P1, PT, R14, R8.reuse, PT ;  /* 0x000000080e00220c */ /* 0x080fe40003f21070 */
[CC--:B------:R-:W-:Y:S02]  /*3110*/  @P2 ISETP.GE.AND.EX P0, PT, R15.reuse, R9.reuse, PT, P0 ;  /* 0x000000090f00220c */ /* 0x0c0fe40003f06300 */
[----:B------:R-:W-:Y:S02]  /*3120*/  @P2 ISETP.LT.AND.EX P1, PT, R15, R9, PT, P1 ;  /* 0x000000090f00220c */ /* 0x000fe40003f21310 */
[----:B------:R-:W-:Y:S02]  /*3130*/  @P2 FSEL R19, R18, R11, !P0 ;  /* 0x0000000b12132208 */ /* 0x000fe40004000000 */
[----:B------:R-:W-:-:S02]  /*3140*/  @P2 SEL R11, R14, R8, P1 ;  /* 0x000000080e0b2207 */ /* 0x000fc40000800000 */
[----:B------:R-:W-:-:S03]  /*3150*/  @P2 SEL R14, R15, R9, P1 ;  /* 0x000000090f0e2207 */ /* 0x000fc60000800000 */
[----:B------:R-:W-:Y:S02]  /*3160*/  @P2 IMAD.MOV.U32 R8, RZ, RZ, R11 ;  /* 0x000000ffff082224 */ /* 0x000fe400078e000b */
[----:B------:R-:W-:-:S07]  /*3170*/  @P2 IMAD.MOV.U32 R9, RZ, RZ, R14 ;  /* 0x000000ffff092224 */ /* 0x000fce00078e000e */
.L_x_1170:
[----:B------:R-:W-:Y:S05]  /*3180*/  BSYNC.RECONVERGENT B1 ;  /* 0x0000000000017941 */ /* 0x000fea0003800200 */
.L_x_1169:
        /* <DEDUP_REMOVED lines=17> */
.L_x_1172:
[----:B------:R-:W-:Y:S05]  /*32a0*/  BSYNC.RECONVERGENT B1 ;  /* 0x0000000000017941 */ /* 0x000fea0003800200 */
.L_x_1171:
        /* <DEDUP_REMOVED lines=17> */
.L_x_1174:
[----:B------:R-:W-:Y:S05]  /*33c0*/  BSYNC.RECONVERGENT B1 ;  /* 0x0000000000017941 */ /* 0x000fea0003800200 */
.L_x_1173:
        /* <DEDUP_REMOVED lines=17> */
.L_x_1176:
[----:B------:R-:W-:Y:S05]  /*34e0*/  BSYNC.RECONVERGENT B1 ;  /* 0x0000000000017941 */ /* 0x000fea0003800200 */
.L_x_1175:
[----:B------:R-:W-:Y:S01]  /*34f0*/  UISETP.GE.U32.AND UP0, UPT, UR4, 0xa00, UPT ;  /* 0x00000a000400788c */ /* 0x000fe2000bf06070 */
[----:B------:R-:W-:-:S08]  /*3500*/  IMAD.MOV.U32 R5, RZ, RZ, 0x500 ;  /* 0x00000500ff057424 */ /* 0x000fd000078e00ff */
[----:B------:R-:W-:Y:S05]  /*3510*/  BRA.U !UP0, `(.L_x_1177) ;  /* 0x0000000508b47547 */ /* 0x000fea000b800000 */
[----:B------:R-:W0:Y:S01]  /*3520*/  LDC.64 R6, c[0x0][0x380] ;  /* 0x0000e000ff067b82 */ /* 0x000e220000000a00 */
[----:B------:R-:W-:Y:S01]  /*3530*/  IMAD.MOV.U32 R5, RZ, RZ, 0x500 ;  /* 0x00000500ff057424 */ /* 0x000fe200078e00ff */
[----:B------:R-:W1:Y:S06]  /*3540*/  LDCU UR4, c[0x0][0x390] ;  /* 0x00007200ff0477ac */ /* 0x000e6c0008000800 */
.L_x_1188:
[----:B------:R-:W-:-:S04]  /*3550*/  IMAD.IADD R17, R0, 0x1, R5 ;  /* 0x0000000100117824 */ /* 0x000fc800078e0205 */
[----:B0-----:R-:W-:-:S05]  /*3560*/  IMAD.WIDE.U32 R16, R17, 0x10, R6 ;  /* 0x0000001011107825 */ /* 0x001fca00078e0006 */
        /* <DEDUP_REMOVED lines=27> */
.L_x_1179:
[----:B-1----:R-:W-:Y:S05]  /*3720*/  BSYNC.RECONVERGENT B1 ;  /* 0x0000000000017941 */ /* 0x002fea0003800200 */
.L_x_1178:
        /* <DEDUP_REMOVED lines=17> */
.L_x_1181:
[----:B------:R-:W-:Y:S05]  /*3840*/  BSYNC.RECONVERGENT B1 ;  /* 0x0000000000017941 */ /* 0x000fea0003800200 */
.L_x_1180:
        /* <DEDUP_REMOVED lines=17> */
.L_x_1183:
[----:B------:R-:W-:Y:S05]  /*3960*/  BSYNC.RECONVERGENT B1 ;  /* 0x0000000000017941 */ /* 0x000fea0003800200 */
.L_x_1182:
        /* <DEDUP_REMOVED lines=17> */
.L_x_1185:
[----:B------:R-:W-:Y:S05]  /*3a80*/  BSYNC.RECONVERGENT B1 ;  /* 0x0000000000017941 */ /* 0x000fea0003800200 */
.L_x_1184:
        /* <DEDUP_REMOVED lines=17> */
.L_x_1187:
[----:B------:R-:W-:Y:S05]  /*3ba0*/  BSYNC.RECONVERGENT B1 ;  /* 0x0000000000017941 */ /* 0x000fea0003800200 */
.L_x_1186:
[C---:B------:R-:W-:Y:S02]  /*3bb0*/  VIADD R8, R5.reuse, 0xa00 ;  /* 0x00000a0005087836 */ /* 0x040fe40000000000 */
[----:B------:R-:W-:-:S03]  /*3bc0*/  VIADD R5, R5, 0x500 ;  /* 0x0000050005057836 */ /* 0x000fc60000000000 */
[----:B------:R-:W-:-:S13]  /*3bd0*/  ISETP.GT.AND P0, PT, R8, UR4, PT ;  /* 0x0000000408007c0c */ /* 0x000fda000bf04270 */
[----:B------:R-:W-:Y:S05]  /*3be0*/  @!P0 BRA `(.L_x_1188) ;  /* 0xfffffff800588947 */ /* 0x000fea000383ffff */
.L_x_1177:
        /* <DEDUP_REMOVED lines=19> */
.L_x_1195:
[----:B0-----:R-:W-:-:S05]  /*3d20*/  IMAD.WIDE.U32 R8, R13, 0x10, R6 ;  /* 0x000000100d087825 */ /* 0x001fca00078e0006 */
[----:B------:R-:W2:Y:S01]  /*3d30*/  LDG.E.CONSTANT R19, desc[UR6][R8.64] ;  /* 0x0000000608137981 */ /* 0x000ea2000c1e9900 */
[----:B------:R-:W-:Y:S01]  /*3d40*/  VIADD R12, R12, 0x1 ;  /* 0x000000010c0c7836 */ /* 0x000fe20000000000 */
[----:B------:R-:W-:Y:S04]  /*3d50*/  BSSY.RECONVERGENT B3, `(.L_x_1193) ;  /* 0x0000013000037945 */ /* 0x000fe80003800200 */
        /* <DEDUP_REMOVED lines=18> */
.L_x_1194:
[----:B------:R-:W-:Y:S05]  /*3e80*/  BSYNC.RECONVERGENT B3 ;  /* 0x0000000000037941 */ /* 0x000fea0003800200 */
.L_x_1193:
[----:B------:R-:W-:Y:S02]  /*3e90*/  VIADD R10, R10, 0x100 ;  /* 0x000001000a0a7836 */ /* 0x000fe40000000000 */
[----:B------:R-:W-:Y:S01]  /*3ea0*/  VIADD R13, R13, 0x100 ;  /* 0x000001000d0d7836 */ /* 0x000fe20000000000 */
[----:B------:R-:W-:Y:S06]  /*3eb0*/  @P2 BRA `(.L_x_1195) ;  /* 0xfffffffc00982947 */ /* 0x000fec000383ffff */
.L_x_1192:
[----:B------:R-:W-:Y:S05]  /*3ec0*/  BSYNC.RECONVERGENT B2 ;  /* 0x0000000000027941 */ /* 0x000fea0003800200 */
.L_x_1191:
        /* <DEDUP_REMOVED lines=11> */
.L_x_1204:
[----:B-1----:R-:W-:Y:S01]  /*3f80*/  IMAD.WIDE.U32 R14, R13, 0x10, R6 ;  /* 0x000000100d0e7825 */ /* 0x002fe200078e0006 */
[----:B------:R0:W5:Y:S04]  /*3f90*/  LDG.E.CONSTANT R25, desc[UR6][R8.64+-0x2008] ;  /* 0xffdff80608197981 */ /* 0x000168000c1e9900 */
[----:B------:R-:W2:Y:S04]  /*3fa0*/  LDG.E.CONSTANT R21, desc[UR6][R14.64] ;  /* 0x000000060e157981 */ /* 0x000ea8000c1e9900 */
        /* <DEDUP_REMOVED lines=20> */
.L_x_1197:
[----:B------:R-:W-:Y:S05]  /*40f0*/  BSYNC.RECONVERGENT B2 ;  /* 0x0000000000027941 */ /* 0x000fea0003800200 */
.L_x_1196:
        /* <DEDUP_REMOVED lines=18> */
.L_x_1199:
[----:B------:R-:W-:Y:S05]  /*4220*/  BSYNC.RECONVERGENT B2 ;  /* 0x0000000000027941 */ /* 0x000fea0003800200 */
.L_x_1198:
        /* <DEDUP_REMOVED lines=18> */
.L_x_1201:
[----:B------:R-:W-:Y:S05]  /*4350*/  BSYNC.RECONVERGENT B2 ;  /* 0x0000000000027941 */ /* 0x000fea0003800200 */
.L_x_1200:
        /* <DEDUP_REMOVED lines=18> */
.L_x_1203:
[----:B------:R-:W-:Y:S05]  /*4480*/  BSYNC.RECONVERGENT B2 ;  /* 0x0000000000027941 */ /* 0x000fea0003800200 */
.L_x_1202:
[----:B------:R-:W-:Y:S01]  /*4490*/  VIADD R10, R10, 0x400 ;  /* 0x000004000a0a7836 */ /* 0x000fe20000000000 */
[----:B------:R-:W-:Y:S01]  /*44a0*/  IADD3 R8, P1, PT, R8, 0x4000, RZ ;  /* 0x0000400008087810 */ /* 0x000fe20007f3e0ff */
[----:B------:R-:W-:-:S03]  /*44b0*/  VIADD R13, R13, 0x400 ;  /* 0x000004000d0d7836 */ /* 0x000fc60000000000 */
[----:B------:R-:W-:Y:S01]  /*44c0*/  ISETP.GE.AND P0, PT, R10, R11, PT ;  /* 0x0000000b0a00720c */ /* 0x000fe20003f06270 */
[----:B------:R-:W-:-:S12]  /*44d0*/  IMAD.X R9, RZ, RZ, R9, P1 ;  /* 0x000000ffff097224 */ /* 0x000fd800008e0609 */
[----:B------:R-:W-:Y:S05]  /*44e0*/  @!P0 BRA `(.L_x_1204) ;  /* 0xfffffff800a48947 */ /* 0x000fea000383ffff */
.L_x_1190:
[----:B------:R-:W-:Y:S05]  /*44f0*/  BSYNC.RECONVERGENT B1 ;  /* 0x0000000000017941 */ /* 0x000fea0003800200 */
.L_x_1189:
        /* <DEDUP_REMOVED lines=22> */
.L_x_1206:
[----:B------:R-:W-:Y:S05]  /*4660*/  BSYNC.RECONVERGENT B1 ;  /* 0x0000000000017941 */ /* 0x000fea0003800200 */
.L_x_1205:
        /* <DEDUP_REMOVED lines=21> */
.L_x_1208:
[----:B------:R-:W-:Y:S05]  /*47c0*/  BSYNC.RECONVERGENT B1 ;  /* 0x0000000000017941 */ /* 0x000fea0003800200 */
.L_x_1207:
        /* <DEDUP_REMOVED lines=21> */
.L_x_1210:
[----:B------:R-:W-:Y:S05]  /*4920*/  BSYNC.RECONVERGENT B1 ;  /* 0x0000000000017941 */ /* 0x000fea0003800200 */
.L_x_1209:
        /* <DEDUP_REMOVED lines=21> */
.L_x_1212:
[----:B------:R-:W-:Y:S05]  /*4a80*/  BSYNC.RECONVERGENT B1 ;  /* 0x0000000000017941 */ /* 0x000fea0003800200 */
.L_x_1211:
        /* <DEDUP_REMOVED lines=22> */
.L_x_1214:
[----:B------:R-:W-:Y:S05]  /*4bf0*/  BSYNC.RECONVERGENT B1 ;  /* 0x0000000000017941 */ /* 0x000fea0003800200 */
.L_x_1213:
        /* <DEDUP_REMOVED lines=12> */
.L_x_1216:
[----:B------:R-:W-:Y:S05]  /*4cc0*/  BSYNC.RECONVERGENT B1 ;  /* 0x0000000000017941 */ /* 0x000fea0003800200 */
.L_x_1215:
        /* <DEDUP_REMOVED lines=31> */
.L_x_1218:
[----:B------:R-:W-:Y:S05]  /*4ec0*/  BSYNC.RECONVERGENT B1 ;  /* 0x0000000000017941 */ /* 0x000fea0003800200 */
.L_x_1217:
        /* <DEDUP_REMOVED lines=18> */
.L_x_1220:
[----:B------:R-:W-:Y:S05]  /*4ff0*/  BSYNC.RECONVERGENT B1 ;  /* 0x0000000000017941 */ /* 0x000fea0003800200 */
.L_x_1219:
        /* <DEDUP_REMOVED lines=18> */
.L_x_1222:
[----:B------:R-:W-:Y:S05]  /*5120*/  BSYNC.RECONVERGENT B1 ;  /* 0x0000000000017941 */ /* 0x000fea0003800200 */
.L_x_1221:
        /* <DEDUP_REMOVED lines=18> */
.L_x_1224:
[----:B------:R-:W-:Y:S05]  /*5250*/  BSYNC.RECONVERGENT B1 ;  /* 0x0000000000017941 */ /* 0x000fea0003800200 */
.L_x_1223:
        /* <DEDUP_REMOVED lines=18> */
.L_x_1226:
[----:B------:R-:W-:Y:S05]  /*5380*/  BSYNC.RECONVERGENT B1 ;  /* 0x0000000000017941 */ /* 0x000fea0003800200 */
.L_x_1225:
        /* <DEDUP_REMOVED lines=18> */
.L_x_1228:
[----:B------:R-:W-:Y:S05]  /*54b0*/  BSYNC.RECONVERGENT B1 ;  /* 0x0000000000017941 */ /* 0x000fea0003800200 */
.L_x_1227:
        /* <DEDUP_REMOVED lines=17> */
.L_x_1132:
[----:B------:R-:W-:Y:S05]  /*55d0*/  BSYNC.RECONVERGENT B0 ;  /* 0x0000000000007941 */ /* 0x000fea0003800200 */
.L_x_1099:
[----:B------:R-:W-:Y:S05]  /*55e0*/  @P1 EXIT ;  /* 0x000000000000194d */ /* 0x000fea0003800000 */
[----:B0-----:R-:W0:Y:S01]  /*55f0*/  LDC.64 R6, c[0x0][0x388] ;  /* 0x0000e200ff067b82 */ /* 0x001e220000000a00 */
[----:B------:R-:W-:Y:S02]  /*5600*/  IMAD.MOV.U32 R5, RZ, RZ, R4 ;  /* 0x000000ffff057224 */ /* 0x000fe400078e0004 */
[----:B------:R-:W-:-:S05]  /*5610*/  IMAD.MOV.U32 R4, RZ, RZ, R3 ;  /* 0x000000ffff047224 */ /* 0x000fca00078e0003 */
[----:B0-----:R-:W-:Y:S04]  /*5620*/  STG.E.64 desc[UR6][R6.64+0x8], R4 ;  /* 0x0000080406007986 */ /* 0x001fe8000c101b06 */
[----:B------:R-:W-:Y:S01]  /*5630*/  STG.E desc[UR6][R6.64], R2 ;  /* 0x0000000206007986 */ /* 0x000fe2000c101906 */
[----:B------:R-:W-:Y:S05]  /*5640*/  EXIT ;  /* 0x000000000000794d */ /* 0x000fea0003800000 */
.L_x_1229:
        /* <DEDUP_REMOVED lines=11> */
.L_x_1833:


//--------------------- .text._ZN6thrust24THRUST_300001_SM_1000_NS8cuda_cub4core6detail13_kernel_agentINS1_8__reduce10DrainAgentIiEEJN3cub18CUB_300001_SM_10009GridQueueIjEEiEEEvDpT0_ --------------------------
	.section	.text._ZN6thrust24THRUST_300001_SM_1000_NS8cuda_cub4core6detail13_kernel_agentINS1_8__reduce10DrainAgentIiEEJN3cub18CUB_300001_SM_10009GridQueueIjEEiEEEvDpT0_,"ax",@progbits
	.align	128
        .global         _ZN6thrust24THRUST_300001_SM_1000_NS8cuda_cub4core6detail13_kernel_agentINS1_8__reduce10DrainAgentIiEEJN3cub18CUB_300001_SM_10009GridQueueIjEEiEEEvDpT0_
        .type           _ZN6thrust24THRUST_300001_SM_1000_NS8cuda_cub4core6detail13_kernel_agentINS1_8__reduce10DrainAgentIiEEJN3cub18CUB_300001_SM_10009GridQueueIjEEiEEEvDpT0_,@function
        .size           _ZN6thrust24THRUST_300001_SM_1000_NS8cuda_cub4core6detail13_kernel_agentINS1_8__reduce10DrainAgentIiEEJN3cub18CUB_300001_SM_10009GridQueueIjEEiEEEvDpT0_,(.L_x_1834 - _ZN6thrust24THRUST_300001_SM_1000_NS8cuda_cub4core6detail13_kernel_agentINS1_8__reduce10DrainAgentIiEEJN3cub18CUB_300001_SM_10009GridQueueIjEEiEEEvDpT0_)
        .other          _ZN6thrust24THRUST_300001_SM_1000_NS8cuda_cub4core6detail13_kernel_agentINS1_8__reduce10DrainAgentIiEEJN3cub18CUB_300001_SM_10009GridQueueIjEEiEEEvDpT0_,@"STO_CUDA_ENTRY STV_DEFAULT"
_ZN6thrust24THRUST_300001_SM_1000_NS8cuda_cub4core6detail13_kernel_agentINS1_8__reduce10DrainAgentIiEEJN3cub18CUB_300001_SM_10009GridQueueIjEEiEEEvDpT0_:
.text._ZN6thrust24THRUST_300001_SM_1000_NS8cuda_cub4core6detail13_kernel_agentINS1_8__reduce10DrainAgentIiEEJN3cub18CUB_300001_SM_10009GridQueueIjEEiEEEvDpT0_:
[----:B------:R-:W-:Y:S08]  /*0000*/  LDC R1, c[0x0][0x37c] ;  /* 0x0000df00ff017b82 */ /* 0x000ff00000000800 */
[----:B------:R-:W0:Y:S01]  /*0010*/  LDC.64 R2, c[0x0][0x380] ;  /* 0x0000e000ff027b82 */ /* 0x000e220000000a00 */
[----:B------:R-:W0:Y:S07]  /*0020*/  LDCU.64 UR4, c[0x0][0x358] ;  /* 0x00006b00ff0477ac */ /* 0x000e2e0008000a00 */
[----:B------:R-:W1:Y:S01]  /*0030*/  LDC R5, c[0x0][0x388] ;  /* 0x0000e200ff057b82 */ /* 0x000e620000000800 */
[----:B0-----:R-:W-:Y:S04]  /*0040*/  STG.E desc[UR4][R2.64+0x4], RZ ;  /* 0x000004ff02007986 */ /* 0x001fe8000c101904 */
[----:B-1----:R-:W-:Y:S01]  /*0050*/  STG.E desc[UR4][R2.64], R5 ;  /* 0x0000000502007986 */ /* 0x002fe2000c101904 */
[----:B------:R-:W-:Y:S05]  /*0060*/  EXIT ;  /* 0x000000000000794d */ /* 0x000fea0003800000 */
.L_x_1230:
        /* <DEDUP_REMOVED lines=9> */
.L_x_1834:


//--------------------- .text._ZN6thrust24THRUST_300001_SM_1000_NS8cuda_cub4core6detail13_kernel_agentINS1_8__reduce11ReduceAgentINS0_12zip_iteratorIN4cuda3std3__45tupleIJPKfNS0_17counting_iteratorIlNS0_11use_defaultESF_SF_EEEEEEEPNSB_IJflEEESJ_iNS1_9__extrema9arg_min_fIflNSA_4lessIfEEEEEEJSI_SK_iN3cub18CUB_300001_SM_100013GridEvenShareIiEENSS_9GridQueueIjEESP_EEEvDpT0_ --------------------------
	.section	.text._ZN6thrust24THRUST_300001_SM_1000_NS8cuda_cub4core6detail13_kernel_agentINS1_8__reduce11ReduceAgentINS0_12zip_iteratorIN4cuda3std3__45tupleIJPKfNS0_17counting_iteratorIlNS0_11use_defaultESF_SF_EEEEEEEPNSB_IJflEEESJ_iNS1_9__extrema9arg_min_fIflNSA_4lessIfEEEEEEJSI_SK_iN3cub18CUB_300001_SM_100013GridEvenShareIiEENSS_9GridQueueIjEESP_EEEvDpT0_,"ax",@progbits
	.align	128
        .global         _ZN6thrust24THRUST_300001_SM_1000_NS8cuda_cub4core6detail13_kernel_agentINS1_8__reduce11ReduceAgentINS0_12zip_iteratorIN4cuda3std3__45tupleIJPKfNS0_17counting_iteratorIlNS0_11use_defaultESF_SF_EEEEEEEPNSB_IJflEEESJ_iNS1_9__extrema9arg_min_fIflNSA_4lessIfEEEEEEJSI_SK_iN3cub18CUB_300001_SM_100013GridEvenShareIiEENSS_9GridQueueIjEESP_EEEvDpT0_
        .type           _ZN6thrust24THRUST_300001_SM_1000_NS8cuda_cub4core6detail13_kernel_agentINS1_8__reduce11ReduceAgentINS0_12zip_iteratorIN4cuda3std3__45tupleIJPKfNS0_17counting_iteratorIlNS0_11use_defaultESF_SF_EEEEEEEPNSB_IJflEEESJ_iNS1_9__extrema9arg_min_fIflNSA_4lessIfEEEEEEJSI_SK_iN3cub18CUB_300001_SM_100013GridEvenShareIiEENSS_9GridQueueIjEESP_EEEvDpT0_,@function
        .size           _ZN6thrust24THRUST_300001_SM_1000_NS8cuda_cub4core6detail13_kernel_agentINS1_8__reduce11ReduceAgentINS0_12zip_iteratorIN4cuda3std3__45tupleIJPKfNS0_17counting_iteratorIlNS0_11use_defaultESF_SF_EEEEEEEPNSB_IJflEEESJ_iNS1_9__extrema9arg_min_fIflNSA_4lessIfEEEEEEJSI_SK_iN3cub18CUB_300001_SM_100013GridEvenShareIiEENSS_9GridQueueIjEESP_EEEvDpT0_,(.L_x_1835 - _ZN6thrust24THRUST_300001_SM_1000_NS8cuda_cub4core6detail13_kernel_agentINS1_8__reduce11ReduceAgentINS0_12zip_iteratorIN4cuda3std3__45tupleIJPKfNS0_17counting_iteratorIlNS0_11use_defaultESF_SF_EEEEEEEPNSB_IJflEEESJ_iNS1_9__extrema9arg_min_fIflNSA_4lessIfEEEEEEJSI_SK_iN3cub18CUB_300001_SM_100013GridEvenShareIiEENSS_9GridQueueIjEESP_EEEvDpT0_)
        .other          _ZN6thrust24THRUST_300001_SM_1000_NS8cuda_cub4core6detail13_kernel_agentINS1_8__reduce11ReduceAgentINS0_12zip_iteratorIN4cuda3std3__45tupleIJPKfNS0_17counting_iteratorIlNS0_11use_defaultESF_SF_EEEEEEEPNSB_IJflEEESJ_iNS1_9__extrema9arg_min_fIflNSA_4lessIfEEEEEEJSI_SK_iN3cub18CUB_300001_SM_100013GridEvenShareIiEENSS_9GridQueueIjEESP_EEEvDpT0_,@"STO_CUDA_ENTRY STV_DEFAULT"
_ZN6thrust24THRUST_300001_SM_1000_NS8cuda_cub4core6detail13_kernel_agentINS1_8__reduce11ReduceAgentINS0_12zip_iteratorIN4cuda3std3__45tupleIJPKfNS0_17counting_iteratorIlNS0_11use_defaultESF_SF_EEEEEEEPNSB_IJflEEESJ_iNS1_9__extrema9arg_min_fIflNSA_4lessIfEEEEEEJSI_SK_iN3cub18CUB_300001_SM_100013GridEvenShareIiEENSS_9GridQueueIjEESP_EEEvDpT0_:
.text._ZN6thrust24THRUST_300001_SM_1000_NS8cuda_cub4core6detail13_kernel_agentINS1_8__reduce11ReduceAgentINS0_12zip_iteratorIN4cuda3std3__45tupleIJPKfNS0_17counting_iteratorIlNS0_11use_defaultESF_SF_EEEEEEEPNSB_IJflEEESJ_iNS1_9__extrema9arg_min_fIflNSA_4lessIfEEEEEEJSI_SK_iN3cub18CUB_300001_SM_100013GridEvenShareIiEENSS_9GridQueueIjEESP_EEEvDpT0_:
        /* <DEDUP_REMOVED lines=30> */
.L_x_1234:
[----:B------:R-:W-:Y:S05]  /*01e0*/  BSYNC.RECONVERGENT B1 ;  /* 0x0000000000017941 */ /* 0x000fea0003800200 */
.L_x_1233:
        /* <DEDUP_REMOVED lines=9> */
[----:B------:R-:W0:Y:S01]  /*0280*/  LDC.64 R4, c[0x0][0x380] ;  /* 0x0000e000ff047b82 */ /* 0x000e220000000a00 */
[----:B------:R-:W-:Y:S01]  /*0290*/  LEA.HI R10, R16, 0x1, RZ, 0x18 ;  /* 0x00000001100a7811 */ /* 0x000fe200078fc0ff */
[----:B------:R-:W-:-:S03]  /*02a0*/  IMAD.IADD R15, R11, 0x1, R8 ;  /* 0x000000010b0f7824 */ /* 0x000fc600078e0208 */
[----:B------:R-:W-:-:S05]  /*02b0*/  LOP3.LUT R10, R10, 0x3, RZ, 0xc0, !PT ;  /* 0x000000030a0a7812 */ /* 0x000fca00078ec0ff */
[----:B------:R-:W-:-:S07]  /*02c0*/  IMAD.MOV R10, RZ, RZ, -R10 ;  /* 0x000000ffff0a7224 */ /* 0x000fce00078e0a0a */
.L_x_1241:
[----:B0-----:R-:W-:-:S05]  /*02d0*/  IMAD.WIDE R12, R15, 0x4, R4 ;  /* 0x000000040f0c7825 */ /* 0x001fca00078e0204 */
[----:B------:R-:W2:Y:S01]  /*02e0*/  LDG.E R20, desc[UR10][R12.64] ;  /* 0x0000000a0c147981 */ /* 0x000ea2000c1e1900 */
[----:B------:R-:W-:Y:S01]  /*02f0*/  VIADD R10, R10, 0x1 ;  /* 0x000000010a0a7836 */ /* 0x000fe20000000000 */
[C---:B------:R-:W-:Y:S01]  /*0300*/  IADD3 R18, P1, PT, R15.reuse, UR6, RZ ;  /* 0x000000060f127c10 */ /* 0x040fe2000ff3e0ff */
[----:B------:R-:W-:Y:S03]  /*0310*/  BSSY.RECONVERGENT B3, `(.L_x_1239) ;  /* 0x0000013000037945 */ /* 0x000fe60003800200 */
[----:B------:R-:W-:Y:S02]  /*0320*/  ISETP.NE.AND P2, PT, R10, RZ, PT ;  /* 0x000000ff0a00720c */ /* 0x000fe40003f45270 */
[----:B------:R-:W-:Y:S02]  /*0330*/  LEA.HI.X.SX32 R17, R15, UR7, 0x1, P1 ;  /* 0x000000070f117c11 */ /* 0x000fe400088f0eff */
        /* <DEDUP_REMOVED lines=10> */
[C---:B------:R-:W-:Y:S02]  /*03e0*/  @P3 ISETP.LT.U32.AND P1, PT, R13.reuse, R18, PT ;  /* 0x000000120d00320c */ /* 0x040fe40003f21070 */
[CC--:B------:R-:W-:Y:S02]  /*03f0*/  @P3 ISETP.GE.AND.EX P0, PT, R14.reuse, R17.reuse, PT, P0 ;  /* 0x000000110e00320c */ /* 0x0c0fe40003f06300 */
[----:B------:R-:W-:Y:S02]  /*0400*/  @P3 ISETP.LT.AND.EX P1, PT, R14, R17, PT, P1 ;  /* 0x000000110e00320c */ /* 0x000fe40003f21310 */
[----:B------:R-:W-:Y:S02]  /*0410*/  @P3 FSEL R7, R12, R20, !P0 ;  /* 0x000000140c073208 */ /* 0x000fe40004000000 */
[----:B------:R-:W-:-:S02]  /*0420*/  @P3 SEL R6, R13, R18, P1 ;  /* 0x000000120d063207 */ /* 0x000fc40000800000 */
[----:B------:R-:W-:-:S07]  /*0430*/  @P3 SEL R9, R14, R17, P1 ;  /* 0x000000110e093207 */ /* 0x000fce0000800000 */
.L_x_1240:
[----:B------:R-:W-:Y:S05]  /*0440*/  BSYNC.RECONVERGENT B3 ;  /* 0x0000000000037941 */ /* 0x000fea0003800200 */
.L_x_1239:
[----:B------:R-:W-:Y:S02]  /*0450*/  VIADD R8, R8, 0x100 ;  /* 0x0000010008087836 */ /* 0x000fe40000000000 */
[----:B------:R-:W-:Y:S01]  /*0460*/  VIADD R15, R15, 0x100 ;  /* 0x000001000f0f7836 */ /* 0x000fe20000000000 */
[----:B------:R-:W-:Y:S06]  /*0470*/  @P2 BRA `(.L_x_1241) ;  /* 0xfffffffc00942947 */ /* 0x000fec000383ffff */
.L_x_1238:
[----:B------:R-:W-:Y:S05]  /*0480*/  BSYNC.RECONVERGENT B2 ;  /* 0x0000000000027941 */ /* 0x000fea0003800200 */
.L_x_1237:
        /* <DEDUP_REMOVED lines=9> */
.L_x_1250:
[----:B------:R-:W-:-:S05]  /*0520*/  IMAD.WIDE R14, R11, 0x4, R4 ;  /* 0x000000040b0e7825 */ /* 0x000fca00078e0204 */
[----:B------:R-:W2:Y:S04]  /*0530*/  LDG.E R24, desc[UR10][R14.64+-0x800] ;  /* 0xfff8000a0e187981 */ /* 0x000ea8000c1e1900 */
[----:B-----5:R0:W5:Y:S04]  /*0540*/  LDG.E R26, desc[UR10][R14.64+-0x400] ;  /* 0xfffc000a0e1a7981 */ /* 0x020168000c1e1900 */
[----:B------:R0:W5:Y:S04]  /*0550*/  LDG.E R10, desc[UR10][R14.64] ;  /* 0x0000000a0e0a7981 */ /* 0x000168000c1e1900 */
[----:B------:R0:W5:Y:S01]  /*0560*/  LDG.E R12, desc[UR10][R14.64+0x400] ;  /* 0x0004000a0e0c7981 */ /* 0x000162000c1e1900 */
[----:B------:R-:W-:Y:S01]  /*0570*/  IADD3 R21, P1, PT, R11, UR8, RZ ;  /* 0x000000080b157c10 */ /* 0x000fe2000ff3e0ff */
[----:B------:R-:W-:Y:S01]  /*0580*/  BSSY.RECONVERGENT B2, `(.L_x_1242) ;  /* 0x0000012000027945 */ /* 0x000fe20003800200 */
[----:B------:R-:W-:-:S02]  /*0590*/  IMAD.MOV.U32 R16, RZ, RZ, R6 ;  /* 0x000000ffff107224 */ /* 0x000fc400078e0006 */
[----:B------:R-:W-:Y:S01]  /*05a0*/  IMAD.MOV.U32 R17, RZ, RZ, R9 ;  /* 0x000000ffff117224 */ /* 0x000fe200078e0009 */
[----:B------:R-:W-:Y:S01]  /*05b0*/  LEA.HI.X.SX32 R22, R11, UR9, 0x1, P1 ;  /* 0x000000090b167c11 */ /* 0x000fe200088f0eff */
[----:B------:R-:W-:Y:S01]  /*05c0*/  IMAD.MOV.U32 R13, RZ, RZ, R7 ;  /* 0x000000ffff0d7224 */ /* 0x000fe200078e0007 */
        /* <DEDUP_REMOVED lines=13> */
.L_x_1243:
[----:B------:R-:W-:Y:S05]  /*06a0*/  BSYNC.RECONVERGENT B2 ;  /* 0x0000000000027941 */ /* 0x000fea0003800200 */
.L_x_1242:
[----:B-----5:R-:W-:Y:S01]  /*06b0*/  FSETP.GEU.AND P0, PT, R13, R26, PT ;  /* 0x0000001a0d00720b */ /* 0x020fe20003f0e000 */
[----:B------:R-:W-:Y:S01]  /*06c0*/  BSSY.RECONVERGENT B2, `(.L_x_1244) ;  /* 0x0000012000027945 */ /* 0x000fe20003800200 */
[C---:B------:R-:W-:Y:S01]  /*06d0*/  IADD3 R15, P1, PT, R19.reuse, UR8, RZ ;  /* 0x00000008130f7c10 */ /* 0x040fe2000ff3e0ff */
[----:B------:R-:W-:Y:S02]  /*06e0*/  IMAD.MOV.U32 R6, RZ, RZ, R16 ;  /* 0x000000ffff067224 */ /* 0x000fe400078e0010 */
[----:B------:R-:W-:Y:S01]  /*06f0*/  IMAD.MOV.U32 R9, RZ, RZ, R17 ;  /* 0x000000ffff097224 */ /* 0x000fe200078e0011 */
[----:B------:R-:W-:Y:S01]  /*0700*/  LEA.HI.X.SX32 R14, R19, UR9, 0x1, P1 ;  /* 0x00000009130e7c11 */ /* 0x000fe200088f0eff */
        /* <DEDUP_REMOVED lines=13> */
.L_x_1245:
[----:B------:R-:W-:Y:S05]  /*07e0*/  BSYNC.RECONVERGENT B2 ;  /* 0x0000000000027941 */ /* 0x000fea0003800200 */
.L_x_1244:
[----:B------:R-:W-:Y:S01]  /*07f0*/  FSETP.GEU.AND P0, PT, R7, R10, PT ;  /* 0x0000000a0700720b */ /* 0x000fe20003f0e000 */
[----:B------:R-:W-:Y:S01]  /*0800*/  BSSY.RECONVERGENT B2, `(.L_x_1246) ;  /* 0x0000013000027945 */ /* 0x000fe20003800200 */
[----:B------:R-:W-:Y:S01]  /*0810*/  IADD3 R17, P1, PT, R18, UR8, RZ ;  /* 0x0000000812117c10 */ /* 0x000fe2000ff3e0ff */
[----:B------:R-:W-:Y:S01]  /*0820*/  IMAD.MOV.U32 R14, RZ, RZ, R6 ;  /* 0x000000ffff0e7224 */ /* 0x000fe200078e0006 */
[----:B------:R-:W-:Y:S01]  /*0830*/  IADD3 R21, P2, PT, R20, UR8, RZ ;  /* 0x0000000814157c10 */ /* 0x000fe2000ff5e0ff */
        /* <DEDUP_REMOVED lines=15> */
.L_x_1247:
[----:B------:R-:W-:Y:S05]  /*0930*/  BSYNC.RECONVERGENT B2 ;  /* 0x0000000000027941 */ /* 0x000fea0003800200 */
.L_x_1246:
        /* <DEDUP_REMOVED lines=18> */
.L_x_1249:
[----:B------:R-:W-:Y:S05]  /*0a60*/  BSYNC.RECONVERGENT B2 ;  /* 0x0000000000027941 */ /* 0x000fea0003800200 */
.L_x_1248:
[----:B------:R-:W-:Y:S02]  /*0a70*/  VIADD R8, R8, 0x400 ;  /* 0x0000040008087836 */ /* 0x000fe40000000000 */
[----:B------:R-:W-:Y:S02]  /*0a80*/  VIADD R19, R19, 0x400 ;  /* 0x0000040013137836 */ /* 0x000fe40000000000 */
[----:B------:R-:W-:Y:S01]  /*0a90*/  VIADD R18, R18, 0x400 ;  /* 0x0000040012127836 */ /* 0x000fe20000000000 */
[----:B------:R-:W-:Y:S01]  /*0aa0*/  ISETP.GE.AND P0, PT, R8, R3, PT ;  /* 0x000000030800720c */ /* 0x000fe20003f06270 */
[----:B------:R-:W-:Y:S02]  /*0ab0*/  VIADD R20, R20, 0x400 ;  /* 0x0000040014147836 */ /* 0x000fe40000000000 */
[----:B------:R-:W-:-:S10]  /*0ac0*/  VIADD R11, R11, 0x400 ;  /* 0x000004000b0b7836 */ /* 0x000fd40000000000 */
[----:B------:R-:W-:Y:S05]  /*0ad0*/  @!P0 BRA `(.L_x_1250) ;  /* 0xfffffff800908947 */ /* 0x000fea000383ffff */
.L_x_1236:
[----:B------:R-:W-:Y:S05]  /*0ae0*/  BSYNC.RECONVERGENT B1 ;  /* 0x0000000000017941 */ /* 0x000fea0003800200 */
.L_x_1235:
[----:B------:R-:W-:-:S13]  /*0af0*/  ISETP.GE.AND P0, PT, R3, 0x100, PT ;  /* 0x000001000300780c */ /* 0x000fda0003f06270 */
[----:B------:R-:W-:Y:S05]  /*0b00*/  @!P0 BRA `(.L_x_1251) ;  /* 0x00000010003c8947 */ /* 0x000fea0003800000 */
[----:B------:R-:W1:Y:S01]  /*0b10*/  S2R R13, SR_LANEID ;  /* 0x00000000000d7919 */ /* 0x000e620000000000 */
[----:B------:R-:W-:Y:S01]  /*0b20*/  BSSY.RECONVERGENT B1, `(.L_x_1252) ;  /* 0x0000015000017945 */ /* 0x000fe20003800200 */
[----:B0-----:R-:W-:Y:S01]  /*0b30*/  IMAD.MOV.U32 R5, RZ, RZ, R6 ;  /* 0x000000ffff057224 */ /* 0x001fe200078e0006 */
[----:B-----5:R-:W0:Y:S01]  /*0b40*/  SHFL.DOWN PT, R4, R7, 0x1, 0x1f ;  /* 0x08201f0007047f89 */ /* 0x020e2200000e0000 */
        /* <DEDUP_REMOVED lines=18> */
.L_x_1253:
[----:B------:R-:W-:Y:S05]  /*0c70*/  BSYNC.RECONVERGENT B1 ;  /* 0x0000000000017941 */ /* 0x000fea0003800200 */
.L_x_1252:
        /* <DEDUP_REMOVED lines=21> */
.L_x_1255:
[----:B------:R-:W-:Y:S05]  /*0dd0*/  BSYNC.RECONVERGENT B1 ;  /* 0x0000000000017941 */ /* 0x000fea0003800200 */
.L_x_1254:
        /* <DEDUP_REMOVED lines=21> */
.L_x_1257:
[----:B------:R-:W-:Y:S05]  /*0f30*/  BSYNC.RECONVERGENT B1 ;  /* 0x0000000000017941 */ /* 0x000fea0003800200 */
.L_x_1256:
        /* <DEDUP_REMOVED lines=21> */
.L_x_1259:
[----:B------:R-:W-:Y:S05]  /*1090*/  BSYNC.RECONVERGENT B1 ;  /* 0x0000000000017941 */ /* 0x000fea0003800200 */
.L_x_1258:
        /* <DEDUP_REMOVED lines=22> */
.L_x_1261:
[----:B------:R-:W-:Y:S05]  /*1200*/  BSYNC.RECONVERGENT B1 ;  /* 0x0000000000017941 */ /* 0x000fea0003800200 */
.L_x_1260:
        /* <DEDUP_REMOVED lines=12> */
.L_x_1263:
[----:B------:R-:W-:Y:S05]  /*12d0*/  BSYNC.RECONVERGENT B1 ;  /* 0x0000000000017941 */ /* 0x000fea0003800200 */
.L_x_1262:
        /* <DEDUP_REMOVED lines=31> */
.L_x_1266:
[----:B------:R-:W-:Y:S05]  /*14d0*/  BSYNC.RECONVERGENT B1 ;  /* 0x0000000000017941 */ /* 0x000fea0003800200 */
.L_x_1265:
        /* <DEDUP_REMOVED lines=18> */
.L_x_1268:
[----:B------:R-:W-:Y:S05]  /*1600*/  BSYNC.RECONVERGENT B1 ;  /* 0x0000000000017941 */ /* 0x000fea0003800200 */
.L_x_1267:
        /* <DEDUP_REMOVED lines=18> */
.L_x_1270:
[----:B------:R-:W-:Y:S05]  /*1730*/  BSYNC.RECONVERGENT B1 ;  /* 0x0000000000017941 */ /* 0x000fea0003800200 */
.L_x_1269:
        /* <DEDUP_REMOVED lines=18> */
.L_x_1272:
[----:B------:R-:W-:Y:S05]  /*1860*/  BSYNC.RECONVERGENT B1 ;  /* 0x0000000000017941 */ /* 0x000fea0003800200 */
.L_x_1271:
        /* <DEDUP_REMOVED lines=18> */
.L_x_1274:
[----:B------:R-:W-:Y:S05]  /*1990*/  BSYNC.RECONVERGENT B1 ;  /* 0x0000000000017941 */ /* 0x000fea0003800200 */
.L_x_1273:
        /* <DEDUP_REMOVED lines=18> */
.L_x_1276:
[----:B------:R-:W-:Y:S05]  /*1ac0*/  BSYNC.RECONVERGENT B1 ;  /* 0x0000000000017941 */ /* 0x000fea0003800200 */
.L_x_1275:
        /* <DEDUP_REMOVED lines=19> */
.L_x_1251:
[----:B0-----:R-:W-:Y:S01]  /*1c00*/  LOP3.LUT R4, R2, 0x3e0, RZ, 0xc0, !PT ;  /* 0x000003e002047812 */ /* 0x001fe200078ec0ff */
[----:B------:R-:W-:Y:S01]  /*1c10*/  BSSY.RECONVERGENT B1, `(.L_x_1277) ;  /* 0x000001b000017945 */ /* 0x000fe20003800200 */
[----:B-----5:R-:W-:Y:S02]  /*1c20*/  IMAD.MOV.U32 R5, RZ, RZ, R7 ;  /* 0x000000ffff057224 */ /* 0x020fe400078e0007 */
[----:B------:R-:W-:Y:S02]  /*1c30*/  IMAD.MOV.U32 R13, RZ, RZ, R6 ;  /* 0x000000ffff0d7224 */ /* 0x000fe400078e0006 */
[----:B------:R-:W-:Y:S01]  /*1c40*/  VIADD R8, R4, 0x20 ;  /* 0x0000002004087836 */ /* 0x000fe20000000000 */
[----:B------:R-:W-:Y:S01]  /*1c50*/  LOP3.LUT R4, RZ, R4, RZ, 0x33, !PT ;  /* 0x00000004ff047212 */ /* 0x000fe200078e33ff */
[----:B------:R-:W-:-:S03]  /*1c60*/  IMAD.MOV.U32 R15, RZ, RZ, R9 ;  /* 0x000000ffff0f7224 */ /* 0x000fc600078e0009 */
[----:B------:R-:W-:Y:S01]  /*1c70*/  ISETP.GT.AND P0, PT, R8, R3, PT ;  /* 0x000000030800720c */ /* 0x000fe20003f04270 */
[----:B------:R-:W-:-:S05]  /*1c80*/  IMAD.IADD R4, R3, 0x1, R4 ;  /* 0x0000000103047824 */ /* 0x000fca00078e0204 */
        /* <DEDUP_REMOVED lines=19> */
.L_x_1278:
[----:B------:R-:W-:Y:S05]  /*1dc0*/  BSYNC.RECONVERGENT B1 ;  /* 0x0000000000017941 */ /* 0x000fea0003800200 */
.L_x_1277:
        /* <DEDUP_REMOVED lines=22> */
.L_x_1280:
[----:B------:R-:W-:Y:S05]  /*1f30*/  BSYNC.RECONVERGENT B1 ;  /* 0x0000000000017941 */ /* 0x000fea0003800200 */
.L_x_1279:
        /* <DEDUP_REMOVED lines=22> */
.L_x_1282:
[----:B------:R-:W-:Y:S05]  /*20a0*/  BSYNC.RECONVERGENT B1 ;  /* 0x0000000000017941 */ /* 0x000fea0003800200 */
.L_x_1281:
        /* <DEDUP_REMOVED lines=22> */
.L_x_1284:
[----:B------:R-:W-:Y:S05]  /*2210*/  BSYNC.RECONVERGENT B1 ;  /* 0x0000000000017941 */ /* 0x000fea0003800200 */
.L_x_1283:
        /* <DEDUP_REMOVED lines=23> */
.L_x_1286:
[----:B------:R-:W-:Y:S05]  /*2390*/  BSYNC.RECONVERGENT B1 ;  /* 0x0000000000017941 */ /* 0x000fea0003800200 */
.L_x_1285:
        /* <DEDUP_REMOVED lines=12> */
.L_x_1288:
[----:B------:R-:W-:Y:S05]  /*2460*/  BSYNC.RECONVERGENT B1 ;  /* 0x0000000000017941 */ /* 0x000fea0003800200 */
.L_x_1287:
        /* <DEDUP_REMOVED lines=33> */
.L_x_1290:
[----:B------:R-:W-:Y:S05]  /*2680*/  BSYNC.RECONVERGENT B1 ;  /* 0x0000000000017941 */ /* 0x000fea0003800200 */
.L_x_1289:
        /* <DEDUP_REMOVED lines=26> */
.L_x_1292:
[----:B------:R-:W-:Y:S05]  /*2830*/  BSYNC.RECONVERGENT B1 ;  /* 0x0000000000017941 */ /* 0x000fea0003800200 */
.L_x_1291:
        /* <DEDUP_REMOVED lines=29> */
.L_x_1294:
[----:B------:R-:W-:Y:S05]  /*2a10*/  BSYNC.RECONVERGENT B1 ;  /* 0x0000000000017941 */ /* 0x000fea0003800200 */
.L_x_1293:
        /* <DEDUP_REMOVED lines=26> */
.L_x_1296:
[----:B------:R-:W-:Y:S05]  /*2bc0*/  BSYNC.RECONVERGENT B1 ;  /* 0x0000000000017941 */ /* 0x000fea0003800200 */
.L_x_1295:
        /* <DEDUP_REMOVED lines=26> */
.L_x_1298:
[----:B------:R-:W-:Y:S05]  /*2d70*/  BSYNC.RECONVERGENT B1 ;  /* 0x0000000000017941 */ /* 0x000fea0003800200 */
.L_x_1297:
        /* <DEDUP_REMOVED lines=26> */
.L_x_1300:
[----:B------:R-:W-:Y:S05]  /*2f20*/  BSYNC.RECONVERGENT B1 ;  /* 0x0000000000017941 */ /* 0x000fea0003800200 */
.L_x_1299:
[----:B------:R-:W-:Y:S02]  /*2f30*/  IMAD.MOV.U32 R6, RZ, RZ, R3 ;  /* 0x000000ffff067224 */ /* 0x000fe400078e0003 */
[----:B------:R-:W-:Y:S02]  /*2f40*/  IMAD.MOV.U32 R5, RZ, RZ, R7 ;  /* 0x000000ffff057224 */ /* 0x000fe400078e0007 */
[----:B------:R-:W-:Y:S01]  /*2f50*/  IMAD.MOV.U32 R4, RZ, RZ, R8 ;  /* 0x000000ffff047224 */ /* 0x000fe200078e0008 */
[----:B------:R-:W-:Y:S06]  /*2f60*/  @!P6 BRA `(.L_x_1264) ;  /* 0x000000280048e947 */ /* 0x000fec0003800000 */
        /* <DEDUP_REMOVED lines=23> */
.L_x_1232:
        /* <DEDUP_REMOVED lines=10> */
[----:B------:R-:W4:Y:S01]  /*3180*/  LDG.E R8, desc[UR10][R4.64+0xc00] ;  /* 0x000c000a04087981 */ /* 0x000f22000c1e1900 */
[C---:B------:R-:W-:Y:S01]  /*3190*/  VIADD R13, R2.reuse, 0x100 ;  /* 0x00000100020d7836 */ /* 0x040fe20000000000 */
[----:B------:R-:W-:Y:S01]  /*31a0*/  IADD3 R11, P3, PT, R11, UR14, RZ ;  /* 0x0000000e0b0b7c10 */ /* 0x000fe2000ff7e0ff */
[----:B------:R-:W-:Y:S01]  /*31b0*/  UMOV UR4, URZ ;  /* 0x000000ff00047c82 */ /* 0x000fe20008000000 */
[----:B------:R-:W-:Y:S01]  /*31c0*/  BSSY.RECONVERGENT B1, `(.L_x_1301) ;  /* 0x0000013000017945 */ /* 0x000fe20003800200 */
[----:B------:R0:W5:Y:S02]  /*31d0*/  LDG.E R9, desc[UR10][R4.64+0x1000] ;  /* 0x0010000a04097981 */ /* 0x000164000c1e1900 */
[----:B0-----:R-:W-:-:S02]  /*31e0*/  LOP3.LUT R4, R2, 0x400, RZ, 0xfc, !PT ;  /* 0x0000040002047812 */ /* 0x001fc400078efcff */
[----:B--2---:R-:W-:-:S04]  /*31f0*/  FSETP.GEU.AND P0, PT, R6, R3, PT ;  /* 0x000000030600720b */ /* 0x004fc80003f0e000 */
[----:B------:R-:W-:Y:S01]  /*3200*/  FSEL R6, R6, R3, !P0 ;  /* 0x0000000306067208 */ /* 0x000fe20004000000 */
[----:B------:R-:W-:-:S03]  /*3210*/  VIADD R3, R2, 0x200 ;  /* 0x0000020002037836 */ /* 0x000fc60000000000 */
[----:B---3--:R-:W-:-:S04]  /*3220*/  FSETP.GEU.AND P1, PT, R7, R6, PT ;  /* 0x000000060700720b */ /* 0x008fc80003f2e000 */
[----:B------:R-:W-:Y:S02]  /*3230*/  FSEL R7, R7, R6, !P1 ;  /* 0x0000000607077208 */ /* 0x000fe40004800000 */
[----:B------:R-:W-:Y:S02]  /*3240*/  IADD3.X R6, PT, PT, R12, UR15, RZ, P3, !PT ;  /* 0x0000000f0c067c10 */ /* 0x000fe40009ffe4ff */
[----:B----4-:R-:W-:Y:S01]  /*3250*/  FSETP.GEU.AND P2, PT, R7, R8, PT ;  /* 0x000000080700720b */ /* 0x010fe20003f4e000 */
[----:B------:R-:W-:-:S04]  /*3260*/  IMAD.MOV.U32 R12, RZ, RZ, R7 ;  /* 0x000000ffff0c7224 */ /* 0x000fc800078e0007 */
[----:B------:R-:W-:-:S05]  /*3270*/  @P1 SEL R3, R13, R2, !P0 ;  /* 0x000000020d031207 */ /* 0x000fca0004000000 */
[----:B------:R-:W-:-:S03]  /*3280*/  IMAD.MOV.U32 R5, RZ, RZ, R3 ;  /* 0x000000ffff057224 */ /* 0x000fc600078e0003 */
[----:B------:R-:W-:Y:S05]  /*3290*/  @!P2 BRA `(.L_x_1302) ;  /* 0x000000000014a947 */ /* 0x000fea0003800000 */
[----:B------:R-:W-:Y:S01]  /*32a0*/  FSETP.GEU.AND P0, PT, R8, R7, PT ;  /* 0x000000070800720b */ /* 0x000fe20003f0e000 */
[----:B------:R-:W-:Y:S02]  /*32b0*/  IMAD.MOV.U32 R12, RZ, RZ, R8 ;  /* 0x000000ffff0c7224 */ /* 0x000fe400078e0008 */
[----:B------:R-:W-:-:S10]  /*32c0*/  VIADD R5, R2, 0x300 ;  /* 0x0000030002057836 */ /* 0x000fd40000000000 */
[----:B------:R-:W-:Y:S02]  /*32d0*/  @P0 IMAD.MOV.U32 R12, RZ, RZ, R7 ;  /* 0x000000ffff0c0224 */ /* 0x000fe400078e0007 */
[----:B------:R-:W-:-:S07]  /*32e0*/  @P0 IMAD.MOV.U32 R5, RZ, RZ, R3 ;  /* 0x000000ffff050224 */ /* 0x000fce00078e0003 */
.L_x_1302:
[----:B------:R-:W-:Y:S05]  /*32f0*/  BSYNC.RECONVERGENT B1 ;  /* 0x0000000000017941 */ /* 0x000fea0003800200 */
.L_x_1301:
[----:B-----5:R-:W-:Y:S01]  /*3300*/  FSETP.GEU.AND P0, PT, R12, R9, PT ;  /* 0x000000090c00720b */ /* 0x020fe20003f0e000 */
[----:B------:R-:W-:Y:S01]  /*3310*/  BSSY.RECONVERGENT B1, `(.L_x_1303) ;  /* 0x0000014000017945 */ /* 0x000fe20003800200 */
[-C--:B------:R-:W-:Y:S01]  /*3320*/  IADD3 R13, P3, PT, R5, R11.reuse, RZ ;  /* 0x0000000b050d7210 */ /* 0x080fe20007f7e0ff */
[----:B------:R-:W-:Y:S01]  /*3330*/  IMAD.MOV.U32 R3, RZ, RZ, R12 ;  /* 0x000000ffff037224 */ /* 0x000fe200078e000c */
[----:B------:R-:W-:Y:S02]  /*3340*/  IADD3 R8, P1, PT, R4, R11, RZ ;  /* 0x0000000b04087210 */ /* 0x000fe40007f3e0ff */
[----:B------:R-:W-:Y:S02]  /*3350*/  IADD3.X R14, PT, PT, R6, UR4, RZ, P3, !PT ;  /* 0x00000004060e7c10 */ /* 0x000fe40009ffe4ff */
[----:B------:R-:W-:Y:S01]  /*3360*/  ISETP.LE.AND P2, PT, R10, UR6, PT ;  /* 0x000000060a007c0c */ /* 0x000fe2000bf43270 */
[----:B------:R-:W-:Y:S02]  /*3370*/  IMAD.X R11, RZ, RZ, R6, P1 ;  /* 0x000000ffff0b7224 */ /* 0x000fe400008e0606 */
[----:B------:R-:W-:-:S02]  /*3380*/  IMAD.MOV.U32 R6, RZ, RZ, R13 ;  /* 0x000000ffff067224 */ /* 0x000fc400078e000d */
[----:B------:R-:W-:Y:S01]  /*3390*/  IMAD.MOV.U32 R7, RZ, RZ, R14 ;  /* 0x000000ffff077224 */ /* 0x000fe200078e000e */
[----:B------:R-:W-:Y:S07]  /*33a0*/  @!P0 BRA `(.L_x_1304) ;  /* 0x0000000000288947 */ /* 0x000fee0003800000 */
        /* <DEDUP_REMOVED lines=10> */
.L_x_1304:
[----:B------:R-:W-:Y:S05]  /*3450*/  BSYNC.RECONVERGENT B1 ;  /* 0x0000000000017941 */ /* 0x000fea0003800200 */
.L_x_1303:
        /* <DEDUP_REMOVED lines=19> */
.L_x_1307:
[----:B------:R-:W-:Y:S05]  /*3590*/  BSYNC.RECONVERGENT B1 ;  /* 0x0000000000017941 */ /* 0x000fea0003800200 */
.L_x_1306:
[----:B------:R-:W1:Y:S08]  /*35a0*/  S2UR UR5, SR_CgaCtaId ;  /* 0x00000000000579c3 */ /* 0x000e700000008800 */
[----:B------:R-:W-:Y:S06]  /*35b0*/  BAR.SYNC.DEFER_BLOCKING 0x0 ;  /* 0x0000000000007b1d */ /* 0x000fec0000010000 */
[----:B------:R-:W-:Y:S01]  /*35c0*/  UMOV UR4, 0x400 ;  /* 0x0000040000047882 */ /* 0x000fe20000000000 */
[----:B------:R-:W2:Y:S01]  /*35d0*/  LDCU UR7, c[0x0][0x398] ;  /* 0x00007300ff0777ac */ /* 0x000ea20008000800 */
[----:B------:R-:W3:Y:S01]  /*35e0*/  LDCU.128 UR12, c[0x0][0x380] ;  /* 0x00007000ff0c77ac */ /* 0x000ee20008000c00 */
[----:B-1----:R-:W-:-:S06]  /*35f0*/  ULEA UR4, UR5, UR4, 0x18 ;  /* 0x0000000405047291 */ /* 0x002fcc000f8ec0ff */
[----:B0-----:R-:W-:-:S05]  /*3600*/  IMAD.U32 R8, RZ, RZ, UR4 ;  /* 0x00000004ff087e24 */ /* 0x001fca000f8e00ff */
[----:B------:R-:W0:Y:S02]  /*3610*/  LDS R11, [R8+0x98] ;  /* 0x00009800080b7984 */ /* 0x000e240000000800 */
[----:B0-----:R-:W-:-:S05]  /*3620*/  VIADD R9, R11, 0x500 ;  /* 0x000005000b097836 */ /* 0x001fca0000000000 */
[----:B------:R-:W-:-:S13]  /*3630*/  ISETP.GT.AND P0, PT, R9, R10, PT ;  /* 0x0000000a0900720c */ /* 0x000fda0003f04270 */
[----:B--23--:R-:W-:Y:S05]  /*3640*/  @P0 BRA `(.L_x_1308) ;  /* 0x0000000800080947 */ /* 0x00cfea0003800000 */
[----:B------:R-:W-:Y:S01]  /*3650*/  BSSY.RECONVERGENT B1, `(.L_x_1308) ;  /* 0x0000081000017945 */ /* 0x000fe20003800200 */
.L_x_1321:
[----:B------:R-:W-:-:S04]  /*3660*/  IADD3 R13, P0, PT, R2, R11, RZ ;  /* 0x0000000b020d7210 */ /* 0x000fc80007f1e0ff */
[----:B------:R-:W-:Y:S02]  /*3670*/  LEA.HI.X.SX32 R12, R11, RZ, 0x1, P0 ;  /* 0x000000ff0b0c7211 */ /* 0x000fe400000f0eff */
[----:B------:R-:W-:-:S04]  /*3680*/  LEA R14, P0, R13, UR12, 0x2 ;  /* 0x0000000c0d0e7c11 */ /* 0x000fc8000f8010ff */
[----:B------:R-:W-:-:S05]  /*3690*/  LEA.HI.X R15, R13, UR13, R12, 0x2, P0 ;  /* 0x0000000d0d0f7c11 */ /* 0x000fca00080f140c */
[----:B------:R-:W2:Y:S04]  /*36a0*/  LDG.E R20, desc[UR10][R14.64] ;  /* 0x0000000a0e147981 */ /* 0x000ea8000c1e1900 */
[----:B------:R0:W5:Y:S04]  /*36b0*/  LDG.E R21, desc[UR10][R14.64+0x400] ;  /* 0x0004000a0e157981 */ /* 0x000168000c1e1900 */
[----:B------:R0:W5:Y:S04]  /*36c0*/  LDG.E R11, desc[UR10][R14.64+0x800] ;  /* 0x0008000a0e0b7981 */ /* 0x000168000c1e1900 */
[----:B------:R0:W5:Y:S04]  /*36d0*/  LDG.E R9, desc[UR10][R14.64+0xc00] ;  /* 0x000c000a0e097981 */ /* 0x000168000c1e1900 */
[----:B------:R0:W5:Y:S01]  /*36e0*/  LDG.E R10, desc[UR10][R14.64+0x1000] ;  /* 0x0010000a0e0a7981 */ /* 0x000162000c1e1900 */
[----:B------:R-:W-:Y:S01]  /*36f0*/  IADD3 R13, P1, PT, R13, UR14, RZ ;  /* 0x0000000e0d0d7c10 */ /* 0x000fe2000ff3e0ff */
[----:B------:R-:W-:Y:S01]  /*3700*/  BSSY.RECONVERGENT B2, `(.L_x_1309) ;  /* 0x0000012000027945 */ /* 0x000fe20003800200 */
[----:B------:R-:W-:-:S02]  /*3710*/  IMAD.MOV.U32 R16, RZ, RZ, R3 ;  /* 0x000000ffff107224 */ /* 0x000fc400078e0003 */
[----:B------:R-:W-:Y:S01]  /*3720*/  IMAD.MOV.U32 R18, RZ, RZ, R6 ;  /* 0x000000ffff127224 */ /* 0x000fe200078e0006 */
[----:B------:R-:W-:Y:S01]  /*3730*/  IADD3.X R12, PT, PT, R12, UR15, RZ, P1, !PT ;  /* 0x0000000f0c0c7c10 */ /* 0x000fe20008ffe4ff */
        /* <DEDUP_REMOVED lines=14> */
.L_x_1310:
[----:B------:R-:W-:Y:S05]  /*3820*/  BSYNC.RECONVERGENT B2 ;  /* 0x0000000000027941 */ /* 0x000fea0003800200 */
.L_x_1309:
        /* <DEDUP_REMOVED lines=19> */
.L_x_1312:
[----:B------:R-:W-:Y:S05]  /*3960*/  BSYNC.RECONVERGENT B2 ;  /* 0x0000000000027941 */ /* 0x000fea0003800200 */
.L_x_1311:
        /* <DEDUP_REMOVED lines=19> */
.L_x_1314:
[----:B------:R-:W-:Y:S05]  /*3aa0*/  BSYNC.RECONVERGENT B2 ;  /* 0x0000000000027941 */ /* 0x000fea0003800200 */
.L_x_1313:
        /* <DEDUP_REMOVED lines=19> */
.L_x_1316:
[----:B------:R-:W-:Y:S05]  /*3be0*/  BSYNC.RECONVERGENT B2 ;  /* 0x0000000000027941 */ /* 0x000fea0003800200 */
.L_x_1315:
        /* <DEDUP_REMOVED lines=19> */
.L_x_1318:
[----:B------:R-:W-:Y:S05]  /*3d20*/  BSYNC.RECONVERGENT B2 ;  /* 0x0000000000027941 */ /* 0x000fea0003800200 */
.L_x_1317:
[----:B------:R-:W-:Y:S01]  /*3d30*/  BAR.SYNC.DEFER_BLOCKING 0x0 ;  /* 0x0000000000007b1d */ /* 0x000fe20000010000 */
[----:B------:R-:W-:-:S05]  /*3d40*/  ISETP.NE.AND P0, PT, R2, RZ, PT ;  /* 0x000000ff0200720c */ /* 0x000fca0003f05270 */
[----:B------:R-:W-:Y:S08]  /*3d50*/  BSSY.RECONVERGENT B2, `(.L_x_1319) ;  /* 0x000000a000027945 */ /* 0x000ff00003800200 */
[----:B------:R-:W-:Y:S05]  /*3d60*/  @P0 BRA `(.L_x_1320) ;  /* 0x0000000000200947 */ /* 0x000fea0003800000 */
[----:B------:R-:W-:-:S05]  /*3d70*/  IMAD.MOV.U32 R11, RZ, RZ, 0x500 ;  /* 0x00000500ff0b7424 */ /* 0x000fca00078e00ff */
[----:B------:R-:W2:Y:S01]  /*3d80*/  ATOMG.E.ADD.STRONG.GPU PT, R8, desc[UR10][R4.64], R11 ;  /* 0x8000000b040879a8 */ /* 0x000ea200081ef10a */
[----:B------:R-:W0:Y:S01]  /*3d90*/  S2UR UR5, SR_CgaCtaId ;  /* 0x00000000000579c3 */ /* 0x000e220000008800 */
[----:B------:R-:W-:Y:S02]  /*3da0*/  UMOV UR4, 0x400 ;  /* 0x0000040000047882 */ /* 0x000fe40000000000 */
[----:B0-----:R-:W-:Y:S01]  /*3db0*/  ULEA UR4, UR5, UR4, 0x18 ;  /* 0x0000000405047291 */ /* 0x001fe2000f8ec0ff */
[----:B--2---:R-:W-:-:S05]  /*3dc0*/  VIADD R9, R8, UR6 ;  /* 0x0000000608097c36 */ /* 0x004fca0008000000 */
[----:B------:R-:W-:-:S05]  /*3dd0*/  IMAD.U32 R8, RZ, RZ, UR4 ;  /* 0x00000004ff087e24 */ /* 0x000fca000f8e00ff */
[----:B------:R0:W-:Y:S02]  /*3de0*/  STS [R8+0x98], R9 ;  /* 0x0000980908007388 */ /* 0x0001e40000000800 */
.L_x_1320:
[----:B------:R-:W-:Y:S05]  /*3df0*/  BSYNC.RECONVERGENT B2 ;  /* 0x0000000000027941 */ /* 0x000fea0003800200 */
.L_x_1319:
[----:B------:R-:W-:Y:S01]  /*3e00*/  BAR.SYNC.DEFER_BLOCKING 0x0 ;  /* 0x0000000000007b1d */ /* 0x000fe20000010000 */
[----:B------:R-:W-:-:S05]  /*3e10*/  IMAD.U32 R10, RZ, RZ, UR7 ;  /* 0x00000007ff0a7e24 */ /* 0x000fca000f8e00ff */
[----:B------:R-:W0:Y:S02]  /*3e20*/  LDS R11, [R8+0x98] ;  /* 0x00009800080b7984 */ /* 0x000e240000000800 */
[----:B0-----:R-:W-:-:S05]  /*3e30*/  VIADD R9, R11, 0x500 ;  /* 0x000005000b097836 */ /* 0x001fca0000000000 */
[----:B------:R-:W-:-:S13]  /*3e40*/  ISETP.GT.AND P0, PT, R9, R10, PT ;  /* 0x0000000a0900720c */ /* 0x000fda0003f04270 */
[----:B------:R-:W-:Y:S05]  /*3e50*/  @!P0 BRA `(.L_x_1321) ;  /* 0xfffffff800008947 */ /* 0x000fea000383ffff */
[----:B------:R-:W-:Y:S05]  /*3e60*/  BSYNC.RECONVERGENT B1 ;  /* 0x0000000000017941 */ /* 0x000fea0003800200 */
.L_x_1308:
        /* <DEDUP_REMOVED lines=15> */
[----:B------:R-:W2:Y:S01]  /*3f60*/  LDC.64 R4, c[0x0][0x380] ;  /* 0x0000e000ff047b82 */ /* 0x000ea20000000a00 */
[----:B------:R-:W-:Y:S01]  /*3f70*/  LEA.HI R8, R16, 0x1, RZ, 0x18 ;  /* 0x0000000110087811 */ /* 0x000fe200078fc0ff */
[----:B------:R-:W-:-:S03]  /*3f80*/  IMAD.IADD R15, R2, 0x1, R11 ;  /* 0x00000001020f7824 */ /* 0x000fc600078e020b */
[----:B------:R-:W-:Y:S01]  /*3f90*/  LOP3.LUT R10, R8, 0x3, RZ, 0xc0, !PT ;  /* 0x00000003080a7812 */ /* 0x000fe200078ec0ff */
[----:B------:R-:W-:-:S04]  /*3fa0*/  IMAD.MOV.U32 R8, RZ, RZ, R2 ;  /* 0x000000ffff087224 */ /* 0x000fc800078e0002 */
[----:B------:R-:W-:-:S07]  /*3fb0*/  IMAD.MOV R10, RZ, RZ, -R10 ;  /* 0x000000ffff0a7224 */ /* 0x000fce00078e0a0a */
.L_x_1327:
[----:B--2---:R-:W-:-:S05]  /*3fc0*/  IMAD.WIDE R12, R15, 0x4, R4 ;  /* 0x000000040f0c7825 */ /* 0x004fca00078e0204 */
[----:B------:R-:W2:Y:S01]  /*3fd0*/  LDG.E R20, desc[UR10][R12.64] ;  /* 0x0000000a0c147981 */ /* 0x000ea2000c1e1900 */
[----:B------:R-:W-:Y:S01]  /*3fe0*/  VIADD R10, R10, 0x1 ;  /* 0x000000010a0a7836 */ /* 0x000fe20000000000 */
[C---:B-1----:R-:W-:Y:S01]  /*3ff0*/  IADD3 R18, P1, PT, R15.reuse, UR4, RZ ;  /* 0x000000040f127c10 */ /* 0x042fe2000ff3e0ff */
[----:B------:R-:W-:Y:S03]  /*4000*/  BSSY.RECONVERGENT B3, `(.L_x_1325) ;  /* 0x0000013000037945 */ /* 0x000fe60003800200 */
[----:B------:R-:W-:Y:S02]  /*4010*/  ISETP.NE.AND P2, PT, R10, RZ, PT ;  /* 0x000000ff0a00720c */ /* 0x000fe40003f45270 */
[----:B------:R-:W-:Y:S02]  /*4020*/  LEA.HI.X.SX32 R17, R15, UR5, 0x1, P1 ;  /* 0x000000050f117c11 */ /* 0x000fe400088f0eff */
        /* <DEDUP_REMOVED lines=16> */
.L_x_1326:
[----:B0-----:R-:W-:Y:S05]  /*4130*/  BSYNC.RECONVERGENT B3 ;  /* 0x0000000000037941 */ /* 0x001fea0003800200 */
.L_x_1325:
[----:B------:R-:W-:Y:S02]  /*4140*/  VIADD R8, R8, 0x100 ;  /* 0x0000010008087836 */ /* 0x000fe40000000000 */
[----:B------:R-:W-:Y:S01]  /*4150*/  VIADD R15, R15, 0x100 ;  /* 0x000001000f0f7836 */ /* 0x000fe20000000000 */
[----:B------:R-:W-:Y:S06]  /*4160*/  @P2 BRA `(.L_x_1327) ;  /* 0xfffffffc00942947 */ /* 0x000fec000383ffff */
.L_x_1324:
[----:B01----:R-:W-:Y:S05]  /*4170*/  BSYNC.RECONVERGENT B2 ;  /* 0x0000000000027941 */ /* 0x003fea0003800200 */
.L_x_1323:
        /* <DEDUP_REMOVED lines=9> */
.L_x_1336:
[----:B------:R-:W-:-:S05]  /*4210*/  IMAD.WIDE R14, R11, 0x4, R4 ;  /* 0x000000040b0e7825 */ /* 0x000fca00078e0204 */
[----:B------:R-:W2:Y:S04]  /*4220*/  LDG.E R24, desc[UR10][R14.64+-0x800] ;  /* 0xfff8000a0e187981 */ /* 0x000ea8000c1e1900 */
[----:B------:R0:W5:Y:S04]  /*4230*/  LDG.E R26, desc[UR10][R14.64+-0x400] ;  /* 0xfffc000a0e1a7981 */ /* 0x000168000c1e1900 */
        /* <DEDUP_REMOVED lines=21> */
.L_x_1329:
[----:B------:R-:W-:Y:S05]  /*4390*/  BSYNC.RECONVERGENT B2 ;  /* 0x0000000000027941 */ /* 0x000fea0003800200 */
.L_x_1328:
        /* <DEDUP_REMOVED lines=19> */
.L_x_1331:
[----:B------:R-:W-:Y:S05]  /*44d0*/  BSYNC.RECONVERGENT B2 ;  /* 0x0000000000027941 */ /* 0x000fea0003800200 */
.L_x_1330:
[----:B------:R-:W-:Y:S01]  /*44e0*/  FSETP.GEU.AND P0, PT, R3, R10, PT ;  /* 0x0000000a0300720b */ /* 0x000fe20003f0e000 */
[----:B------:R-:W-:Y:S01]  /*44f0*/  BSSY.RECONVERGENT B2, `(.L_x_1332) ;  /* 0x0000013000027945 */ /* 0x000fe20003800200 */
[C---:B------:R-:W-:Y:S01]  /*4500*/  IADD3 R17, P1, PT, R19.reuse, UR6, RZ ;  /* 0x0000000613117c10 */ /* 0x040fe2000ff3e0ff */
        /* <DEDUP_REMOVED lines=17> */
.L_x_1333:
[----:B------:R-:W-:Y:S05]  /*4620*/  BSYNC.RECONVERGENT B2 ;  /* 0x0000000000027941 */ /* 0x000fea0003800200 */
.L_x_1332:
        /* <DEDUP_REMOVED lines=18> */
.L_x_1335:
[----:B------:R-:W-:Y:S05]  /*4750*/  BSYNC.RECONVERGENT B2 ;  /* 0x0000000000027941 */ /* 0x000fea0003800200 */
.L_x_1334:
[----:B------:R-:W-:Y:S02]  /*4760*/  VIADD R8, R8, 0x400 ;  /* 0x0000040008087836 */ /* 0x000fe40000000000 */
[----:B------:R-:W-:Y:S02]  /*4770*/  VIADD R20, R20, 0x400 ;  /* 0x0000040014147836 */ /* 0x000fe40000000000 */
[----:B------:R-:W-:Y:S01]  /*4780*/  VIADD R19, R19, 0x400 ;  /* 0x0000040013137836 */ /* 0x000fe20000000000 */
[----:B------:R-:W-:Y:S01]  /*4790*/  ISETP.GE.AND P0, PT, R8, R9, PT ;  /* 0x000000090800720c */ /* 0x000fe20003f06270 */
[----:B------:R-:W-:Y:S02]  /*47a0*/  VIADD R18, R18, 0x400 ;  /* 0x0000040012127836 */ /* 0x000fe40000000000 */
[----:B------:R-:W-:-:S10]  /*47b0*/  VIADD R11, R11, 0x400 ;  /* 0x000004000b0b7836 */ /* 0x000fd40000000000 */
[----:B------:R-:W-:Y:S05]  /*47c0*/  @!P0 BRA `(.L_x_1336) ;  /* 0xfffffff800908947 */ /* 0x000fea000383ffff */
.L_x_1322:
[----:B01----:R-:W-:Y:S05]  /*47d0*/  BSYNC.RECONVERGENT B1 ;  /* 0x0000000000017941 */ /* 0x003fea0003800200 */
.L_x_1305:
        /* <DEDUP_REMOVED lines=22> */
.L_x_1338:
[----:B------:R-:W-:Y:S05]  /*4940*/  BSYNC.RECONVERGENT B1 ;  /* 0x0000000000017941 */ /* 0x000fea0003800200 */
.L_x_1337:
        /* <DEDUP_REMOVED lines=21> */
.L_x_1340:
[----:B------:R-:W-:Y:S05]  /*4aa0*/  BSYNC.RECONVERGENT B1 ;  /* 0x0000000000017941 */ /* 0x000fea0003800200 */
.L_x_1339:
        /* <DEDUP_REMOVED lines=21> */
.L_x_1342:
[----:B------:R-:W-:Y:S05]  /*4c00*/  BSYNC.RECONVERGENT B1 ;  /* 0x0000000000017941 */ /* 0x000fea0003800200 */
.L_x_1341:
        /* <DEDUP_REMOVED lines=21> */
.L_x_1344:
[----:B------:R-:W-:Y:S05]  /*4d60*/  BSYNC.RECONVERGENT B1 ;  /* 0x0000000000017941 */ /* 0x000fea0003800200 */
.L_x_1343:
        /* <DEDUP_REMOVED lines=22> */
.L_x_1346:
[----:B------:R-:W-:Y:S05]  /*4ed0*/  BSYNC.RECONVERGENT B1 ;  /* 0x0000000000017941 */ /* 0x000fea0003800200 */
.L_x_1345:
        /* <DEDUP_REMOVED lines=12> */
.L_x_1348:
[----:B------:R-:W-:Y:S05]  /*4fa0*/  BSYNC.RECONVERGENT B1 ;  /* 0x0000000000017941 */ /* 0x000fea0003800200 */
.L_x_1347:
[----:B------:R-:W-:Y:S01]  /*4fb0*/  BAR.SYNC.DEFER_BLOCKING 0x0 ;  /* 0x0000000000007b1d */ /* 0x000fe20000010000 */
[----:B------:R-:W-:-:S13]  /*4fc0*/  ISETP.NE.AND P2, PT, R2, RZ, PT ;  /* 0x000000ff0200720c */ /* 0x000fda0003f45270 */
[----:B------:R-:W-:Y:S05]  /*4fd0*/  @P2 BRA `(.L_x_1264) ;  /* 0x00000008002c2947 */ /* 0x000fea0003800000 */
[----:B------:R-:W1:Y:S01]  /*4fe0*/  S2R R2, SR_CgaCtaId ;  /* 0x0000000000027919 */ /* 0x000e620000008800 */
[----:B------:R-:W-:Y:S01]  /*4ff0*/  MOV R7, 0x400 ;  /* 0x0000040000077802 */ /* 0x000fe20000000f00 */
[----:B------:R-:W-:Y:S01]  /*5000*/  BSSY.RECONVERGENT B1, `(.L_x_1349) ;  /* 0x0000019000017945 */ /* 0x000fe20003800200 */
[----:B------:R-:W-:Y:S02]  /*5010*/  IMAD.MOV.U32 R12, RZ, RZ, R6 ;  /* 0x000000ffff0c7224 */ /* 0x000fe400078e0006 */
[----:B------:R-:W-:Y:S02]  /*5020*/  IMAD.MOV.U32 R10, RZ, RZ, R5 ;  /* 0x000000ffff0a7224 */ /* 0x000fe400078e0005 */
[----:B------:R-:W-:Y:S01]  /*5030*/  IMAD.MOV.U32 R14, RZ, RZ, R4 ;  /* 0x000000ffff0e7224 */ /* 0x000fe200078e0004 */
[----:B-1----:R-:W-:-:S05]  /*5040*/  LEA R7, R2, R7, 0x18 ;  /* 0x0000000702077211 */ /* 0x002fca00078ec0ff */
[----:B------:R-:W1:Y:S04]  /*5050*/  LDS R13, [R7+0x18] ;  /* 0x00001800070d7984 */ /* 0x000e680000000800 */
[----:B------:R2:W3:Y:S04]  /*5060*/  LDS R15, [R7+0x28] ;  /* 0x00002800070f7984 */ /* 0x0004e80000000800 */
[----:B------:R2:W4:Y:S04]  /*5070*/  LDS R17, [R7+0x38] ;  /* 0x0000380007117984 */ /* 0x0005280000000800 */
[----:B0-----:R2:W0:Y:S04]  /*5080*/  LDS R9, [R7+0x48] ;  /* 0x0000480007097984 */ /* 0x0014280000000800 */
[----:B------:R2:W0:Y:S04]  /*5090*/  LDS R8, [R7+0x58] ;  /* 0x0000580007087984 */ /* 0x0004280000000800 */
[----:B------:R2:W0:Y:S04]  /*50a0*/  LDS R3, [R7+0x68] ;  /* 0x0000680007037984 */ /* 0x0004280000000800 */
[----:B------:R2:W0:Y:S01]  /*50b0*/  LDS R2, [R7+0x78] ;  /* 0x0000780007027984 */ /* 0x0004220000000800 */
[----:B-1----:R-:W-:-:S13]  /*50c0*/  FSETP.GEU.AND P0, PT, R6, R13, PT ;  /* 0x0000000d0600720b */ /* 0x002fda0003f0e000 */
[----:B--234-:R-:W-:Y:S05]  /*50d0*/  @!P0 BRA `(.L_x_1350) ;  /* 0x00000000002c8947 */ /* 0x01cfea0003800000 */
[----:B------:R-:W1:Y:S01]  /*50e0*/  LDS.64 R10, [R7+0x20] ;  /* 0x00002000070a7984 */ /* 0x000e620000000a00 */
[----:B------:R-:W-:Y:S01]  /*50f0*/  FSETP.GEU.AND P3, PT, R13, R6, PT ;  /* 0x000000060d00720b */ /* 0x000fe20003f6e000 */
[----:B------:R-:W-:-:S12]  /*5100*/  IMAD.MOV.U32 R12, RZ, RZ, R13 ;  /* 0x000000ffff0c7224 */ /* 0x000fd800078e000d */
[CC--:B-1----:R-:W-:Y:S01]  /*5110*/  @P3 ISETP.GE.U32.AND P0, PT, R5.reuse, R10.reuse, PT ;  /* 0x0000000a0500320c */ /* 0x0c2fe20003f06070 */
[----:B------:R-:W-:Y:S01]  /*5120*/  IMAD.MOV.U32 R14, RZ, RZ, R11 ;  /* 0x000000ffff0e7224 */ /* 0x000fe200078e000b */
[CC--:B------:R-:W-:Y:S02]  /*5130*/  @P3 ISETP.LT.U32.AND P1, PT, R5.reuse, R10.reuse, PT ;  /* 0x0000000a0500320c */ /* 0x0c0fe40003f21070 */
[CC--:B------:R-:W-:Y:S02]  /*5140*/  @P3 ISETP.GE.AND.EX P0, PT, R4.reuse, R11.reuse, PT, P0 ;  /* 0x0000000b0400320c */ /* 0x0c0fe40003f06300 */
[----:B------:R-:W-:Y:S02]  /*5150*/  @P3 ISETP.LT.AND.EX P1, PT, R4, R11, PT, P1 ;  /* 0x0000000b0400320c */ /* 0x000fe40003f21310 */
[----:B------:R-:W-:Y:S02]  /*5160*/  @P3 FSEL R12, R6, R13, !P0 ;  /* 0x0000000d060c3208 */ /* 0x000fe40004000000 */
[----:B------:R-:W-:-:S02]  /*5170*/  @P3 SEL R10, R5, R10, P1 ;  /* 0x0000000a050a3207 */ /* 0x000fc40000800000 */
[----:B------:R-:W-:-:S07]  /*5180*/  @P3 SEL R14, R4, R11, P1 ;  /* 0x0000000b040e3207 */ /* 0x000fce0000800000 */
.L_x_1350:
[----:B------:R-:W-:Y:S05]  /*5190*/  BSYNC.RECONVERGENT B1 ;  /* 0x0000000000017941 */ /* 0x000fea0003800200 */
.L_x_1349:
[----:B------:R-:W-:Y:S01]  /*51a0*/  FSETP.GEU.AND P0, PT, R12, R15, PT ;  /* 0x0000000f0c00720b */ /* 0x000fe20003f0e000 */
[----:B------:R-:W-:Y:S01]  /*51b0*/  BSSY.RECONVERGENT B1, `(.L_x_1351) ;  /* 0x0000010000017945 */ /* 0x000fe20003800200 */
[----:B------:R-:W-:Y:S02]  /*51c0*/  IMAD.MOV.U32 R6, RZ, RZ, R12 ;  /* 0x000000ffff067224 */ /* 0x000fe400078e000c */
[----:B------:R-:W-:Y:S02]  /*51d0*/  IMAD.MOV.U32 R11, RZ, RZ, R10 ;  /* 0x000000ffff0b7224 */ /* 0x000fe400078e000a */
[----:B------:R-:W-:-:S07]  /*51e0*/  IMAD.MOV.U32 R5, RZ, RZ, R14 ;  /* 0x000000ffff057224 */ /* 0x000fce00078e000e */
[----:B------:R-:W-:Y:S05]  /*51f0*/  @!P0 BRA `(.L_x_1352) ;  /* 0x00000000002c8947 */ /* 0x000fea0003800000 */
[----:B------:R-:W1:Y:S01]  /*5200*/  LDS.64 R4, [R7+0x30] ;  /* 0x0000300007047984 */ /* 0x000e620000000a00 */
[----:B------:R-:W-:Y:S01]  /*5210*/  FSETP.GEU.AND P3, PT, R15, R12, PT ;  /* 0x0000000c0f00720b */ /* 0x000fe20003f6e000 */
[----:B------:R-:W-:-:S12]  /*5220*/  IMAD.MOV.U32 R6, RZ, RZ, R15 ;  /* 0x000000ffff067224 */ /* 0x000fd800078e000f */
[CC--:B-1----:R-:W-:Y:S01]  /*5230*/  @P3 ISETP.GE.U32.AND P0, PT, R10.reuse, R4.reuse, PT ;  /* 0x000000040a00320c */ /* 0x0c2fe20003f06070 */
[----:B------:R-:W-:Y:S01]  /*5240*/  IMAD.MOV.U32 R11, RZ, RZ, R4 ;  /* 0x000000ffff0b7224 */ /* 0x000fe200078e0004 */
[-C--:B------:R-:W-:Y:S02]  /*5250*/  @P3 ISETP.LT.U32.AND P1, PT, R10, R4.reuse, PT ;  /* 0x000000040a00320c */ /* 0x080fe40003f21070 */
[CC--:B------:R-:W-:Y:S02]  /*5260*/  @P3 ISETP.GE.AND.EX P0, PT, R14.reuse, R5.reuse, PT, P0 ;  /* 0x000000050e00320c */ /* 0x0c0fe40003f06300 */
[----:B------:R-:W-:Y:S02]  /*5270*/  @P3 ISETP.LT.AND.EX P1, PT, R14, R5, PT, P1 ;  /* 0x000000050e00320c */ /* 0x000fe40003f21310 */
[----:B------:R-:W-:Y:S02]  /*5280*/  @P3 FSEL R6, R12, R15, !P0 ;  /* 0x0000000f0c063208 */ /* 0x000fe40004000000 */
[----:B------:R-:W-:-:S02]  /*5290*/  @P3 SEL R11, R10, R4, P1 ;  /* 0x000000040a0b3207 */ /* 0x000fc40000800000 */
[----:B------:R-:W-:-:S07]  /*52a0*/  @P3 SEL R5, R14, R5, P1 ;  /* 0x000000050e053207 */ /* 0x000fce0000800000 */
.L_x_1352:
[----:B------:R-:W-:Y:S05]  /*52b0*/  BSYNC.RECONVERGENT B1 ;  /* 0x0000000000017941 */ /* 0x000fea0003800200 */
.L_x_1351:
        /* <DEDUP_REMOVED lines=18> */
.L_x_1354:
[----:B------:R-:W-:Y:S05]  /*53e0*/  BSYNC.RECONVERGENT B1 ;  /* 0x0000000000017941 */ /* 0x000fea0003800200 */
.L_x_1353:
[----:B0-----:R-:W-:Y:S01]  /*53f0*/  FSETP.GEU.AND P0, PT, R4, R9, PT ;  /* 0x000000090400720b */ /* 0x001fe20003f0e000 */
        /* <DEDUP_REMOVED lines=17> */
.L_x_1356:
[----:B------:R-:W-:Y:S05]  /*5510*/  BSYNC.RECONVERGENT B1 ;  /* 0x0000000000017941 */ /* 0x000fea0003800200 */
.L_x_1355:
        /* <DEDUP_REMOVED lines=18> */
.L_x_1358:
[----:B------:R-:W-:Y:S05]  /*5640*/  BSYNC.RECONVERGENT B1 ;  /* 0x0000000000017941 */ /* 0x000fea0003800200 */
.L_x_1357:
        /* <DEDUP_REMOVED lines=18> */
.L_x_1360:
[----:B------:R-:W-:Y:S05]  /*5770*/  BSYNC.RECONVERGENT B1 ;  /* 0x0000000000017941 */ /* 0x000fea0003800200 */
.L_x_1359:
        /* <DEDUP_REMOVED lines=17> */
.L_x_1264:
[----:B------:R-:W-:Y:S05]  /*5890*/  BSYNC.RECONVERGENT B0 ;  /* 0x0000000000007941 */ /* 0x000fea0003800200 */
.L_x_1231:
        /* <DEDUP_REMOVED lines=9> */
.L_x_1361:
        /* <DEDUP_REMOVED lines=13> */
.L_x_1835:


//--------------------- .text._ZN6thrust24THRUST_300001_SM_1000_NS8cuda_cub4core6detail13_kernel_agentINS1_8__reduce11ReduceAgentINS0_12zip_iteratorIN4cuda3std3__45tupleIJPKfNS0_17counting_iteratorIlNS0_11use_defaultESF_SF_EEEEEEEPNSB_IJflEEESJ_iNS1_9__extrema9arg_min_fIflNSA_4lessIfEEEEEEJSI_SK_iSP_EEEvDpT0_ --------------------------
	.section	.text._ZN6thrust24THRUST_300001_SM_1000_NS8cuda_cub4core6detail13_kernel_agentINS1_8__reduce11ReduceAgentINS0_12zip_iteratorIN4cuda3std3__45tupleIJPKfNS0_17counting_iteratorIlNS0_11use_defaultESF_SF_EEEEEEEPNSB_IJflEEESJ_iNS1_9__extrema9arg_min_fIflNSA_4lessIfEEEEEEJSI_SK_iSP_EEEvDpT0_,"ax",@progbits
	.align	128
        .global         _ZN6thrust24THRUST_300001_SM_1000_NS8cuda_cub4core6detail13_kernel_agentINS1_8__reduce11ReduceAgentINS0_12zip_iteratorIN4cuda3std3__45tupleIJPKfNS0_17counting_iteratorIlNS0_11use_defaultESF_SF_EEEEEEEPNSB_IJflEEESJ_iNS1_9__extrema9arg_min_fIflNSA_4lessIfEEEEEEJSI_SK_iSP_EEEvDpT0_
        .type           _ZN6thrust24THRUST_300001_SM_1000_NS8cuda_cub4core6detail13_kernel_agentINS1_8__reduce11ReduceAgentINS0_12zip_iteratorIN4cuda3std3__45tupleIJPKfNS0_17counting_iteratorIlNS0_11use_defaultESF_SF_EEEEEEEPNSB_IJflEEESJ_iNS1_9__extrema9arg_min_fIflNSA_4lessIfEEEEEEJSI_SK_iSP_EEEvDpT0_,@function
        .size           _ZN6thrust24THRUST_300001_SM_1000_NS8cuda_cub4core6detail13_kernel_agentINS1_8__reduce11ReduceAgentINS0_12zip_iteratorIN4cuda3std3__45tupleIJPKfNS0_17counting_iteratorIlNS0_11use_defaultESF_SF_EEEEEEEPNSB_IJflEEESJ_iNS1_9__extrema9arg_min_fIflNSA_4lessIfEEEEEEJSI_SK_iSP_EEEvDpT0_,(.L_x_1836 - _ZN6thrust24THRUST_300001_SM_1000_NS8cuda_cub4core6detail13_kernel_agentINS1_8__reduce11ReduceAgentINS0_12zip_iteratorIN4cuda3std3__45tupleIJPKfNS0_17counting_iteratorIlNS0_11use_defaultESF_SF_EEEEEEEPNSB_IJflEEESJ_iNS1_9__extrema9arg_min_fIflNSA_4lessIfEEEEEEJSI_SK_iSP_EEEvDpT0_)
        .other          _ZN6thrust24THRUST_300001_SM_1000_NS8cuda_cub4core6detail13_kernel_agentINS1_8__reduce11ReduceAgentINS0_12zip_iteratorIN4cuda3std3__45tupleIJPKfNS0_17counting_iteratorIlNS0_11use_defaultESF_SF_EEEEEEEPNSB_IJflEEESJ_iNS1_9__extrema9arg_min_fIflNSA_4lessIfEEEEEEJSI_SK_iSP_EEEvDpT0_,@"STO_CUDA_ENTRY STV_DEFAULT"
_ZN6thrust24THRUST_300001_SM_1000_NS8cuda_cub4core6detail13_kernel_agentINS1_8__reduce11ReduceAgentINS0_12zip_iteratorIN4cuda3std3__45tupleIJPKfNS0_17counting_iteratorIlNS0_11use_defaultESF_SF_EEEEEEEPNSB_IJflEEESJ_iNS1_9__extrema9arg_min_fIflNSA_4lessIfEEEEEEJSI_SK_iSP_EEEvDpT0_:
.text._ZN6thrust24THRUST_300001_SM_1000_NS8cuda_cub4core6detail13_kernel_agentINS1_8__reduce11ReduceAgentINS0_12zip_iteratorIN4cuda3std3__45tupleIJPKfNS0_17counting_iteratorIlNS0_11use_defaultESF_SF_EEEEEEEPNSB_IJflEEESJ_iNS1_9__extrema9arg_min_fIflNSA_4lessIfEEEEEEJSI_SK_iSP_EEEvDpT0_:
        /* <DEDUP_REMOVED lines=23> */
.L_x_1365:
[----:B0-----:R-:W-:Y:S05]  /*0170*/  BSYNC.RECONVERGENT B1 ;  /* 0x0000000000017941 */ /* 0x001fea0003800200 */
.L_x_1364:
        /* <DEDUP_REMOVED lines=19> */
.L_x_1372:
        /* <DEDUP_REMOVED lines=23> */
.L_x_1371:
[----:B------:R-:W-:Y:S05]  /*0420*/  BSYNC.RECONVERGENT B3 ;  /* 0x0000000000037941 */ /* 0x000fea0003800200 */
.L_x_1370:
[----:B------:R-:W-:Y:S01]  /*0430*/  IADD3 R12, P0, PT, R12, 0x100, RZ ;  /* 0x000001000c0c7810 */ /* 0x000fe20007f1e0ff */
[----:B------:R-:W-:Y:S02]  /*0440*/  VIADD R11, R11, 0x100 ;  /* 0x000001000b0b7836 */ /* 0x000fe40000000000 */
[----:B------:R-:W-:Y:S02]  /*0450*/  IMAD.X R10, RZ, RZ, R10, P3 ;  /* 0x000000ffff0a7224 */ /* 0x000fe400018e060a */
[----:B------:R-:W-:Y:S01]  /*0460*/  IMAD.X R13, RZ, RZ, R13, P0 ;  /* 0x000000ffff0d7224 */ /* 0x000fe200000e060d */
[----:B------:R-:W-:Y:S07]  /*0470*/  @P2 BRA `(.L_x_1372) ;  /* 0xfffffffc008c2947 */ /* 0x000fee000383ffff */
.L_x_1369:
[----:B------:R-:W-:Y:S05]  /*0480*/  BSYNC.RECONVERGENT B2 ;  /* 0x0000000000027941 */ /* 0x000fea0003800200 */
.L_x_1368:
[----:B------:R-:W-:-:S13]  /*0490*/  ISETP.GE.U32.AND P0, PT, R14, 0x300, PT ;  /* 0x000003000e00780c */ /* 0x000fda0003f06070 */
[----:B------:R-:W-:Y:S05]  /*04a0*/  @!P0 BRA `(.L_x_1367) ;  /* 0x00000004007c8947 */ /* 0x000fea0003800000 */
[----:B------:R-:W0:Y:S01]  /*04b0*/  LDC.64 R8, c[0x0][0x380] ;  /* 0x0000e000ff087b82 */ /* 0x000e220000000a00 */
[----:B------:R-:W-:-:S07]  /*04c0*/  VIADD R10, R11, 0x200 ;  /* 0x000002000b0a7836 */ /* 0x000fce0000000000 */
[----:B------:R-:W1:Y:S02]  /*04d0*/  LDC.64 R6, c[0x0][0x388] ;  /* 0x0000e200ff067b82 */ /* 0x000e640000000a00 */
.L_x_1381:
        /* <DEDUP_REMOVED lines=26> */
.L_x_1374:
[----:B------:R-:W-:Y:S05]  /*0680*/  BSYNC.RECONVERGENT B2 ;  /* 0x0000000000027941 */ /* 0x000fea0003800200 */
.L_x_1373:
        /* <DEDUP_REMOVED lines=20> */
.L_x_1376:
[----:B------:R-:W-:Y:S05]  /*07d0*/  BSYNC.RECONVERGENT B2 ;  /* 0x0000000000027941 */ /* 0x000fea0003800200 */
.L_x_1375:
        /* <DEDUP_REMOVED lines=20> */
.L_x_1378:
[----:B------:R-:W-:Y:S05]  /*0920*/  BSYNC.RECONVERGENT B2 ;  /* 0x0000000000027941 */ /* 0x000fea0003800200 */
.L_x_1377:
        /* <DEDUP_REMOVED lines=18> */
.L_x_1380:
[----:B------:R-:W-:Y:S05]  /*0a50*/  BSYNC.RECONVERGENT B2 ;  /* 0x0000000000027941 */ /* 0x000fea0003800200 */
.L_x_1379:
[C---:B------:R-:W-:Y:S02]  /*0a60*/  VIADD R5, R10.reuse, 0x200 ;  /* 0x000002000a057836 */ /* 0x040fe40000000000 */
[----:B------:R-:W-:-:S03]  /*0a70*/  VIADD R10, R10, 0x400 ;  /* 0x000004000a0a7836 */ /* 0x000fc60000000000 */
[----:B------:R-:W-:-:S13]  /*0a80*/  ISETP.GE.AND P0, PT, R5, UR5, PT ;  /* 0x0000000505007c0c */ /* 0x000fda000bf06270 */
[----:B------:R-:W-:Y:S05]  /*0a90*/  @!P0 BRA `(.L_x_1381) ;  /* 0xfffffff800908947 */ /* 0x000fea000383ffff */
.L_x_1367:
[----:B------:R-:W-:Y:S05]  /*0aa0*/  BSYNC.RECONVERGENT B1 ;  /* 0x0000000000017941 */ /* 0x000fea0003800200 */
.L_x_1366:
        /* <DEDUP_REMOVED lines=25> */
.L_x_1384:
[----:B------:R-:W-:Y:S05]  /*0c40*/  BSYNC.RECONVERGENT B1 ;  /* 0x0000000000017941 */ /* 0x000fea0003800200 */
.L_x_1383:
        /* <DEDUP_REMOVED lines=21> */
.L_x_1386:
[----:B------:R-:W-:Y:S05]  /*0da0*/  BSYNC.RECONVERGENT B1 ;  /* 0x0000000000017941 */ /* 0x000fea0003800200 */
.L_x_1385:
        /* <DEDUP_REMOVED lines=21> */
.L_x_1388:
[----:B------:R-:W-:Y:S05]  /*0f00*/  BSYNC.RECONVERGENT B1 ;  /* 0x0000000000017941 */ /* 0x000fea0003800200 */
.L_x_1387:
        /* <DEDUP_REMOVED lines=21> */
.L_x_1390:
[----:B------:R-:W-:Y:S05]  /*1060*/  BSYNC.RECONVERGENT B1 ;  /* 0x0000000000017941 */ /* 0x000fea0003800200 */
.L_x_1389:
        /* <DEDUP_REMOVED lines=22> */
.L_x_1392:
[----:B------:R-:W-:Y:S05]  /*11d0*/  BSYNC.RECONVERGENT B1 ;  /* 0x0000000000017941 */ /* 0x000fea0003800200 */
.L_x_1391:
        /* <DEDUP_REMOVED lines=12> */
.L_x_1394:
[----:B------:R-:W-:Y:S05]  /*12a0*/  BSYNC.RECONVERGENT B1 ;  /* 0x0000000000017941 */ /* 0x000fea0003800200 */
.L_x_1393:
        /* <DEDUP_REMOVED lines=31> */
.L_x_1397:
[----:B------:R-:W-:Y:S05]  /*14a0*/  BSYNC.RECONVERGENT B1 ;  /* 0x0000000000017941 */ /* 0x000fea0003800200 */
.L_x_1396:
        /* <DEDUP_REMOVED lines=18> */
.L_x_1399:
[----:B------:R-:W-:Y:S05]  /*15d0*/  BSYNC.RECONVERGENT B1 ;  /* 0x0000000000017941 */ /* 0x000fea0003800200 */
.L_x_1398:
        /* <DEDUP_REMOVED lines=18> */
.L_x_1401:
[----:B------:R-:W-:Y:S05]  /*1700*/  BSYNC.RECONVERGENT B1 ;  /* 0x0000000000017941 */ /* 0x000fea0003800200 */
.L_x_1400:
        /* <DEDUP_REMOVED lines=18> */
.L_x_1403:
[----:B------:R-:W-:Y:S05]  /*1830*/  BSYNC.RECONVERGENT B1 ;  /* 0x0000000000017941 */ /* 0x000fea0003800200 */
.L_x_1402:
        /* <DEDUP_REMOVED lines=18> */
.L_x_1405:
[----:B------:R-:W-:Y:S05]  /*1960*/  BSYNC.RECONVERGENT B1 ;  /* 0x0000000000017941 */ /* 0x000fea0003800200 */
.L_x_1404:
        /* <DEDUP_REMOVED lines=18> */
.L_x_1407:
[----:B------:R-:W-:Y:S05]  /*1a90*/  BSYNC.RECONVERGENT B1 ;  /* 0x0000000000017941 */ /* 0x000fea0003800200 */
.L_x_1406:
        /* <DEDUP_REMOVED lines=19> */
.L_x_1382:
        /* <DEDUP_REMOVED lines=28> */
.L_x_1409:
[----:B------:R-:W-:Y:S05]  /*1d90*/  BSYNC.RECONVERGENT B1 ;  /* 0x0000000000017941 */ /* 0x000fea0003800200 */
.L_x_1408:
        /* <DEDUP_REMOVED lines=22> */
.L_x_1411:
[----:B------:R-:W-:Y:S05]  /*1f00*/  BSYNC.RECONVERGENT B1 ;  /* 0x0000000000017941 */ /* 0x000fea0003800200 */
.L_x_1410:
        /* <DEDUP_REMOVED lines=22> */
.L_x_1413:
[----:B------:R-:W-:Y:S05]  /*2070*/  BSYNC.RECONVERGENT B1 ;  /* 0x0000000000017941 */ /* 0x000fea0003800200 */
.L_x_1412:
        /* <DEDUP_REMOVED lines=22> */
.L_x_1415:
[----:B------:R-:W-:Y:S05]  /*21e0*/  BSYNC.RECONVERGENT B1 ;  /* 0x0000000000017941 */ /* 0x000fea0003800200 */
.L_x_1414:
        /* <DEDUP_REMOVED lines=23> */
.L_x_1417:
[----:B------:R-:W-:Y:S05]  /*2360*/  BSYNC.RECONVERGENT B1 ;  /* 0x0000000000017941 */ /* 0x000fea0003800200 */
.L_x_1416:
        /* <DEDUP_REMOVED lines=12> */
.L_x_1419:
[----:B------:R-:W-:Y:S05]  /*2430*/  BSYNC.RECONVERGENT B1 ;  /* 0x0000000000017941 */ /* 0x000fea0003800200 */
.L_x_1418:
        /* <DEDUP_REMOVED lines=30> */
.L_x_1421:
[----:B------:R-:W-:Y:S05]  /*2620*/  BSYNC.RECONVERGENT B1 ;  /* 0x0000000000017941 */ /* 0x000fea0003800200 */
.L_x_1420:
        /* <DEDUP_REMOVED lines=27> */
.L_x_1423:
[----:B------:R-:W-:Y:S05]  /*27e0*/  BSYNC.RECONVERGENT B1 ;  /* 0x0000000000017941 */ /* 0x000fea0003800200 */
.L_x_1422:
        /* <DEDUP_REMOVED lines=27> */
.L_x_1425:
[----:B------:R-:W-:Y:S05]  /*29a0*/  BSYNC.RECONVERGENT B1 ;  /* 0x0000000000017941 */ /* 0x000fea0003800200 */
.L_x_1424:
        /* <DEDUP_REMOVED lines=27> */
.L_x_1427:
[----:B------:R-:W-:Y:S05]  /*2b60*/  BSYNC.RECONVERGENT B1 ;  /* 0x0000000000017941 */ /* 0x000fea0003800200 */
.L_x_1426:
        /* <DEDUP_REMOVED lines=27> */
.L_x_1429:
[----:B------:R-:W-:Y:S05]  /*2d20*/  BSYNC.RECONVERGENT B1 ;  /* 0x0000000000017941 */ /* 0x000fea0003800200 */
.L_x_1428:
        /* <DEDUP_REMOVED lines=27> */
.L_x_1431:
[----:B------:R-:W-:Y:S05]  /*2ee0*/  BSYNC.RECONVERGENT B1 ;  /* 0x0000000000017941 */ /* 0x000fea0003800200 */
.L_x_1430:
        /* <DEDUP_REMOVED lines=28> */
.L_x_1363:
        /* <DEDUP_REMOVED lines=26> */
.L_x_1433:
[----:B------:R-:W-:Y:S05]  /*3250*/  BSYNC.RECONVERGENT B1 ;  /* 0x0000000000017941 */ /* 0x000fea0003800200 */
.L_x_1432:
        /* <DEDUP_REMOVED lines=21> */
.L_x_1435:
[----:B------:R-:W-:Y:S05]  /*33b0*/  BSYNC.RECONVERGENT B1 ;  /* 0x0000000000017941 */ /* 0x000fea0003800200 */
.L_x_1434:
[----:B------:R-:W-:Y:S01]  /*33c0*/  UISETP.GE.U32.AND UP0, UPT, UR4, 0xa00, UPT ;  /* 0x00000a000400788c */ /* 0x000fe2000bf06070 */
[----:B------:R-:W-:-:S08]  /*33d0*/  IMAD.MOV.U32 R5, RZ, RZ, 0x500 ;  /* 0x00000500ff057424 */ /* 0x000fd000078e00ff */
[----:B------:R-:W-:Y:S05]  /*33e0*/  BRA.U !UP0, `(.L_x_1436) ;  /* 0x0000000508c47547 */ /* 0x000fea000b800000 */
[----:B------:R-:W-:Y:S01]  /*33f0*/  IMAD.MOV.U32 R5, RZ, RZ, 0x500 ;  /* 0x00000500ff057424 */ /* 0x000fe200078e00ff */
[----:B------:R-:W0:Y:S01]  /*3400*/  LDCU UR4, c[0x0][0x398] ;  /* 0x00007300ff0477ac */ /* 0x000e220008000800 */
[----:B------:R-:W1:Y:S05]  /*3410*/  LDCU.64 UR6, c[0x0][0x388] ;  /* 0x00007100ff0677ac */ /* 0x000e6a0008000a00 */
.L_x_1447:
[----:B------:R-:W-:-:S05]  /*3420*/  IMAD.WIDE.U32 R12, R5, 0x4, R2 ;  /* 0x00000004050c7825 */ /* 0x000fca00078e0002 */
[----:B------:R-:W2:Y:S04]  /*3430*/  LDG.E R17, desc[UR8][R12.64] ;  /* 0x000000080c117981 */ /* 0x000ea8000c1e1900 */
[----:B------:R3:W5:Y:S04]  /*3440*/  LDG.E R18, desc[UR8][R12.64+0x400] ;  /* 0x000400080c127981 */ /* 0x000768000c1e1900 */
[----:B------:R3:W5:Y:S04]  /*3450*/  LDG.E R19, desc[UR8][R12.64+0x800] ;  /* 0x000800080c137981 */ /* 0x000768000c1e1900 */
[----:B------:R3:W5:Y:S04]  /*3460*/  LDG.E R4, desc[UR8][R12.64+0xc00] ;  /* 0x000c00080c047981 */ /* 0x000768000c1e1900 */
[----:B------:R3:W5:Y:S01]  /*3470*/  LDG.E R10, desc[UR8][R12.64+0x1000] ;  /* 0x001000080c0a7981 */ /* 0x000762000c1e1900 */
[----:B-1----:R-:W-:Y:S01]  /*3480*/  IADD3 R16, P1, P2, R0, UR6, R5 ;  /* 0x0000000600107c10 */ /* 0x002fe2000fa3e005 */
[----:B------:R-:W-:Y:S01]  /*3490*/  BSSY.RECONVERGENT B1, `(.L_x_1437) ;  /* 0x0000012000017945 */ /* 0x000fe20003800200 */
[----:B------:R-:W-:-:S02]  /*34a0*/  IMAD.MOV.U32 R11, RZ, RZ, R6 ;  /* 0x000000ffff0b7224 */ /* 0x000fc400078e0006 */
[----:B------:R-:W-:Y:S01]  /*34b0*/  IMAD.MOV.U32 R14, RZ, RZ, R7 ;  /* 0x000000ffff0e7224 */ /* 0x000fe200078e0007 */
[----:B------:R-:W-:Y:S01]  /*34c0*/  IADD3.X R9, PT, PT, RZ, UR7, RZ, P1, P2 ;  /* 0x00000007ff097c10 */ /* 0x000fe20008fe44ff */
        /* <DEDUP_REMOVED lines=14> */
.L_x_1438:
[----:B0-----:R-:W-:Y:S05]  /*35b0*/  BSYNC.RECONVERGENT B1 ;  /* 0x0000000000017941 */ /* 0x001fea0003800200 */
.L_x_1437:
[----:B-----5:R-:W-:Y:S01]  /*35c0*/  FSETP.GEU.AND P0, PT, R11, R18, PT ;  /* 0x000000120b00720b */ /* 0x020fe20003f0e000 */
[----:B------:R-:W-:Y:S01]  /*35d0*/  BSSY.RECONVERGENT B1, `(.L_x_1439) ;  /* 0x0000012000017945 */ /* 0x000fe20003800200 */
[----:B------:R-:W-:Y:S01]  /*35e0*/  IADD3 RZ, P1, PT, R16, 0x100, RZ ;  /* 0x0000010010ff7810 */ /* 0x000fe20007f3e0ff */
[----:B------:R-:W-:Y:S02]  /*35f0*/  IMAD.MOV.U32 R6, RZ, RZ, R11 ;  /* 0x000000ffff067224 */ /* 0x000fe400078e000b */
[----:B------:R-:W-:Y:S02]  /*3600*/  IMAD.MOV.U32 R12, RZ, RZ, R14 ;  /* 0x000000ffff0c7224 */ /* 0x000fe400078e000e */
[----:B------:R-:W-:Y:S02]  /*3610*/  IMAD.X R8, RZ, RZ, R9, P1 ;  /* 0x000000ffff087224 */ /* 0x000fe400008e0609 */
[----:B------:R-:W-:-:S04]  /*3620*/  IMAD.MOV.U32 R13, RZ, RZ, R15 ;  /* 0x000000ffff0d7224 */ /* 0x000fc800078e000f */
[----:B------:R-:W-:Y:S05]  /*3630*/  @!P0 BRA `(.L_x_1440) ;  /* 0x00000000002c8947 */ /* 0x000fea0003800000 */
[----:B------:R-:W-:Y:S01]  /*3640*/  FSETP.GEU.AND P2, PT, R18, R11, PT ;  /* 0x0000000b1200720b */ /* 0x000fe20003f4e000 */
[----:B------:R-:W-:Y:S02]  /*3650*/  VIADD R12, R16, 0x100 ;  /* 0x00000100100c7836 */ /* 0x000fe40000000000 */
        /* <DEDUP_REMOVED lines=9> */
.L_x_1440:
[----:B------:R-:W-:Y:S05]  /*36f0*/  BSYNC.RECONVERGENT B1 ;  /* 0x0000000000017941 */ /* 0x000fea0003800200 */
.L_x_1439:
[----:B------:R-:W-:Y:S01]  /*3700*/  FSETP.GEU.AND P0, PT, R6, R19, PT ;  /* 0x000000130600720b */ /* 0x000fe20003f0e000 */
        /* <DEDUP_REMOVED lines=18> */
.L_x_1442:
[----:B------:R-:W-:Y:S05]  /*3830*/  BSYNC.RECONVERGENT B1 ;  /* 0x0000000000017941 */ /* 0x000fea0003800200 */
.L_x_1441:
[----:B------:R-:W-:Y:S01]  /*3840*/  FSETP.GEU.AND P0, PT, R7, R4, PT ;  /* 0x000000040700720b */ /* 0x000fe20003f0e000 */
[----:B------:R-:W-:Y:S01]  /*3850*/  BSSY.RECONVERGENT B1, `(.L_x_1443) ;  /* 0x0000013000017945 */ /* 0x000fe20003800200 */
[C---:B------:R-:W-:Y:S01]  /*3860*/  IADD3 R15, P1, PT, R16.reuse, 0x300, RZ ;  /* 0x00000300100f7810 */ /* 0x040fe20007f3e0ff */
[----:B------:R-:W-:Y:S01]  /*3870*/  IMAD.MOV.U32 R11, RZ, RZ, R7 ;  /* 0x000000ffff0b7224 */ /* 0x000fe200078e0007 */
[----:B------:R-:W-:Y:S01]  /*3880*/  IADD3 R19, P2, PT, R16, 0x400, RZ ;  /* 0x0000040010137810 */ /* 0x000fe20007f5e0ff */
        /* <DEDUP_REMOVED lines=15> */
.L_x_1444:
[----:B------:R-:W-:Y:S05]  /*3980*/  BSYNC.RECONVERGENT B1 ;  /* 0x0000000000017941 */ /* 0x000fea0003800200 */
.L_x_1443:
[----:B------:R-:W-:Y:S01]  /*3990*/  FSETP.GEU.AND P0, PT, R11, R10, PT ;  /* 0x0000000a0b00720b */ /* 0x000fe20003f0e000 */
[----:B------:R-:W-:Y:S01]  /*39a0*/  BSSY.RECONVERGENT B1, `(.L_x_1445) ;  /* 0x0000011000017945 */ /* 0x000fe20003800200 */
[----:B------:R-:W-:Y:S02]  /*39b0*/  IMAD.X R4, RZ, RZ, R9, P2 ;  /* 0x000000ffff047224 */ /* 0x000fe400010e0609 */
[----:B------:R-:W-:Y:S02]  /*39c0*/  IMAD.MOV.U32 R6, RZ, RZ, R11 ;  /* 0x000000ffff067224 */ /* 0x000fe400078e000b */
[----:B------:R-:W-:Y:S02]  /*39d0*/  IMAD.MOV.U32 R7, RZ, RZ, R12 ;  /* 0x000000ffff077224 */ /* 0x000fe400078e000c */
[----:B------:R-:W-:-:S05]  /*39e0*/  IMAD.MOV.U32 R8, RZ, RZ, R13 ;  /* 0x000000ffff087224 */ /* 0x000fca00078e000d */
        /* <DEDUP_REMOVED lines=12> */
.L_x_1446:
[----:B------:R-:W-:Y:S05]  /*3ab0*/  BSYNC.RECONVERGENT B1 ;  /* 0x0000000000017941 */ /* 0x000fea0003800200 */
.L_x_1445:
[C---:B------:R-:W-:Y:S02]  /*3ac0*/  VIADD R4, R5.reuse, 0xa00 ;  /* 0x00000a0005047836 */ /* 0x040fe40000000000 */
[----:B------:R-:W-:-:S03]  /*3ad0*/  VIADD R5, R5, 0x500 ;  /* 0x0000050005057836 */ /* 0x000fc60000000000 */
[----:B------:R-:W-:-:S13]  /*3ae0*/  ISETP.GT.AND P0, PT, R4, UR4, PT ;  /* 0x0000000404007c0c */ /* 0x000fda000bf04270 */
[----:B------:R-:W-:Y:S05]  /*3af0*/  @!P0 BRA `(.L_x_1447) ;  /* 0xfffffff800488947 */ /* 0x000fea000383ffff */
.L_x_1436:
        /* <DEDUP_REMOVED lines=16> */
[C---:B------:R-:W-:Y:S02]  /*3c00*/  IADD3 R14, P0, PT, R11.reuse, UR6, RZ ;  /* 0x000000060b0e7c10 */ /* 0x040fe4000ff1e0ff */
[----:B------:R-:W-:Y:S01]  /*3c10*/  LOP3.LUT R10, R4, 0x3, RZ, 0xc0, !PT ;  /* 0x00000003040a7812 */ /* 0x000fe200078ec0ff */
[----:B------:R-:W-:Y:S02]  /*3c20*/  IMAD.MOV.U32 R4, RZ, RZ, R0 ;  /* 0x000000ffff047224 */ /* 0x000fe400078e0000 */
[----:B------:R-:W-:Y:S02]  /*3c30*/  IMAD.X R16, RZ, RZ, UR7, P0 ;  /* 0x00000007ff107e24 */ /* 0x000fe400080e06ff */
[----:B------:R-:W-:Y:S02]  /*3c40*/  IMAD.MOV R10, RZ, RZ, -R10 ;  /* 0x000000ffff0a7224 */ /* 0x000fe400078e0a0a */
[----:B0-----:R-:W-:-:S04]  /*3c50*/  IMAD.WIDE.U32 R2, R11, 0x4, R2 ;  /* 0x000000040b027825 */ /* 0x001fc800078e0002 */
[----:B------:R-:W-:Y:S02]  /*3c60*/  IMAD.MOV.U32 R12, RZ, RZ, R2 ;  /* 0x000000ffff0c7224 */ /* 0x000fe400078e0002 */
[----:B------:R-:W-:-:S07]  /*3c70*/  IMAD.MOV.U32 R13, RZ, RZ, R3 ;  /* 0x000000ffff0d7224 */ /* 0x000fce00078e0003 */
.L_x_1454:
        /* <DEDUP_REMOVED lines=23> */
.L_x_1453:
[----:B------:R-:W-:Y:S05]  /*3df0*/  BSYNC.RECONVERGENT B3 ;  /* 0x0000000000037941 */ /* 0x000fea0003800200 */
.L_x_1452:
[----:B------:R-:W-:Y:S01]  /*3e00*/  IADD3 R14, P0, PT, R14, 0x100, RZ ;  /* 0x000001000e0e7810 */ /* 0x000fe20007f1e0ff */
[----:B------:R-:W-:Y:S02]  /*3e10*/  VIADD R4, R4, 0x100 ;  /* 0x0000010004047836 */ /* 0x000fe40000000000 */
[----:B------:R-:W-:Y:S02]  /*3e20*/  IMAD.X R13, RZ, RZ, R13, P3 ;  /* 0x000000ffff0d7224 */ /* 0x000fe400018e060d */
[----:B------:R-:W-:Y:S01]  /*3e30*/  IMAD.X R16, RZ, RZ, R16, P0 ;  /* 0x000000ffff107224 */ /* 0x000fe200000e0610 */
[----:B------:R-:W-:Y:S07]  /*3e40*/  @P2 BRA `(.L_x_1454) ;  /* 0xfffffffc008c2947 */ /* 0x000fee000383ffff */
.L_x_1451:
[----:B------:R-:W-:Y:S05]  /*3e50*/  BSYNC.RECONVERGENT B2 ;  /* 0x0000000000027941 */ /* 0x000fea0003800200 */
.L_x_1450:
[----:B------:R-:W-:-:S13]  /*3e60*/  ISETP.GE.U32.AND P0, PT, R15, 0x300, PT ;  /* 0x000003000f00780c */ /* 0x000fda0003f06070 */
[----:B------:R-:W-:Y:S05]  /*3e70*/  @!P0 BRA `(.L_x_1449) ;  /* 0x0000000400cc8947 */ /* 0x000fea0003800000 */
[----:B------:R-:W0:Y:S01]  /*3e80*/  LDC.64 R14, c[0x0][0x380] ;  /* 0x0000e000ff0e7b82 */ /* 0x000e220000000a00 */
[----:B------:R-:W1:Y:S01]  /*3e90*/  LDCU.128 UR12, c[0x0][0x380] ;  /* 0x00007000ff0c77ac */ /* 0x000e620008000c00 */
[C---:B------:R-:W-:Y:S01]  /*3ea0*/  IADD3 R16, P1, PT, R4.reuse, R5, RZ ;  /* 0x0000000504107210 */ /* 0x040fe20007f3e0ff */
[----:B------:R-:W-:-:S04]  /*3eb0*/  IMAD.IADD R11, R4, 0x1, R5 ;  /* 0x00000001040b7824 */ /* 0x000fc800078e0205 */
[----:B------:R-:W-:Y:S01]  /*3ec0*/  IMAD.X R5, RZ, RZ, RZ, P1 ;  /* 0x000000ffff057224 */ /* 0x000fe200008e06ff */
[----:B------:R-:W2:Y:S01]  /*3ed0*/  LDC.64 R2, c[0x0][0x388] ;  /* 0x0000e200ff027b82 */ /* 0x000ea20000000a00 */
[C---:B-1----:R-:W-:Y:S02]  /*3ee0*/  LEA R17, P2, R16.reuse, UR12, 0x2 ;  /* 0x0000000c10117c11 */ /* 0x042fe4000f8410ff */
[----:B------:R-:W-:Y:S02]  /*3ef0*/  IADD3 R10, P0, PT, R11, UR14, RZ ;  /* 0x0000000e0b0a7c10 */ /* 0x000fe4000ff1e0ff */
[----:B------:R-:W-:Y:S01]  /*3f00*/  IADD3 R17, P1, PT, R17, 0xc00, RZ ;  /* 0x00000c0011117810 */ /* 0x000fe20007f3e0ff */
[----:B0-----:R-:W-:Y:S01]  /*3f10*/  IMAD.WIDE.U32 R14, R11, 0x4, R14 ;  /* 0x000000040b0e7825 */ /* 0x001fe200078e000e */
[----:B------:R-:W-:-:S03]  /*3f20*/  LEA.HI.X R16, R16, UR13, R5, 0x2, P2 ;  /* 0x0000000d10107c11 */ /* 0x000fc600090f1405 */
[----:B------:R-:W-:Y:S02]  /*3f30*/  IMAD.MOV.U32 R12, RZ, RZ, R14 ;  /* 0x000000ffff0c7224 */ /* 0x000fe400078e000e */
[----:B------:R-:W-:Y:S02]  /*3f40*/  IMAD.X R13, RZ, RZ, UR15, P0 ;  /* 0x0000000fff0d7e24 */ /* 0x000fe400080e06ff */
[----:B------:R-:W-:Y:S02]  /*3f50*/  VIADD R14, R4, 0x200 ;  /* 0x00000200040e7836 */ /* 0x000fe40000000000 */
[----:B--2---:R-:W-:-:S07]  /*3f60*/  IMAD.X R16, RZ, RZ, R16, P1 ;  /* 0x000000ffff107224 */ /* 0x004fce00008e0610 */
.L_x_1463:
[----:B------:R-:W-:Y:S02]  /*3f70*/  IMAD.MOV.U32 R4, RZ, RZ, R12 ;  /* 0x000000ffff047224 */ /* 0x000fe400078e000c */
[----:B------:R-:W-:-:S05]  /*3f80*/  IMAD.MOV.U32 R5, RZ, RZ, R15 ;  /* 0x000000ffff057224 */ /* 0x000fca00078e000f */
[----:B------:R0:W2:Y:S02]  /*3f90*/  LDG.E R21, desc[UR8][R4.64] ;  /* 0x0000000804157981 */ /* 0x0000a4000c1e1900 */
[----:B0-----:R-:W-:Y:S02]  /*3fa0*/  IMAD.MOV.U32 R4, RZ, RZ, R17 ;  /* 0x000000ffff047224 */ /* 0x001fe400078e0011 */
[----:B------:R-:W-:-:S05]  /*3fb0*/  IMAD.MOV.U32 R5, RZ, RZ, R16 ;  /* 0x000000ffff057224 */ /* 0x000fca00078e0010 */
[----:B------:R0:W5:Y:S04]  /*3fc0*/  LDG.E R27, desc[UR8][R4.64+-0x800] ;  /* 0xfff80008041b7981 */ /* 0x000168000c1e1900 */
[----:B------:R0:W5:Y:S04]  /*3fd0*/  LDG.E R16, desc[UR8][R4.64+-0x400] ;  /* 0xfffc000804107981 */ /* 0x000168000c1e1900 */
[----:B------:R0:W5:Y:S01]  /*3fe0*/  LDG.E R17, desc[UR8][R4.64] ;  /* 0x0000000804117981 */ /* 0x000162000c1e1900 */
[----:B------:R-:W-:Y:S01]  /*3ff0*/  BSSY.RECONVERGENT B2, `(.L_x_1455) ;  /* 0x0000012000027945 */ /* 0x000fe20003800200 */
[----:B------:R-:W-:-:S02]  /*4000*/  IMAD.MOV.U32 R18, RZ, RZ, R6 ;  /* 0x000000ffff127224 */ /* 0x000fc400078e0006 */
[----:B------:R-:W-:Y:S02]  /*4010*/  IMAD.MOV.U32 R20, RZ, RZ, R7 ;  /* 0x000000ffff147224 */ /* 0x000fe400078e0007 */
[----:B------:R-:W-:Y:S02]  /*4020*/  VIADD R19, R11, 0x100 ;  /* 0x000001000b137836 */ /* 0x000fe40000000000 */
        /* <DEDUP_REMOVED lines=14> */
.L_x_1456:
[----:B------:R-:W-:Y:S05]  /*4110*/  BSYNC.RECONVERGENT B2 ;  /* 0x0000000000027941 */ /* 0x000fea0003800200 */
.L_x_1455:
[----:B-----5:R-:W-:Y:S01]  /*4120*/  FSETP.GEU.AND P0, PT, R18, R27, PT ;  /* 0x0000001b1200720b */ /* 0x020fe20003f0e000 */
[----:B------:R-:W-:Y:S01]  /*4130*/  BSSY.RECONVERGENT B2, `(.L_x_1457) ;  /* 0x0000013000027945 */ /* 0x000fe20003800200 */
[----:B------:R-:W-:Y:S01]  /*4140*/  IADD3 R23, P1, PT, R19, R2, RZ ;  /* 0x0000000213177210 */ /* 0x000fe20007f3e0ff */
        /* <DEDUP_REMOVED lines=17> */
.L_x_1458:
[----:B------:R-:W-:Y:S05]  /*4260*/  BSYNC.RECONVERGENT B2 ;  /* 0x0000000000027941 */ /* 0x000fea0003800200 */
.L_x_1457:
        /* <DEDUP_REMOVED lines=21> */
.L_x_1460:
[----:B------:R-:W-:Y:S05]  /*43c0*/  BSYNC.RECONVERGENT B2 ;  /* 0x0000000000027941 */ /* 0x000fea0003800200 */
.L_x_1459:
        /* <DEDUP_REMOVED lines=18> */
.L_x_1462:
[----:B------:R-:W-:Y:S05]  /*44f0*/  BSYNC.RECONVERGENT B2 ;  /* 0x0000000000027941 */ /* 0x000fea0003800200 */
.L_x_1461:
[----:B------:R-:W-:Y:S01]  /*4500*/  VIADD R16, R14, 0x200 ;  /* 0x000002000e107836 */ /* 0x000fe20000000000 */
        /* <DEDUP_REMOVED lines=10> */
.L_x_1449:
[----:B------:R-:W-:Y:S05]  /*45b0*/  BSYNC.RECONVERGENT B1 ;  /* 0x0000000000017941 */ /* 0x000fea0003800200 */
.L_x_1448:
        /* <DEDUP_REMOVED lines=22> */
.L_x_1465:
[----:B------:R-:W-:Y:S05]  /*4720*/  BSYNC.RECONVERGENT B1 ;  /* 0x0000000000017941 */ /* 0x000fea0003800200 */
.L_x_1464:
        /* <DEDUP_REMOVED lines=21> */
.L_x_1467:
[----:B------:R-:W-:Y:S05]  /*4880*/  BSYNC.RECONVERGENT B1 ;  /* 0x0000000000017941 */ /* 0x000fea0003800200 */
.L_x_1466:
        /* <DEDUP_REMOVED lines=21> */
.L_x_1469:
[----:B------:R-:W-:Y:S05]  /*49e0*/  BSYNC.RECONVERGENT B1 ;  /* 0x0000000000017941 */ /* 0x000fea0003800200 */
.L_x_1468:
        /* <DEDUP_REMOVED lines=21> */
.L_x_1471:
[----:B------:R-:W-:Y:S05]  /*4b40*/  BSYNC.RECONVERGENT B1 ;  /* 0x0000000000017941 */ /* 0x000fea0003800200 */
.L_x_1470:
        /* <DEDUP_REMOVED lines=22> */
.L_x_1473:
[----:B------:R-:W-:Y:S05]  /*4cb0*/  BSYNC.RECONVERGENT B1 ;  /* 0x0000000000017941 */ /* 0x000fea0003800200 */
.L_x_1472:
        /* <DEDUP_REMOVED lines=12> */
.L_x_1475:
[----:B------:R-:W-:Y:S05]  /*4d80*/  BSYNC.RECONVERGENT B1 ;  /* 0x0000000000017941 */ /* 0x000fea0003800200 */
.L_x_1474:
        /* <DEDUP_REMOVED lines=31> */
.L_x_1477:
[----:B------:R-:W-:Y:S05]  /*4f80*/  BSYNC.RECONVERGENT B1 ;  /* 0x0000000000017941 */ /* 0x000fea0003800200 */
.L_x_1476:
        /* <DEDUP_REMOVED lines=18> */
.L_x_1479:
[----:B------:R-:W-:Y:S05]  /*50b0*/  BSYNC.RECONVERGENT B1 ;  /* 0x0000000000017941 */ /* 0x000fea0003800200 */
.L_x_1478:
        /* <DEDUP_REMOVED lines=18> */
.L_x_1481:
[----:B------:R-:W-:Y:S05]  /*51e0*/  BSYNC.RECONVERGENT B1 ;  /* 0x0000000000017941 */ /* 0x000fea0003800200 */
.L_x_1480:
        /* <DEDUP_REMOVED lines=18> */
.L_x_1483:
[----:B------:R-:W-:Y:S05]  /*5310*/  BSYNC.RECONVERGENT B1 ;  /* 0x0000000000017941 */ /* 0x000fea0003800200 */
.L_x_1482:
        /* <DEDUP_REMOVED lines=18> */
.L_x_1485:
[----:B------:R-:W-:Y:S05]  /*5440*/  BSYNC.RECONVERGENT B1 ;  /* 0x0000000000017941 */ /* 0x000fea0003800200 */
.L_x_1484:
        /* <DEDUP_REMOVED lines=18> */
.L_x_1487:
[----:B------:R-:W-:Y:S05]  /*5570*/  BSYNC.RECONVERGENT B1 ;  /* 0x0000000000017941 */ /* 0x000fea0003800200 */
.L_x_1486:
        /* <DEDUP_REMOVED lines=17> */
.L_x_1395:
[----:B------:R-:W-:Y:S05]  /*5690*/  BSYNC.RECONVERGENT B0 ;  /* 0x0000000000007941 */ /* 0x000fea0003800200 */
.L_x_1362:
[----:B------:R-:W-:Y:S05]  /*56a0*/  @P1 EXIT ;  /* 0x000000000000194d */ /* 0x000fea0003800000 */
[----:B0-----:R-:W0:Y:S01]  /*56b0*/  LDC.64 R6, c[0x0][0x390] ;  /* 0x0000e400ff067b82 */ /* 0x001e220000000a00 */
[----:B------:R-:W-:Y:S02]  /*56c0*/  IMAD.MOV.U32 R5, RZ, RZ, R4 ;  /* 0x000000ffff057224 */ /* 0x000fe400078e0004 */
[----:B------:R-:W-:-:S05]  /*56d0*/  IMAD.MOV.U32 R4, RZ, RZ, R3 ;  /* 0x000000ffff047224 */ /* 0x000fca00078e0003 */
[----:B0-----:R-:W-:Y:S04]  /*56e0*/  STG.E.64 desc[UR8][R6.64+0x8], R4 ;  /* 0x0000080406007986 */ /* 0x001fe8000c101b08 */
[----:B------:R-:W-:Y:S01]  /*56f0*/  STG.E desc[UR8][R6.64], R2 ;  /* 0x0000000206007986 */ /* 0x000fe2000c101908 */
[----:B------:R-:W-:Y:S05]  /*5700*/  EXIT ;  /* 0x000000000000794d */ /* 0x000fea0003800000 */
.L_x_1488:
        /* <DEDUP_REMOVED lines=15> */
.L_x_1836:


//--------------------- .text._Z26_hfp8_to_float_cuda_kernelPKhiiPfiii --------------------------
	.section	.text._Z26_hfp8_to_float_cuda_kernelPKhiiPfiii,"ax",@progbits
	.align	128
        .global         _Z26_hfp8_to_float_cuda_kernelPKhiiPfiii
        .type           _Z26_hfp8_to_float_cuda_kernelPKhiiPfiii,@function
        .size           _Z26_hfp8_to_float_cuda_kernelPKhiiPfiii,(.L_x_1837 - _Z26_hfp8_to_float_cuda_kernelPKhiiPfiii)
        .other          _Z26_hfp8_to_float_cuda_kernelPKhiiPfiii,@"STO_CUDA_ENTRY STV_DEFAULT"
_Z26_hfp8_to_float_cuda_kernelPKhiiPfiii:
.text._Z26_hfp8_to_float_cuda_kernelPKhiiPfiii:
[----:B------:R-:W-:Y:S01]  /*0000*/  LDC R1, c[0x0][0x37c] ;  /* 0x0000df00ff017b82 */ /* 0x000fe20000000800 */
[----:B------:R-:W0:Y:S01]  /*0010*/  S2R R6, SR_CTAID.Y ;  /* 0x0000000000067919 */ /* 0x000e220000002600 */
[----:B------:R-:W0:Y:S01]  /*0020*/  LDCU UR7, c[0x0][0x364] ;  /* 0x00006c80ff0777ac */ /* 0x000e220008000800 */
[----:B------:R-:W0:Y:S01]  /*0030*/  S2R R3, SR_TID.Y ;  /* 0x0000000000037919 */ /* 0x000e220000002200 */
[----:B------:R-:W1:Y:S01]  /*0040*/  LDCU UR6, c[0x0][0x388] ;  /* 0x00007100ff0677ac */ /* 0x000e620008000800 */
[----:B------:R-:W2:Y:S01]  /*0050*/  LDCU UR5, c[0x0][0x360] ;  /* 0x00006c00ff0577ac */ /* 0x000ea20008000800 */
[----:B------:R-:W3:Y:S01]  /*0060*/  LDCU UR4, c[0x0][0x370] ;  /* 0x00006e00ff0477ac */ /* 0x000ee20008000800 */
[----:B0-----:R-:W-:-:S05]  /*0070*/  IMAD R6, R6, UR7, R3 ;  /* 0x0000000706067c24 */ /* 0x001fca000f8e0203 */
[----:B-1----:R-:W-:-:S13]  /*0080*/  ISETP.GE.AND P0, PT, R6, UR6, PT ;  /* 0x0000000606007c0c */ /* 0x002fda000bf06270 */
[----:B--23--:R-:W-:Y:S05]  /*0090*/  @P0 EXIT ;  /* 0x000000000000094d */ /* 0x00cfea0003800000 */
[----:B------:R-:W-:Y:S01]  /*00a0*/  UIMAD UR4, UR5, UR4, URZ ;  /* 0x00000004050472a4 */ /* 0x000fe2000f8e02ff */
[----:B------:R-:W0:Y:S01]  /*00b0*/  S2R R0, SR_CTAID.X ;  /* 0x0000000000007919 */ /* 0x000e220000002500 */
[----:B------:R-:W1:Y:S01]  /*00c0*/  LDCU UR6, c[0x0][0x38c] ;  /* 0x00007180ff0677ac */ /* 0x000e620008000800 */
[----:B------:R-:W0:Y:S03]  /*00d0*/  S2R R3, SR_TID.X ;  /* 0x0000000000037919 */ /* 0x000e260000002100 */
[----:B------:R-:W-:Y:S01]  /*00e0*/  IMAD R9, RZ, RZ, -UR4 ;  /* 0x80000004ff097e24 */ /* 0x000fe2000f8e02ff */
[----:B------:R-:W2:Y:S01]  /*00f0*/  LDCU UR8, c[0x0][0x3a0] ;  /* 0x00007400ff0877ac */ /* 0x000ea20008000800 */
[----:B------:R-:W-:Y:S01]  /*0100*/  ISETP.NE.U32.AND P2, PT, RZ, UR4, PT ;  /* 0x00000004ff007c0c */ /* 0x000fe2000bf45070 */
[----:B------:R-:W3:Y:S01]  /*0110*/  I2F.U32.RP R7, UR4 ;  /* 0x0000000400077d06 */ /* 0x000ee20008209000 */
[----:B------:R-:W4:Y:S01]  /*0120*/  LDCU.64 UR10, c[0x0][0x358] ;  /* 0x00006b00ff0a77ac */ /* 0x000f220008000a00 */
[----:B------:R-:W0:Y:S01]  /*0130*/  LDCU.64 UR12, c[0x0][0x380] ;  /* 0x00007000ff0c77ac */ /* 0x000e220008000a00 */
[----:B------:R-:W0:Y:S05]  /*0140*/  LDCU.64 UR14, c[0x0][0x390] ;  /* 0x00007200ff0e77ac */ /* 0x000e2a0008000a00 */
[----:B---3--:R-:W3:Y:S01]  /*0150*/  MUFU.RCP R7, R7 ;  /* 0x0000000700077308 */ /* 0x008ee20000001000 */
[----:B--2---:R-:W-:Y:S01]  /*0160*/  UIADD3 UR8, UPT, UPT, -UR8, URZ, URZ ;  /* 0x000000ff08087290 */ /* 0x004fe2000fffe1ff */
[----:B0-----:R-:W-:Y:S01]  /*0170*/  IMAD R0, R0, UR5, R3 ;  /* 0x0000000500007c24 */ /* 0x001fe2000f8e0203 */
[----:B------:R-:W0:Y:S01]  /*0180*/  LDCU UR5, c[0x0][0x398] ;  /* 0x00007300ff0577ac */ /* 0x000e220008000800 */
[----:B---3--:R-:W-:-:S02]  /*0190*/  VIADD R4, R7, 0xffffffe ;  /* 0x0ffffffe07047836 */ /* 0x008fc40000000000 */
[----:B------:R-:W-:Y:S02]  /*01a0*/  VIADD R2, R0, UR4 ;  /* 0x0000000400027c36 */ /* 0x000fe40008000000 */
[----:B------:R2:W3:Y:S03]  /*01b0*/  F2I.FTZ.U32.TRUNC.NTZ R5, R4 ;  /* 0x0000000400057305 */ /* 0x0004e6000021f000 */
[C---:B-1----:R-:W-:Y:S02]  /*01c0*/  ISETP.GE.AND P0, PT, R2.reuse, UR6, PT ;  /* 0x0000000602007c0c */ /* 0x042fe4000bf06270 */
[----:B------:R-:W-:Y:S01]  /*01d0*/  VIMNMX R3, PT, PT, R2, UR6, !PT ;  /* 0x0000000602037c48 */ /* 0x000fe2000ffe0100 */
[----:B------:R-:W1:Y:S01]  /*01e0*/  LDCU UR6, c[0x0][0x374] ;  /* 0x00006e80ff0677ac */ /* 0x000e620008000800 */
[----:B------:R-:W-:Y:S01]  /*01f0*/  SEL R7, RZ, 0x1, P0 ;  /* 0x00000001ff077807 */ /* 0x000fe20000000000 */
[----:B--2---:R-:W-:-:S03]  /*0200*/  IMAD.MOV.U32 R4, RZ, RZ, RZ ;  /* 0x000000ffff047224 */ /* 0x004fc600078e00ff */
[----:B------:R-:W-:Y:S01]  /*0210*/  IADD3 R3, PT, PT, R3, -R2, -R7 ;  /* 0x8000000203037210 */ /* 0x000fe20007ffe807 */
[----:B0-----:R-:W-:Y:S01]  /*0220*/  UIADD3 UR5, UPT, UPT, UR5, 0x10, URZ ;  /* 0x0000001005057890 */ /* 0x001fe2000fffe0ff */
[----:B---3--:R-:W-:-:S04]  /*0230*/  IMAD R9, R9, R5, RZ ;  /* 0x0000000509097224 */ /* 0x008fc800078e02ff */
[----:B------:R-:W-:-:S04]  /*0240*/  IMAD.HI.U32 R8, R5, R9, R4 ;  /* 0x0000000905087227 */ /* 0x000fc800078e0004 */
[----:B------:R-:W-:Y:S01]  /*0250*/  IMAD.MOV.U32 R5, RZ, RZ, R6 ;  /* 0x000000ffff057224 */ /* 0x000fe200078e0006 */
[----:B-1----:R-:W-:Y:S01]  /*0260*/  UIMAD UR7, UR7, UR6, URZ ;  /* 0x00000006070772a4 */ /* 0x002fe2000f8e02ff */
[----:B------:R-:W-:Y:S01]  /*0270*/  IMAD.HI.U32 R4, R8, R3, RZ ;  /* 0x0000000308047227 */ /* 0x000fe200078e00ff */
[----:B------:R-:W-:-:S03]  /*0280*/  ULEA UR6, UR8, 0x7f000000, 0x17 ;  /* 0x7f00000008067891 */ /* 0x000fc6000f8eb8ff */
[----:B------:R-:W-:-:S04]  /*0290*/  IMAD.MOV R8, RZ, RZ, -R4 ;  /* 0x000000ffff087224 */ /* 0x000fc800078e0a04 */
[----:B------:R-:W-:-:S05]  /*02a0*/  IMAD R3, R8, UR4, R3 ;  /* 0x0000000408037c24 */ /* 0x000fca000f8e0203 */
[----:B------:R-:W-:-:S13]  /*02b0*/  ISETP.GE.U32.AND P0, PT, R3, UR4, PT ;  /* 0x0000000403007c0c */ /* 0x000fda000bf06070 */
[----:B------:R-:W-:Y:S02]  /*02c0*/  @P0 VIADD R3, R3, -UR4 ;  /* 0x8000000403030c36 */ /* 0x000fe40008000000 */
[----:B------:R-:W-:-:S03]  /*02d0*/  @P0 VIADD R4, R4, 0x1 ;  /* 0x0000000104040836 */ /* 0x000fc60000000000 */
[----:B------:R-:W-:Y:S01]  /*02e0*/  ISETP.GE.U32.AND P1, PT, R3, UR4, PT ;  /* 0x0000000403007c0c */ /* 0x000fe2000bf26070 */
[----:B------:R-:W-:-:S04]  /*02f0*/  VIADD R3, R2, UR4 ;  /* 0x0000000402037c36 */ /* 0x000fc80008000000 */
[----:B------:R-:W-:-:S08]  /*0300*/  VIADD R6, R3, UR4 ;  /* 0x0000000403067c36 */ /* 0x000fd00008000000 */
[----:B------:R-:W-:Y:S01]  /*0310*/  @P1 VIADD R4, R4, 0x1 ;  /* 0x0000000104041836 */ /* 0x000fe20000000000 */
[----:B------:R-:W-:-:S05]  /*0320*/  @!P2 LOP3.LUT R4, RZ, UR4, RZ, 0x33, !PT ;  /* 0x00000004ff04ac12 */ /* 0x000fca000f8e33ff */
[----:B----4-:R-:W-:-:S07]  /*0330*/  IMAD.IADD R4, R7, 0x1, R4 ;  /* 0x0000000107047824 */ /* 0x010fce00078e0204 */
.L_x_1494:
[----:B0-----:R-:W0:Y:S01]  /*0340*/  LDC R7, c[0x0][0x38c] ;  /* 0x0000e300ff077b82 */ /* 0x001e220000000800 */
[----:B------:R-:W-:Y:S01]  /*0350*/  BSSY.RECONVERGENT B0, `(.L_x_1489) ;  /* 0x0000076000007945 */ /* 0x000fe20003800200 */
[----:B0-----:R-:W-:-:S13]  /*0360*/  ISETP.GE.AND P0, PT, R0, R7, PT ;  /* 0x000000070000720c */ /* 0x001fda0003f06270 */
[----:B-1----:R-:W-:Y:S05]  /*0370*/  @P0 BRA `(.L_x_1490) ;  /* 0x0000000400cc0947 */ /* 0x002fea0003800000 */
[C---:B------:R-:W-:Y:S01]  /*0380*/  LOP3.LUT R20, R4.reuse, 0x3, RZ, 0xc0, !PT ;  /* 0x0000000304147812 */ /* 0x040fe200078ec0ff */
[----:B------:R-:W-:Y:S01]  /*0390*/  IMAD R9, R5, R7, RZ ;  /* 0x0000000705097224 */ /* 0x000fe200078e02ff */
[----:B------:R-:W-:Y:S01]  /*03a0*/  BSSY.RECONVERGENT B1, `(.L_x_1491) ;  /* 0x0000035000017945 */ /* 0x000fe20003800200 */
[----:B------:R-:W-:Y:S01]  /*03b0*/  ISETP.GE.U32.AND P0, PT, R4, 0x3, PT ;  /* 0x000000030400780c */ /* 0x000fe20003f06070 */
[----:B------:R-:W-:Y:S01]  /*03c0*/  IMAD.MOV.U32 R8, RZ, RZ, R0 ;  /* 0x000000ffff087224 */ /* 0x000fe200078e0000 */
[----:B------:R-:W-:Y:S02]  /*03d0*/  ISETP.NE.AND P1, PT, R20, 0x3, PT ;  /* 0x000000031400780c */ /* 0x000fe40003f25270 */
[----:B------:R-:W-:-:S11]  /*03e0*/  SHF.R.S32.HI R11, RZ, 0x1f, R9 ;  /* 0x0000001fff0b7819 */ /* 0x000fd60000011409 */
[----:B------:R-:W-:Y:S05]  /*03f0*/  @!P1 BRA `(.L_x_1492) ;  /* 0x0000000000bc9947 */ /* 0x000fea0003800000 */
[----:B------:R-:W0:Y:S01]  /*0400*/  LDC.64 R14, c[0x0][0x380] ;  /* 0x0000e000ff0e7b82 */ /* 0x000e220000000a00 */
[----:B------:R-:W-:-:S04]  /*0410*/  IADD3 R17, P1, PT, R0, R9, RZ ;  /* 0x0000000900117210 */ /* 0x000fc80007f3e0ff */
[----:B------:R-:W-:-:S03]  /*0420*/  LEA.HI.X.SX32 R10, R0, R11, 0x1, P1 ;  /* 0x0000000b000a7211 */ /* 0x000fc600008f0eff */
[----:B------:R-:W1:Y:S01]  /*0430*/  LDC.64 R12, c[0x0][0x390] ;  /* 0x0000e400ff0c7b82 */ /* 0x000e620000000a00 */
[----:B0-----:R-:W-:-:S05]  /*0440*/  IADD3 R18, P1, PT, R17, R14, RZ ;  /* 0x0000000e11127210 */ /* 0x001fca0007f3e0ff */
[----:B------:R-:W-:-:S05]  /*0450*/  IMAD.X R19, R10, 0x1, R15, P1 ;  /* 0x000000010a137824 */ /* 0x000fca00008e060f */
[----:B------:R-:W2:Y:S01]  /*0460*/  LDG.E.U8.CONSTANT R18, desc[UR10][R18.64] ;  /* 0x0000000a12127981 */ /* 0x000ea2000c1e9100 */
[----:B-1----:R-:W-:-:S04]  /*0470*/  LEA R16, P1, R17, R12, 0x2 ;  /* 0x0000000c11107211 */ /* 0x002fc800078210ff */
[----:B------:R-:W-:Y:S02]  /*0480*/  LEA.HI.X R17, R17, R13, R10, 0x2, P1 ;  /* 0x0000000d11117211 */ /* 0x000fe400008f140a */
[----:B------:R-:W-:Y:S02]  /*0490*/  ISETP.NE.AND P1, PT, R20, RZ, PT ;  /* 0x000000ff1400720c */ /* 0x000fe40003f25270 */
[----:B--2---:R-:W-:-:S04]  /*04a0*/  LOP3.LUT R8, R18, 0x7f, RZ, 0xc0, !PT ;  /* 0x0000007f12087812 */ /* 0x004fc800078ec0ff */
[----:B------:R-:W-:-:S05]  /*04b0*/  SHF.L.U32 R8, R8, UR5, RZ ;  /* 0x0000000508087c19 */ /* 0x000fca00080006ff */
[----:B------:R-:W-:Y:S01]  /*04c0*/  FMUL R21, R8, UR6 ;  /* 0x0000000608157c20 */ /* 0x000fe20008400000 */
[----:B------:R-:W-:-:S05]  /*04d0*/  IMAD.SHL.U32 R8, R18, 0x1000000, RZ ;  /* 0x0100000012087824 */ /* 0x000fca00078e00ff */
[----:B------:R-:W-:Y:S01]  /*04e0*/  LOP3.LUT R21, R21, 0x80000000, R8, 0xf8, !PT ;  /* 0x8000000015157812 */ /* 0x000fe200078ef808 */
[----:B------:R-:W-:-:S04]  /*04f0*/  IMAD.MOV.U32 R8, RZ, RZ, R2 ;  /* 0x000000ffff087224 */ /* 0x000fc800078e0002 */
[----:B------:R0:W-:Y:S01]  /*0500*/  STG.E desc[UR10][R16.64], R21 ;  /* 0x0000001510007986 */ /* 0x0001e2000c10190a */
[----:B------:R-:W-:Y:S05]  /*0510*/  @!P1 BRA `(.L_x_1492) ;  /* 0x0000000000749947 */ /* 0x000fea0003800000 */
[----:B------:R-:W-:Y:S02]  /*0520*/  ISETP.NE.AND P1, PT, R20, 0x1, PT ;  /* 0x000000011400780c */ /* 0x000fe40003f25270 */
[----:B------:R-:W-:-:S04]  /*0530*/  IADD3 R19, P3, PT, R2, R9, RZ ;  /* 0x0000000902137210 */ /* 0x000fc80007f7e0ff */
[----:B------:R-:W-:Y:S02]  /*0540*/  LEA.HI.X.SX32 R8, R2, R11, 0x1, P3 ;  /* 0x0000000b02087211 */ /* 0x000fe400018f0eff */
[----:B0-----:R-:W-:-:S05]  /*0550*/  IADD3 R16, P3, PT, R19, R14, RZ ;  /* 0x0000000e13107210 */ /* 0x001fca0007f7e0ff */
[----:B------:R-:W-:Y:S01]  /*0560*/  @P1 IADD3 R21, P2, PT, R3, R9, RZ ;  /* 0x0000000903151210 */ /* 0x000fe20007f5e0ff */
[----:B------:R-:W-:-:S03]  /*0570*/  IMAD.X R17, R8, 0x1, R15, P3 ;  /* 0x0000000108117824 */ /* 0x000fc600018e060f */
[----:B------:R-:W-:Y:S02]  /*0580*/  @P1 IADD3 R14, P4, PT, R21, R14, RZ ;  /* 0x0000000e150e1210 */ /* 0x000fe40007f9e0ff */
[----:B------:R-:W-:Y:S01]  /*0590*/  @P1 LEA.HI.X.SX32 R10, R3, R11, 0x1, P2 ;  /* 0x0000000b030a1211 */ /* 0x000fe200010f0eff */
[----:B------:R-:W2:Y:S04]  /*05a0*/  LDG.E.U8.CONSTANT R16, desc[UR10][R16.64] ;  /* 0x0000000a10107981 */ /* 0x000ea8000c1e9100 */
[----:B------:R-:W-:-:S05]  /*05b0*/  @P1 IMAD.X R15, R10, 0x1, R15, P4 ;  /* 0x000000010a0f1824 */ /* 0x000fca00020e060f */
[----:B------:R-:W3:Y:S01]  /*05c0*/  @P1 LDG.E.U8.CONSTANT R14, desc[UR10][R14.64] ;  /* 0x0000000a0e0e1981 */ /* 0x000ee2000c1e9100 */
[----:B--2---:R-:W-:-:S04]  /*05d0*/  LOP3.LUT R18, R16, 0x7f, RZ, 0xc0, !PT ;  /* 0x0000007f10127812 */ /* 0x004fc800078ec0ff */
[----:B------:R-:W-:Y:S02]  /*05e0*/  SHF.L.U32 R22, R18, UR5, RZ ;  /* 0x0000000512167c19 */ /* 0x000fe400080006ff */
[----:B---3--:R-:W-:-:S04]  /*05f0*/  @P1 LOP3.LUT R20, R14, 0x7f, RZ, 0xc0, !PT ;  /* 0x0000007f0e141812 */ /* 0x008fc800078ec0ff */
[----:B------:R-:W-:Y:S01]  /*0600*/  @P1 SHF.L.U32 R24, R20, UR5, RZ ;  /* 0x0000000514181c19 */ /* 0x000fe200080006ff */
[----:B------:R-:W-:Y:S02]  /*0610*/  IMAD.SHL.U32 R20, R16, 0x1000000, RZ ;  /* 0x0100000010147824 */ /* 0x000fe400078e00ff */
[----:B------:R-:W-:Y:S01]  /*0620*/  FMUL R23, R22, UR6 ;  /* 0x0000000616177c20 */ /* 0x000fe20008400000 */
[-C--:B------:R-:W-:Y:S01]  /*0630*/  LEA R18, P2, R19, R12.reuse, 0x2 ;  /* 0x0000000c13127211 */ /* 0x080fe200078410ff */
[----:B------:R-:W-:Y:S02]  /*0640*/  @P1 IMAD.SHL.U32 R16, R14, 0x1000000, RZ ;  /* 0x010000000e101824 */ /* 0x000fe400078e00ff */
[----:B------:R-:W-:Y:S01]  /*0650*/  @P1 FMUL R25, R24, UR6 ;  /* 0x0000000618191c20 */ /* 0x000fe20008400000 */
[----:B------:R-:W-:Y:S02]  /*0660*/  @P1 LEA R12, P3, R21, R12, 0x2 ;  /* 0x0000000c150c1211 */ /* 0x000fe400078610ff */
[----:B------:R-:W-:-:S02]  /*0670*/  LEA.HI.X R19, R19, R13, R8, 0x2, P2 ;  /* 0x0000000d13137211 */ /* 0x000fc400010f1408 */
[----:B------:R-:W-:Y:S02]  /*0680*/  LOP3.LUT R23, R23, 0x80000000, R20, 0xf8, !PT ;  /* 0x8000000017177812 */ /* 0x000fe400078ef814 */
[----:B------:R-:W-:Y:S02]  /*0690*/  @P1 LEA.HI.X R13, R21, R13, R10, 0x2, P3 ;  /* 0x0000000d150d1211 */ /* 0x000fe400018f140a */
[----:B------:R-:W-:Y:S01]  /*06a0*/  @P1 LOP3.LUT R25, R25, 0x80000000, R16, 0xf8, !PT ;  /* 0x8000000019191812 */ /* 0x000fe200078ef810 */
[----:B------:R1:W-:Y:S04]  /*06b0*/  STG.E desc[UR10][R18.64], R23 ;  /* 0x0000001712007986 */ /* 0x0003e8000c10190a */
[----:B------:R1:W-:Y:S01]  /*06c0*/  @P1 STG.E desc[UR10][R12.64], R25 ;  /* 0x000000190c001986 */ /* 0x0003e2000c10190a */
[----:B------:R-:W-:-:S02]  /*06d0*/  IMAD.MOV.U32 R8, RZ, RZ, R3 ;  /* 0x000000ffff087224 */ /* 0x000fc400078e0003 */
[----:B------:R-:W-:-:S07]  /*06e0*/  @P1 IMAD.MOV.U32 R8, RZ, RZ, R6 ;  /* 0x000000ffff081224 */ /* 0x000fce00078e0006 */
.L_x_1492:
[----:B------:R-:W-:Y:S05]  /*06f0*/  BSYNC.RECONVERGENT B1 ;  /* 0x0000000000017941 */ /* 0x000fea0003800200 */
.L_x_1491:
[----:B------:R-:W-:Y:S05]  /*0700*/  @!P0 BRA `(.L_x_1490) ;  /* 0x0000000000e88947 */ /* 0x000fea0003800000 */
.L_x_1493:
[----:B------:R-:W-:Y:S01]  /*0710*/  IADD3 R14, P0, PT, R9, R8, RZ ;  /* 0x00000008090e7210 */ /* 0x000fe20007f1e0ff */
[----:B------:R-:W-:-:S03]  /*0720*/  VIADD R10, R8, UR4 ;  /* 0x00000004080a7c36 */ /* 0x000fc60008000000 */
[-C--:B-1----:R-:W-:Y:S01]  /*0730*/  LEA.HI.X.SX32 R13, R8, R11.reuse, 0x1, P0 ;  /* 0x0000000b080d7211 */ /* 0x082fe200000f0eff */
[----:B------:R-:W-:Y:S01]  /*0740*/  VIADD R12, R10, UR4 ;  /* 0x000000040a0c7c36 */ /* 0x000fe20008000000 */
[----:B------:R-:W-:Y:S02]  /*0750*/  IADD3 R28, P0, PT, R14, UR12, RZ ;  /* 0x0000000c0e1c7c10 */ /* 0x000fe4000ff1e0ff */
[----:B------:R-:W-:Y:S02]  /*0760*/  IADD3 R15, P1, PT, R9, R10, RZ ;  /* 0x0000000a090f7210 */ /* 0x000fe40007f3e0ff */
[----:B------:R-:W-:Y:S01]  /*0770*/  IADD3.X R29, PT, PT, R13, UR13, RZ, P0, !PT ;  /* 0x0000000d0d1d7c10 */ /* 0x000fe200087fe4ff */
[----:B------:R-:W-:Y:S01]  /*0780*/  VIADD R8, R12, UR4 ;  /* 0x000000040c087c36 */ /* 0x000fe20008000000 */
[----:B------:R-:W-:Y:S02]  /*0790*/  LEA.HI.X.SX32 R24, R10, R11, 0x1, P1 ;  /* 0x0000000b0a187211 */ /* 0x000fe400008f0eff */
[----:B------:R-:W-:Y:S01]  /*07a0*/  IADD3 R26, P0, PT, R15, UR12, RZ ;  /* 0x0000000c0f1a7c10 */ /* 0x000fe2000ff1e0ff */
[----:B------:R-:W2:Y:S01]  /*07b0*/  LDG.E.U8.CONSTANT R25, desc[UR10][R28.64] ;  /* 0x0000000a1c197981 */ /* 0x000ea2000c1e9100 */
[----:B------:R-:W-:-:S02]  /*07c0*/  IADD3 R10, P1, PT, R9, R8, RZ ;  /* 0x00000008090a7210 */ /* 0x000fc40007f3e0ff */
[----:B------:R-:W-:Y:S02]  /*07d0*/  IADD3.X R27, PT, PT, R24, UR13, RZ, P0, !PT ;  /* 0x0000000d181b7c10 */ /* 0x000fe400087fe4ff */
[----:B------:R-:W-:Y:S02]  /*07e0*/  IADD3 R18, P0, PT, R9, R12, RZ ;  /* 0x0000000c09127210 */ /* 0x000fe40007f1e0ff */
[-C--:B------:R-:W-:Y:S01]  /*07f0*/  LEA.HI.X.SX32 R19, R8, R11.reuse, 0x1, P1 ;  /* 0x0000000b08137211 */ /* 0x080fe200008f0eff */
[----:B------:R-:W3:Y:S01]  /*0800*/  LDG.E.U8.CONSTANT R26, desc[UR10][R26.64] ;  /* 0x0000000a1a1a7981 */ /* 0x000ee2000c1e9100 */
[----:B------:R-:W-:Y:S02]  /*0810*/  LEA.HI.X.SX32 R23, R12, R11, 0x1, P0 ;  /* 0x0000000b0c177211 */ /* 0x000fe400000f0eff */
[----:B0-----:R-:W-:Y:S02]  /*0820*/  IADD3 R16, P0, PT, R18, UR12, RZ ;  /* 0x0000000c12107c10 */ /* 0x001fe4000ff1e0ff */
[----:B------:R-:W-:-:S02]  /*0830*/  IADD3 R20, P1, PT, R10, UR12, RZ ;  /* 0x0000000c0a147c10 */ /* 0x000fc4000ff3e0ff */
[----:B------:R-:W-:Y:S02]  /*0840*/  IADD3.X R17, PT, PT, R23, UR13, RZ, P0, !PT ;  /* 0x0000000d17117c10 */ /* 0x000fe400087fe4ff */
[----:B------:R-:W-:-:S03]  /*0850*/  IADD3.X R21, PT, PT, R19, UR13, RZ, P1, !PT ;  /* 0x0000000d13157c10 */ /* 0x000fc60008ffe4ff */
[----:B------:R-:W4:Y:S04]  /*0860*/  LDG.E.U8.CONSTANT R22, desc[UR10][R16.64] ;  /* 0x0000000a10167981 */ /* 0x000f28000c1e9100 */
[----:B------:R0:W5:Y:S01]  /*0870*/  LDG.E.U8.CONSTANT R20, desc[UR10][R20.64] ;  /* 0x0000000a14147981 */ /* 0x000162000c1e9100 */
[----:B------:R-:W-:Y:S01]  /*0880*/  VIADD R8, R8, UR4 ;  /* 0x0000000408087c36 */ /* 0x000fe20008000000 */
[----:B--2---:R-:W-:-:S04]  /*0890*/  LOP3.LUT R12, R25, 0x7f, RZ, 0xc0, !PT ;  /* 0x0000007f190c7812 */ /* 0x004fc800078ec0ff */
[----:B------:R-:W-:Y:S02]  /*08a0*/  SHF.L.U32 R28, R12, UR5, RZ ;  /* 0x000000050c1c7c19 */ /* 0x000fe400080006ff */
[----:B------:R-:W-:Y:S01]  /*08b0*/  LEA R12, P0, R14, UR14, 0x2 ;  /* 0x0000000e0e0c7c11 */ /* 0x000fe2000f8010ff */
[----:B------:R-:W-:Y:S02]  /*08c0*/  IMAD.SHL.U32 R25, R25, 0x1000000, RZ ;  /* 0x0100000019197824 */ /* 0x000fe400078e00ff */
[----:B------:R-:W-:Y:S01]  /*08d0*/  FMUL R28, R28, UR6 ;  /* 0x000000061c1c7c20 */ /* 0x000fe20008400000 */
[----:B------:R-:W-:Y:S02]  /*08e0*/  LEA.HI.X R13, R14, UR15, R13, 0x2, P0 ;  /* 0x0000000f0e0d7c11 */ /* 0x000fe400080f140d */
[----:B------:R-:W-:Y:S02]  /*08f0*/  LEA R14, P0, R15, UR14, 0x2 ;  /* 0x0000000e0f0e7c11 */ /* 0x000fe4000f8010ff */
[----:B---3--:R-:W-:-:S02]  /*0900*/  LOP3.LUT R27, R26, 0x7f, RZ, 0xc0, !PT ;  /* 0x0000007f1a1b7812 */ /* 0x008fc400078ec0ff */
[----:B------:R-:W-:Y:S02]  /*0910*/  LEA.HI.X R15, R15, UR15, R24, 0x2, P0 ;  /* 0x0000000f0f0f7c11 */ /* 0x000fe400080f1418 */
[----:B0-----:R-:W-:Y:S02]  /*0920*/  LOP3.LUT R21, R28, 0x80000000, R25, 0xf8, !PT ;  /* 0x800000001c157812 */ /* 0x001fe400078ef819 */
[----:B----4-:R-:W-:Y:S02]  /*0930*/  LOP3.LUT R24, R22, 0x7f, RZ, 0xc0, !PT ;  /* 0x0000007f16187812 */ /* 0x010fe400078ec0ff */
[----:B------:R-:W-:Y:S02]  /*0940*/  SHF.L.U32 R27, R27, UR5, RZ ;  /* 0x000000051b1b7c19 */ /* 0x000fe400080006ff */
[----:B-----5:R-:W-:Y:S02]  /*0950*/  LOP3.LUT R25, R20, 0x7f, RZ, 0xc0, !PT ;  /* 0x0000007f14197812 */ /* 0x020fe400078ec0ff */
[----:B------:R-:W-:-:S02]  /*0960*/  LEA R16, P0, R18, UR14, 0x2 ;  /* 0x0000000e12107c11 */ /* 0x000fc4000f8010ff */
[----:B------:R-:W-:Y:S02]  /*0970*/  SHF.L.U32 R24, R24, UR5, RZ ;  /* 0x0000000518187c19 */ /* 0x000fe400080006ff */
[----:B------:R-:W-:Y:S01]  /*0980*/  SHF.L.U32 R25, R25, UR5, RZ ;  /* 0x0000000519197c19 */ /* 0x000fe200080006ff */
[----:B------:R-:W-:Y:S01]  /*0990*/  FMUL R27, R27, UR6 ;  /* 0x000000061b1b7c20 */ /* 0x000fe20008400000 */
[----:B------:R-:W-:Y:S01]  /*09a0*/  IMAD.SHL.U32 R26, R26, 0x1000000, RZ ;  /* 0x010000001a1a7824 */ /* 0x000fe200078e00ff */
[----:B------:R-:W-:Y:S01]  /*09b0*/  LEA.HI.X R17, R18, UR15, R23, 0x2, P0 ;  /* 0x0000000f12117c11 */ /* 0x000fe200080f1417 */
[----:B------:R-:W-:Y:S02]  /*09c0*/  IMAD.SHL.U32 R22, R22, 0x1000000, RZ ;  /* 0x0100000016167824 */ /* 0x000fe400078e00ff */
[----:B------:R-:W-:Y:S01]  /*09d0*/  FMUL R23, R24, UR6 ;  /* 0x0000000618177c20 */ /* 0x000fe20008400000 */
[----:B------:R-:W-:Y:S01]  /*09e0*/  FMUL R25, R25, UR6 ;  /* 0x0000000619197c20 */ /* 0x000fe20008400000 */
[----:B------:R-:W-:Y:S01]  /*09f0*/  IMAD.SHL.U32 R20, R20, 0x1000000, RZ ;  /* 0x0100000014147824 */ /* 0x000fe200078e00ff */
[----:B------:R-:W-:-:S02]  /*0a00*/  LEA R18, P0, R10, UR14, 0x2 ;  /* 0x0000000e0a127c11 */ /* 0x000fc4000f8010ff */
[----:B------:R-:W-:Y:S02]  /*0a10*/  LOP3.LUT R27, R27, 0x80000000, R26, 0xf8, !PT ;  /* 0x800000001b1b7812 */ /* 0x000fe400078ef81a */
[----:B------:R-:W-:Y:S02]  /*0a20*/  LOP3.LUT R23, R23, 0x80000000, R22, 0xf8, !PT ;  /* 0x8000000017177812 */ /* 0x000fe400078ef816 */
[----:B------:R-:W-:Y:S02]  /*0a30*/  LEA.HI.X R19, R10, UR15, R19, 0x2, P0 ;  /* 0x0000000f0a137c11 */ /* 0x000fe400080f1413 */
[----:B------:R-:W-:Y:S01]  /*0a40*/  LOP3.LUT R25, R25, 0x80000000, R20, 0xf8, !PT ;  /* 0x8000000019197812 */ /* 0x000fe200078ef814 */
[----:B------:R2:W-:Y:S04]  /*0a50*/  STG.E desc[UR10][R12.64], R21 ;  /* 0x000000150c007986 */ /* 0x0005e8000c10190a */
[----:B------:R2:W-:Y:S04]  /*0a60*/  STG.E desc[UR10][R14.64], R27 ;  /* 0x0000001b0e007986 */ /* 0x0005e8000c10190a */
[----:B------:R2:W-:Y:S04]  /*0a70*/  STG.E desc[UR10][R16.64], R23 ;  /* 0x0000001710007986 */ /* 0x0005e8000c10190a */
[----:B------:R2:W-:Y:S01]  /*0a80*/  STG.E desc[UR10][R18.64], R25 ;  /* 0x0000001912007986 */ /* 0x0005e2000c10190a */
[----:B------:R-:W-:-:S13]  /*0a90*/  ISETP.GE.AND P0, PT, R8, R7, PT ;  /* 0x000000070800720c */ /* 0x000fda0003f06270 */
[----:B--2---:R-:W-:Y:S05]  /*0aa0*/  @!P0 BRA `(.L_x_1493) ;  /* 0xfffffffc00188947 */ /* 0x004fea000383ffff */
.L_x_1490:
[----:B------:R-:W-:Y:S05]  /*0ab0*/  BSYNC.RECONVERGENT B0 ;  /* 0x0000000000007941 */ /* 0x000fea0003800200 */
.L_x_1489:
[----:B------:R-:W2:Y:S01]  /*0ac0*/  LDCU UR8, c[0x0][0x388] ;  /* 0x00007100ff0877ac */ /* 0x000ea20008000800 */
[----:B------:R-:W-:-:S05]  /*0ad0*/  VIADD R5, R5, UR7 ;  /* 0x0000000705057c36 */ /* 0x000fca0008000000 */
[----:B--2---:R-:W-:-:S13]  /*0ae0*/  ISETP.GE.AND P0, PT, R5, UR8, PT ;  /* 0x0000000805007c0c */ /* 0x004fda000bf06270 */
[----:B------:R-:W-:Y:S05]  /*0af0*/  @!P0 BRA `(.L_x_1494) ;  /* 0xfffffff800108947 */ /* 0x000fea000383ffff */
[----:B------:R-:W-:Y:S05]  /*0b00*/  EXIT ;  /* 0x000000000000794d */ /* 0x000fea0003800000 */
.L_x_1495:
        /* <DEDUP_REMOVED lines=15> */
.L_x_1837:


//--------------------- .text._Z26_float_to_hfp8_cuda_kernelPKfiiPhiiiff --------------------------
	.section	.text._Z26_float_to_hfp8_cuda_kernelPKfiiPhiiiff,"ax",@progbits
	.align	128
        .global         _Z26_float_to_hfp8_cuda_kernelPKfiiPhiiiff
        .type           _Z26_float_to_hfp8_cuda_kernelPKfiiPhiiiff,@function
        .size           _Z26_float_to_hfp8_cuda_kernelPKfiiPhiiiff,(.L_x_1838 - _Z26_float_to_hfp8_cuda_kernelPKfiiPhiiiff)
        .other          _Z26_float_to_hfp8_cuda_kernelPKfiiPhiiiff,@"STO_CUDA_ENTRY STV_DEFAULT"
_Z26_float_to_hfp8_cuda_kernelPKfiiPhiiiff:
.text._Z26_float_to_hfp8_cuda_kernelPKfiiPhiiiff:
[----:B------:R-:W-:Y:S01]  /*0000*/  LDC R1, c[0x0][0x37c] ;  /* 0x0000df00ff017b82 */ /* 0x000fe20000000800 */
[----:B------:R-:W0:Y:S01]  /*0010*/  S2R R0, SR_CTAID.Y ;  /* 0x0000000000007919 */ /* 0x000e220000002600 */
[----:B------:R-:W0:Y:S01]  /*0020*/  LDCU UR9, c[0x0][0x364] ;  /* 0x00006c80ff0977ac */ /* 0x000e220008000800 */
[----:B------:R-:W0:Y:S01]  /*0030*/  S2R R3, SR_TID.Y ;  /* 0x0000000000037919 */ /* 0x000e220000002200 */
[----:B------:R-:W1:Y:S01]  /*0040*/  LDCU UR4, c[0x0][0x388] ;  /* 0x00007100ff0477ac */ /* 0x000e620008000800 */
[----:B0-----:R-:W-:-:S05]  /*0050*/  IMAD R0, R0, UR9, R3 ;  /* 0x0000000900007c24 */ /* 0x001fca000f8e0203 */
[----:B-1----:R-:W-:-:S13]  /*0060*/  ISETP.GE.AND P0, PT, R0, UR4, PT ;  /* 0x0000000400007c0c */ /* 0x002fda000bf06270 */
[----:B------:R-:W-:Y:S05]  /*0070*/  @P0 EXIT ;  /* 0x000000000000094d */ /* 0x000fea0003800000 */
[----:B------:R-:W0:Y:S01]  /*0080*/  S2R R4, SR_CTAID.X ;  /* 0x0000000000047919 */ /* 0x000e220000002500 */
[----:B------:R-:W1:Y:S01]  /*0090*/  LDCU.64 UR6, c[0x0][0x398] ;  /* 0x00007300ff0677ac */ /* 0x000e620008000a00 */
[----:B------:R-:W-:Y:S01]  /*00a0*/  BSSY.RECONVERGENT B0, `(.L_x_1496) ;  /* 0x0000042000007945 */ /* 0x000fe20003800200 */
[----:B------:R-:W0:Y:S01]  /*00b0*/  S2R R3, SR_TID.X ;  /* 0x0000000000037919 */ /* 0x000e220000002100 */
[----:B------:R-:W2:Y:S01]  /*00c0*/  LDCU UR5, c[0x0][0x3a0] ;  /* 0x00007400ff0577ac */ /* 0x000ea20008000800 */
[----:B------:R-:W0:Y:S01]  /*00d0*/  LDCU UR12, c[0x0][0x360] ;  /* 0x00006c00ff0c77ac */ /* 0x000e220008000800 */
[----:B------:R-:W3:Y:S01]  /*00e0*/  LDCU UR8, c[0x0][0x370] ;  /* 0x00006e00ff0877ac */ /* 0x000ee20008000800 */
[----:B------:R-:W4:Y:S01]  /*00f0*/  LDCU UR10, c[0x0][0x374] ;  /* 0x00006e80ff0a77ac */ /* 0x000f220008000800 */
[----:B------:R-:W-:Y:S01]  /*0100*/  UMOV UR11, 0xff800000 ;  /* 0xff800000000b7882 */ /* 0x000fe20000000000 */
[----:B-1----:R-:W-:Y:S02]  /*0110*/  UIADD3 UR6, UPT, UPT, -UR6, 0x8, URZ ;  /* 0x0000000806067890 */ /* 0x002fe4000fffe1ff */
[----:B--2---:R-:W-:-:S02]  /*0120*/  UIADD3 UR7, UPT, UPT, UR5, UR7, URZ ;  /* 0x0000000705077290 */ /* 0x004fc4000fffe0ff */
[----:B------:R-:W-:Y:S01]  /*0130*/  UIADD3 UR4, UPT, UPT, -UR5, URZ, URZ ;  /* 0x000000ff05047290 */ /* 0x000fe2000fffe1ff */
[----:B------:R-:W1:Y:S01]  /*0140*/  LDCU.64 UR14, c[0x0][0x358] ;  /* 0x00006b00ff0e77ac */ /* 0x000e620008000a00 */
[----:B------:R-:W2:Y:S01]  /*0150*/  LDCU UR20, c[0x0][0x38c] ;  /* 0x00007180ff1477ac */ /* 0x000ea20008000800 */
[----:B0-----:R-:W-:Y:S01]  /*0160*/  IMAD R4, R4, UR12, R3 ;  /* 0x0000000c04047c24 */ /* 0x001fe2000f8e0203 */
[----:B------:R-:W0:Y:S01]  /*0170*/  LDCU UR13, c[0x0][0x3a8] ;  /* 0x00007500ff0d77ac */ /* 0x000e220008000800 */
[----:B------:R-:W0:Y:S01]  /*0180*/  LDCU UR21, c[0x0][0x39c] ;  /* 0x00007380ff1577ac */ /* 0x000e220008000800 */
[----:B------:R-:W0:Y:S01]  /*0190*/  LDCU.64 UR16, c[0x0][0x380] ;  /* 0x00007000ff1077ac */ /* 0x000e220008000a00 */
[----:B------:R-:W0:Y:S01]  /*01a0*/  LDCU.64 UR18, c[0x0][0x390] ;  /* 0x00007200ff1277ac */ /* 0x000e220008000a00 */
[----:B------:R-:W-:Y:S02]  /*01b0*/  ULEA UR5, UR5, 0xc0800000, 0x17 ;  /* 0xc080000005057891 */ /* 0x000fe4000f8eb8ff */
[----:B------:R-:W-:-:S02]  /*01c0*/  ULEA UR4, UR4, 0x40000000, 0x17 ;  /* 0x4000000004047891 */ /* 0x000fc4000f8eb8ff */
[----:B------:R-:W-:Y:S02]  /*01d0*/  UIMAD UR7, UR7, UR11, 0x4b800000 ;  /* 0x4b800000070774a4 */ /* 0x000fe4000f8e020b */
[----:B---3--:R-:W-:Y:S02]  /*01e0*/  UIMAD UR8, UR12, UR8, URZ ;  /* 0x000000080c0872a4 */ /* 0x008fe4000f8e02ff */
[----:B-12-4-:R-:W-:-:S12]  /*01f0*/  UIMAD UR9, UR9, UR10, URZ ;  /* 0x0000000a090972a4 */ /* 0x016fd8000f8e02ff */
.L_x_1503:
[----:B-1----:R-:W1:Y:S01]  /*0200*/  LDC R3, c[0x0][0x38c] ;  /* 0x0000e300ff037b82 */ /* 0x002e620000000800 */
[----:B------:R-:W-:Y:S01]  /*0210*/  BSSY.RECONVERGENT B1, `(.L_x_1497) ;  /* 0x0000026000017945 */ /* 0x000fe20003800200 */
[----:B-1----:R-:W-:-:S13]  /*0220*/  ISETP.GE.AND P0, PT, R4, R3, PT ;  /* 0x000000030400720c */ /* 0x002fda0003f06270 */
[----:B------:R-:W-:Y:S05]  /*0230*/  @P0 BRA `(.L_x_1498) ;  /* 0x00000000008c0947 */ /* 0x000fea0003800000 */
[----:B------:R-:W-:Y:S02]  /*0240*/  IMAD R8, R0, R3, RZ ;  /* 0x0000000300087224 */ /* 0x000fe400078e02ff */
[----:B------:R-:W-:-:S03]  /*0250*/  IMAD.MOV.U32 R5, RZ, RZ, R4 ;  /* 0x000000ffff057224 */ /* 0x000fc600078e0004 */
[----:B------:R-:W-:-:S07]  /*0260*/  SHF.R.S32.HI R10, RZ, 0x1f, R8 ;  /* 0x0000001fff0a7819 */ /* 0x000fce0000011408 */
.L_x_1502:
[----:B------:R-:W-:-:S04]  /*0270*/  IADD3 R9, P0, PT, R8, R5, RZ ;  /* 0x0000000508097210 */ /* 0x000fc80007f1e0ff */
[----:B------:R-:W-:Y:S02]  /*0280*/  LEA.HI.X.SX32 R12, R5, R10, 0x1, P0 ;  /* 0x0000000a050c7211 */ /* 0x000fe400000f0eff */
[----:B01----:R-:W-:-:S04]  /*0290*/  LEA R2, P0, R9, UR16, 0x2 ;  /* 0x0000001009027c11 */ /* 0x003fc8000f8010ff */
[----:B------:R-:W-:-:S05]  /*02a0*/  LEA.HI.X R3, R9, UR17, R12, 0x2, P0 ;  /* 0x0000001109037c11 */ /* 0x000fca00080f140c */
[----:B------:R-:W2:Y:S01]  /*02b0*/  LDG.E.CONSTANT R2, desc[UR14][R2.64] ;  /* 0x0000000e02027981 */ /* 0x000ea2000c1e9900 */
[----:B------:R-:W-:Y:S01]  /*02c0*/  VIADD R5, R5, UR8 ;  /* 0x0000000805057c36 */ /* 0x000fe20008000000 */
[----:B------:R-:W-:Y:S04]  /*02d0*/  BSSY.RECONVERGENT B2, `(.L_x_1499) ;  /* 0x0000015000027945 */ /* 0x000fe80003800200 */
[----:B------:R-:W-:Y:S02]  /*02e0*/  ISETP.GE.AND P0, PT, R5, UR20, PT ;  /* 0x0000001405007c0c */ /* 0x000fe4000bf06270 */
[----:B--2---:R-:W-:-:S04]  /*02f0*/  LOP3.LUT R6, R2, 0x7fffffff, RZ, 0xc0, !PT ;  /* 0x7fffffff02067812 */ /* 0x004fc800078ec0ff */
[----:B------:R-:W-:Y:S02]  /*0300*/  FMNMX R7, R6, UR13, PT ;  /* 0x0000000d06077c09 */ /* 0x000fe4000b800000 */
[----:B------:R-:W-:Y:S02]  /*0310*/  LOP3.LUT R6, R2, 0x80000000, RZ, 0xc0, !PT ;  /* 0x8000000002067812 */ /* 0x000fe400078ec0ff */
[----:B------:R-:W-:-:S13]  /*0320*/  FSETP.GE.AND P1, PT, R7, UR4, PT ;  /* 0x0000000407007c0b */ /* 0x000fda000bf26000 */
[----:B------:R-:W-:Y:S05]  /*0330*/  @!P1 BRA `(.L_x_1500) ;  /* 0x00000000002c9947 */ /* 0x000fea0003800000 */
[----:B------:R-:W-:Y:S01]  /*0340*/  LOP3.LUT R2, R7, 0xff800000, RZ, 0xc0, !PT ;  /* 0xff80000007027812 */ /* 0x000fe200078ec0ff */
[----:B------:R-:W-:-:S04]  /*0350*/  IMAD R3, RZ, RZ, -UR21 ;  /* 0x80000015ff037e24 */ /* 0x000fc8000f8e02ff */
[----:B------:R-:W-:-:S04]  /*0360*/  IMAD R2, R3, 0x800000, R2 ;  /* 0x0080000003027824 */ /* 0x000fc800078e0202 */
[----:B------:R-:W-:-:S04]  /*0370*/  VIADD R2, R2, 0xb800000 ;  /* 0x0b80000002027836 */ /* 0x000fc80000000000 */
[----:B------:R-:W-:-:S04]  /*0380*/  FADD R3, R7, R2 ;  /* 0x0000000207037221 */ /* 0x000fc80000000000 */
[----:B------:R-:W-:-:S04]  /*0390*/  FADD R3, -R2, R3 ;  /* 0x0000000302037221 */ /* 0x000fc80000000100 */
[----:B------:R-:W-:-:S05]  /*03a0*/  VIADD R3, R3, UR5 ;  /* 0x0000000503037c36 */ /* 0x000fca0008000000 */
[----:B------:R-:W-:-:S04]  /*03b0*/  SHF.L.U32 R3, R3, UR6, RZ ;  /* 0x0000000603037c19 */ /* 0x000fc800080006ff */
[----:B------:R-:W-:-:S04]  /*03c0*/  LOP3.LUT R3, R3, R6, RZ, 0xfc, !PT ;  /* 0x0000000603037212 */ /* 0x000fc800078efcff */
[----:B------:R-:W-:Y:S01]  /*03d0*/  SHF.R.U32.HI R7, RZ, 0x18, R3 ;  /* 0x00000018ff077819 */ /* 0x000fe20000011603 */
[----:B------:R-:W-:Y:S06]  /*03e0*/  BRA `(.L_x_1501) ;  /* 0x00000000000c7947 */ /* 0x000fec0003800000 */
.L_x_1500:
[----:B------:R-:W-:Y:S01]  /*03f0*/  FADD R7, R7, UR7 ;  /* 0x0000000707077e21 */ /* 0x000fe20008000000 */
[----:B------:R-:W-:-:S04]  /*0400*/  SHF.R.U32.HI R2, RZ, 0x18, R6 ;  /* 0x00000018ff027819 */ /* 0x000fc80000011606 */
[----:B------:R-:W-:-:S07]  /*0410*/  LOP3.LUT R7, R2, R7, RZ, 0xfc, !PT ;  /* 0x0000000702077212 */ /* 0x000fce00078efcff */
.L_x_1501:
[----:B------:R-:W-:Y:S05]  /*0420*/  BSYNC.RECONVERGENT B2 ;  /* 0x0000000000027941 */ /* 0x000fea0003800200 */
.L_x_1499:
[----:B------:R-:W-:-:S04]  /*0430*/  IADD3 R2, P1, PT, R9, UR18, RZ ;  /* 0x0000001209027c10 */ /* 0x000fc8000ff3e0ff */
[----:B------:R-:W-:-:S05]  /*0440*/  IADD3.X R3, PT, PT, R12, UR19, RZ, P1, !PT ;  /* 0x000000130c037c10 */ /* 0x000fca0008ffe4ff */
[----:B------:R1:W-:Y:S01]  /*0450*/  STG.E.U8 desc[UR14][R2.64], R7 ;  /* 0x0000000702007986 */ /* 0x0003e2000c10110e */
[----:B------:R-:W-:Y:S05]  /*0460*/  @!P0 BRA `(.L_x_1502) ;  /* 0xfffffffc00808947 */ /* 0x000fea000383ffff */
.L_x_1498:
[----:B0-----:R-:W-:Y:S05]  /*0470*/  BSYNC.RECONVERGENT B1 ;  /* 0x0000000000017941 */ /* 0x001fea0003800200 */
.L_x_1497:
[----:B------:R-:W0:Y:S01]  /*0480*/  LDCU UR10, c[0x0][0x388] ;  /* 0x00007100ff0a77ac */ /* 0x000e220008000800 */
[----:B------:R-:W-:-:S05]  /*0490*/  VIADD R0, R0, UR9 ;  /* 0x0000000900007c36 */ /* 0x000fca0008000000 */
[----:B0-----:R-:W-:-:S13]  /*04a0*/  ISETP.GE.AND P0, PT, R0, UR10, PT ;  /* 0x0000000a00007c0c */ /* 0x001fda000bf06270 */
[----:B------:R-:W-:Y:S05]  /*04b0*/  @!P0 BRA `(.L_x_1503) ;  /* 0xfffffffc00508947 */ /* 0x000fea000383ffff */
[----:B------:R-:W-:Y:S05]  /*04c0*/  BSYNC.RECONVERGENT B0 ;  /* 0x0000000000007941 */ /* 0x000fea0003800200 */
.L_x_1496:
[----:B------:R-:W-:Y:S05]  /*04d0*/  EXIT ;  /* 0x000000000000794d */ /* 0x000fea0003800000 */
.L_x_1504:
        /* <DEDUP_REMOVED lines=10> */
.L_x_1838:


//--------------------- .text._Z30_bfloat16_to_float_cuda_kernelPKtiiPf --------------------------
	.section	.text._Z30_bfloat16_to_float_cuda_kernelPKtiiPf,"ax",@progbits
	.align	128
        .global         _Z30_bfloat16_to_float_cuda_kernelPKtiiPf
        .type           _Z30_bfloat16_to_float_cuda_kernelPKtiiPf,@function
        .size           _Z30_bfloat16_to_float_cuda_kernelPKtiiPf,(.L_x_1839 - _Z30_bfloat16_to_float_cuda_kernelPKtiiPf)
        .other          _Z30_bfloat16_to_float_cuda_kernelPKtiiPf,@"STO_CUDA_ENTRY STV_DEFAULT"
_Z30_bfloat16_to_float_cuda_kernelPKtiiPf:
.text._Z30_bfloat16_to_float_cuda_kernelPKtiiPf:
[----:B------:R-:W-:Y:S01]  /*0000*/  LDC R1, c[0x0][0x37c] ;  /* 0x0000df00ff017b82 */ /* 0x000fe20000000800 */
[----:B------:R-:W0:Y:S01]  /*0010*/  S2R R16, SR_CTAID.Y ;  /* 0x0000000000107919 */ /* 0x000e220000002600 */
[----:B------:R-:W0:Y:S01]  /*0020*/  LDCU UR4, c[0x0][0x364] ;  /* 0x00006c80ff0477ac */ /* 0x000e220008000800 */
[----:B------:R-:W0:Y:S01]  /*0030*/  S2R R3, SR_TID.Y ;  /* 0x0000000000037919 */ /* 0x000e220000002200 */
[----:B------:R-:W1:Y:S01]  /*0040*/  LDCU UR6, c[0x0][0x388] ;  /* 0x00007100ff0677ac */ /* 0x000e620008000800 */
[----:B------:R-:W2:Y:S03]  /*0050*/  LDCU UR5, c[0x0][0x360] ;  /* 0x00006c00ff0577ac */ /* 0x000ea60008000800 */
[----:B------:R-:W3:Y:S01]  /*0060*/  LDC R13, c[0x0][0x370] ;  /* 0x0000dc00ff0d7b82 */ /* 0x000ee20000000800 */
[----:B0-----:R-:W-:-:S05]  /*0070*/  IMAD R16, R16, UR4, R3 ;  /* 0x0000000410107c24 */ /* 0x001fca000f8e0203 */
[----:B-1----:R-:W-:-:S13]  /*0080*/  ISETP.GE.AND P0, PT, R16, UR6, PT ;  /* 0x0000000610007c0c */ /* 0x002fda000bf06270 */
[----:B--2---:R-:W-:Y:S05]  /*0090*/  @P0 EXIT ;  /* 0x000000000000094d */ /* 0x004fea0003800000 */
[----:B---3--:R-:W-:Y:S01]  /*00a0*/  IMAD R13, R13, UR5, RZ ;  /* 0x000000050d0d7c24 */ /* 0x008fe2000f8e02ff */
[----:B------:R-:W0:Y:S01]  /*00b0*/  S2R R0, SR_CTAID.X ;  /* 0x0000000000007919 */ /* 0x000e220000002500 */
[----:B------:R-:W1:Y:S02]  /*00c0*/  LDCU UR6, c[0x0][0x38c] ;  /* 0x00007180ff0677ac */ /* 0x000e640008000800 */
[----:B------:R-:W2:Y:S01]  /*00d0*/  I2F.U32.RP R4, R13 ;  /* 0x0000000d00047306 */ /* 0x000ea20000209000 */
[----:B------:R-:W0:Y:S01]  /*00e0*/  S2R R5, SR_TID.X ;  /* 0x0000000000057919 */ /* 0x000e220000002100 */
[----:B------:R-:W-:Y:S01]  /*00f0*/  IMAD.MOV R7, RZ, RZ, -R13 ;  /* 0x000000ffff077224 */ /* 0x000fe200078e0a0d */
[----:B------:R-:W-:Y:S01]  /*0100*/  ISETP.NE.U32.AND P2, PT, R13, RZ, PT ;  /* 0x000000ff0d00720c */ /* 0x000fe20003f45070 */
[----:B------:R-:W3:Y:S04]  /*0110*/  LDCU.64 UR8, c[0x0][0x380] ;  /* 0x00007000ff0877ac */ /* 0x000ee80008000a00 */
[----:B--2---:R-:W2:Y:S02]  /*0120*/  MUFU.RCP R4, R4 ;  /* 0x0000000400047308 */ /* 0x004ea40000001000 */
[----:B--2---:R-:W-:-:S02]  /*0130*/  VIADD R2, R4, 0xffffffe ;  /* 0x0ffffffe04027836 */ /* 0x004fc40000000000 */
[----:B0-----:R-:W-:Y:S01]  /*0140*/  IMAD R0, R0, UR5, R5 ;  /* 0x0000000500007c24 */ /* 0x001fe2000f8e0205 */
[----:B------:R-:W0:Y:S03]  /*0150*/  LDCU UR5, c[0x0][0x374] ;  /* 0x00006e80ff0577ac */ /* 0x000e260008000800 */
[----:B------:R2:W4:Y:S01]  /*0160*/  F2I.FTZ.U32.TRUNC.NTZ R3, R2 ;  /* 0x0000000200037305 */ /* 0x000522000021f000 */
[----:B------:R-:W-:-:S04]  /*0170*/  IMAD.IADD R12, R13, 0x1, R0 ;  /* 0x000000010d0c7824 */ /* 0x000fc800078e0200 */
[C---:B------:R-:W-:Y:S01]  /*0180*/  IMAD.IADD R14, R13.reuse, 0x1, R12 ;  /* 0x000000010d0e7824 */ /* 0x040fe200078e020c */
[C---:B-1----:R-:W-:Y:S01]  /*0190*/  ISETP.GE.AND P0, PT, R12.reuse, UR6, PT ;  /* 0x000000060c007c0c */ /* 0x042fe2000bf06270 */
[----:B--2---:R-:W-:Y:S01]  /*01a0*/  IMAD.MOV.U32 R2, RZ, RZ, RZ ;  /* 0x000000ffff027224 */ /* 0x004fe200078e00ff */
[----:B------:R-:W-:Y:S01]  /*01b0*/  VIMNMX R5, PT, PT, R12, UR6, !PT ;  /* 0x000000060c057c48 */ /* 0x000fe2000ffe0100 */
[----:B------:R-:W-:Y:S01]  /*01c0*/  IMAD.IADD R18, R13, 0x1, R14 ;  /* 0x000000010d127824 */ /* 0x000fe200078e020e */
[----:B------:R-:W-:Y:S01]  /*01d0*/  SEL R15, RZ, 0x1, P0 ;  /* 0x00000001ff0f7807 */ /* 0x000fe20000000000 */
[----:B------:R-:W1:Y:S01]  /*01e0*/  LDCU.64 UR6, c[0x0][0x358] ;  /* 0x00006b00ff0677ac */ /* 0x000e620008000a00 */
[----:B----4-:R-:W-:Y:S01]  /*01f0*/  IMAD R7, R7, R3, RZ ;  /* 0x0000000307077224 */ /* 0x010fe200078e02ff */
[----:B0-----:R-:W-:-:S03]  /*0200*/  UIMAD UR4, UR4, UR5, URZ ;  /* 0x00000005040472a4 */ /* 0x001fc6000f8e02ff */
[----:B------:R-:W-:Y:S01]  /*0210*/  IMAD.HI.U32 R3, R3, R7, R2 ;  /* 0x0000000703037227 */ /* 0x000fe200078e0002 */
[----:B------:R-:W-:-:S05]  /*0220*/  IADD3 R2, PT, PT, R5, -R12, -R15 ;  /* 0x8000000c05027210 */ /* 0x000fca0007ffe80f */
[----:B------:R-:W-:-:S04]  /*0230*/  IMAD.HI.U32 R4, R3, R2, RZ ;  /* 0x0000000203047227 */ /* 0x000fc800078e00ff */
[----:B------:R-:W-:-:S04]  /*0240*/  IMAD.MOV R3, RZ, RZ, -R4 ;  /* 0x000000ffff037224 */ /* 0x000fc800078e0a04 */
[----:B------:R-:W-:-:S05]  /*0250*/  IMAD R2, R13, R3, R2 ;  /* 0x000000030d027224 */ /* 0x000fca00078e0202 */
[----:B------:R-:W-:-:S13]  /*0260*/  ISETP.GE.U32.AND P0, PT, R2, R13, PT ;  /* 0x0000000d0200720c */ /* 0x000fda0003f06070 */
[----:B------:R-:W-:Y:S02]  /*0270*/  @P0 IMAD.IADD R2, R2, 0x1, -R13 ;  /* 0x0000000102020824 */ /* 0x000fe400078e0a0d */
[----:B------:R-:W-:-:S03]  /*0280*/  @P0 VIADD R4, R4, 0x1 ;  /* 0x0000000104040836 */ /* 0x000fc60000000000 */
[----:B------:R-:W-:-:S13]  /*0290*/  ISETP.GE.U32.AND P1, PT, R2, R13, PT ;  /* 0x0000000d0200720c */ /* 0x000fda0003f26070 */
[----:B------:R-:W-:Y:S01]  /*02a0*/  @P1 VIADD R4, R4, 0x1 ;  /* 0x0000000104041836 */ /* 0x000fe20000000000 */
[----:B------:R-:W-:-:S05]  /*02b0*/  @!P2 LOP3.LUT R4, RZ, R13, RZ, 0x33, !PT ;  /* 0x0000000dff04a212 */ /* 0x000fca00078e33ff */
[----:B-1-3--:R-:W-:-:S07]  /*02c0*/  IMAD.IADD R15, R15, 0x1, R4 ;  /* 0x000000010f0f7824 */ /* 0x00afce00078e0204 */
.L_x_1510:
[----:B0-----:R-:W0:Y:S01]  /*02d0*/  LDC R17, c[0x0][0x38c] ;  /* 0x0000e300ff117b82 */ /* 0x001e220000000800 */
[----:B------:R-:W-:Y:S01]  /*02e0*/  BSSY.RECONVERGENT B0, `(.L_x_1505) ;  /* 0x0000054000007945 */ /* 0x000fe20003800200 */
[----:B0-----:R-:W-:-:S13]  /*02f0*/  ISETP.GE.AND P0, PT, R0, R17, PT ;  /* 0x000000110000720c */ /* 0x001fda0003f06270 */
[----:B-12---:R-:W-:Y:S05]  /*0300*/  @P0 BRA `(.L_x_1506) ;  /* 0x0000000400440947 */ /* 0x006fea0003800000 */
[----:B------:R-:W0:Y:S01]  /*0310*/  LDC.64 R2, c[0x0][0x390] ;  /* 0x0000e400ff027b82 */ /* 0x000e220000000a00 */
[C---:B------:R-:W-:Y:S01]  /*0320*/  LOP3.LUT R10, R15.reuse, 0x3, RZ, 0xc0, !PT ;  /* 0x000000030f0a7812 */ /* 0x040fe200078ec0ff */
[----:B------:R-:W-:Y:S01]  /*0330*/  IMAD R19, R16, R17, RZ ;  /* 0x0000001110137224 */ /* 0x000fe200078e02ff */
[----:B------:R-:W-:Y:S01]  /*0340*/  BSSY.RECONVERGENT B1, `(.L_x_1507) ;  /* 0x0000026000017945 */ /* 0x000fe20003800200 */
[----:B------:R-:W-:Y:S01]  /*0350*/  ISETP.GE.U32.AND P0, PT, R15, 0x3, PT ;  /* 0x000000030f00780c */ /* 0x000fe20003f06070 */
[----:B------:R-:W-:Y:S01]  /*0360*/  IMAD.MOV.U32 R28, RZ, RZ, R0 ;  /* 0x000000ffff1c7224 */ /* 0x000fe200078e0000 */
[----:B------:R-:W-:Y:S02]  /*0370*/  ISETP.NE.AND P1, PT, R10, 0x3, PT ;  /* 0x000000030a00780c */ /* 0x000fe40003f25270 */
[----:B------:R-:W-:Y:S01]  /*0380*/  SHF.R.S32.HI R21, RZ, 0x1f, R19 ;  /* 0x0000001fff157819 */ /* 0x000fe20000011413 */
[----:B0-----:R-:W-:-:S10]  /*0390*/  IMAD.WIDE R2, R19, 0x4, R2 ;  /* 0x0000000413027825 */ /* 0x001fd400078e0202 */
[----:B------:R-:W-:Y:S05]  /*03a0*/  @!P1 BRA `(.L_x_1508) ;  /* 0x00000000007c9947 */ /* 0x000fea0003800000 */
[----:B------:R-:W0:Y:S01]  /*03b0*/  LDC.64 R4, c[0x0][0x380] ;  /* 0x0000e000ff047b82 */ /* 0x000e220000000a00 */
[----:B------:R-:W-:-:S04]  /*03c0*/  IADD3 R6, P1, PT, R0, R19, RZ ;  /* 0x0000001300067210 */ /* 0x000fc80007f3e0ff */
[----:B------:R-:W-:Y:S02]  /*03d0*/  LEA.HI.X.SX32 R7, R0, R21, 0x1, P1 ;  /* 0x0000001500077211 */ /* 0x000fe400008f0eff */
[----:B0-----:R-:W-:-:S04]  /*03e0*/  LEA R8, P1, R6, R4, 0x1 ;  /* 0x0000000406087211 */ /* 0x001fc800078208ff */
[----:B------:R-:W-:-:S05]  /*03f0*/  LEA.HI.X R9, R6, R5, R7, 0x1, P1 ;  /* 0x0000000506097211 */ /* 0x000fca00008f0c07 */
[----:B------:R-:W2:Y:S01]  /*0400*/  LDG.E.U16.CONSTANT R8, desc[UR6][R8.64] ;  /* 0x0000000608087981 */ /* 0x000ea2000c1e9500 */
[----:B------:R-:W-:Y:S01]  /*0410*/  IMAD.WIDE R6, R0, 0x4, R2 ;  /* 0x0000000400067825 */ /* 0x000fe200078e0202 */
[----:B------:R-:W-:-:S03]  /*0420*/  ISETP.NE.AND P1, PT, R10, RZ, PT ;  /* 0x000000ff0a00720c */ /* 0x000fc60003f25270 */
[----:B------:R-:W-:Y:S02]  /*0430*/  IMAD.MOV.U32 R28, RZ, RZ, R12 ;  /* 0x000000ffff1c7224 */ /* 0x000fe400078e000c */
[----:B--2---:R-:W-:-:S05]  /*0440*/  IMAD.U32 R11, R8, 0x10000, RZ ;  /* 0x00010000080b7824 */ /* 0x004fca00078e00ff */
[----:B------:R0:W-:Y:S03]  /*0450*/  STG.E desc[UR6][R6.64], R11 ;  /* 0x0000000b06007986 */ /* 0x0001e6000c101906 */
[----:B------:R-:W-:Y:S05]  /*0460*/  @!P1 BRA `(.L_x_1508) ;  /* 0x00000000004c9947 */ /* 0x000fea0003800000 */
[----:B------:R-:W-:Y:S02]  /*0470*/  ISETP.NE.AND P1, PT, R10, 0x1, PT ;  /* 0x000000010a00780c */ /* 0x000fe40003f25270 */
[----:B------:R-:W-:-:S04]  /*0480*/  IADD3 R9, P3, PT, R12, R19, RZ ;  /* 0x000000130c097210 */ /* 0x000fc80007f7e0ff */
[----:B------:R-:W-:Y:S02]  /*0490*/  LEA.HI.X.SX32 R20, R12, R21, 0x1, P3 ;  /* 0x000000150c147211 */ /* 0x000fe400018f0eff */
[----:B------:R-:W-:-:S04]  /*04a0*/  LEA R8, P3, R9, R4, 0x1 ;  /* 0x0000000409087211 */ /* 0x000fc800078608ff */
[----:B------:R-:W-:Y:S02]  /*04b0*/  LEA.HI.X R9, R9, R5, R20, 0x1, P3 ;  /* 0x0000000509097211 */ /* 0x000fe400018f0c14 */
[----:B------:R-:W-:-:S03]  /*04c0*/  @P1 IADD3 R10, P2, PT, R14, R19, RZ ;  /* 0x000000130e0a1210 */ /* 0x000fc60007f5e0ff */
[----:B------:R-:W2:Y:S01]  /*04d0*/  LDG.E.U16.CONSTANT R8, desc[UR6][R8.64] ;  /* 0x0000000608087981 */ /* 0x000ea2000c1e9500 */
[----:B------:R-:W-:Y:S02]  /*04e0*/  @P1 LEA R4, P4, R10, R4, 0x1 ;  /* 0x000000040a041211 */ /* 0x000fe400078808ff */
[----:B0-----:R-:W-:-:S04]  /*04f0*/  @P1 LEA.HI.X.SX32 R11, R14, R21, 0x1, P2 ;  /* 0x000000150e0b1211 */ /* 0x001fc800010f0eff */
[----:B------:R-:W-:-:S05]  /*0500*/  @P1 LEA.HI.X R5, R10, R5, R11, 0x1, P4 ;  /* 0x000000050a051211 */ /* 0x000fca00020f0c0b */
[----:B------:R-:W3:Y:S01]  /*0510*/  @P1 LDG.E.U16.CONSTANT R4, desc[UR6][R4.64] ;  /* 0x0000000604041981 */ /* 0x000ee2000c1e9500 */
[----:B------:R-:W-:-:S04]  /*0520*/  IMAD.WIDE R6, R13, 0x4, R6 ;  /* 0x000000040d067825 */ /* 0x000fc800078e0206 */
[----:B------:R-:W-:-:S04]  /*0530*/  @P1 IMAD.WIDE R10, R13, 0x4, R6 ;  /* 0x000000040d0a1825 */ /* 0x000fc800078e0206 */
[----:B------:R-:W-:Y:S02]  /*0540*/  IMAD.MOV.U32 R28, RZ, RZ, R14 ;  /* 0x000000ffff1c7224 */ /* 0x000fe400078e000e */
[----:B------:R-:W-:Y:S02]  /*0550*/  @P1 IMAD.MOV.U32 R28, RZ, RZ, R18 ;  /* 0x000000ffff1c1224 */ /* 0x000fe400078e0012 */
[----:B--2---:R-:W-:-:S05]  /*0560*/  IMAD.U32 R23, R8, 0x10000, RZ ;  /* 0x0001000008177824 */ /* 0x004fca00078e00ff */
[----:B------:R1:W-:Y:S01]  /*0570*/  STG.E desc[UR6][R6.64], R23 ;  /* 0x0000001706007986 */ /* 0x0003e2000c101906 */
[----:B---3--:R-:W-:-:S05]  /*0580*/  @P1 IMAD.U32 R25, R4, 0x10000, RZ ;  /* 0x0001000004191824 */ /* 0x008fca00078e00ff */
[----:B------:R1:W-:Y:S02]  /*0590*/  @P1 STG.E desc[UR6][R10.64], R25 ;  /* 0x000000190a001986 */ /* 0x0003e4000c101906 */
.L_x_1508:
[----:B------:R-:W-:Y:S05]  /*05a0*/  BSYNC.RECONVERGENT B1 ;  /* 0x0000000000017941 */ /* 0x000fea0003800200 */
.L_x_1507:
[----:B------:R-:W-:Y:S05]  /*05b0*/  @!P0 BRA `(.L_x_1506) ;  /* 0x0000000000988947 */ /* 0x000fea0003800000 */
.L_x_1509:
[----:B--2---:R-:W-:Y:S01]  /*05c0*/  IADD3 R5, P0, PT, R19, R28, RZ ;  /* 0x0000001c13057210 */ /* 0x004fe20007f1e0ff */
[----:B01----:R-:W-:-:S03]  /*05d0*/  IMAD.IADD R6, R13, 0x1, R28 ;  /* 0x000000010d067824 */ /* 0x003fc600078e021c */
[-C--:B------:R-:W-:Y:S01]  /*05e0*/  LEA.HI.X.SX32 R10, R28, R21.reuse, 0x1, P0 ;  /* 0x000000151c0a7211 */ /* 0x080fe200000f0eff */
[----:B------:R-:W-:Y:S01]  /*05f0*/  IMAD.IADD R8, R13, 0x1, R6 ;  /* 0x000000010d087824 */ /* 0x000fe200078e0206 */
[----:B------:R-:W-:Y:S02]  /*0600*/  LEA R4, P0, R5, UR8, 0x1 ;  /* 0x0000000805047c11 */ /* 0x000fe4000f8008ff */
[----:B------:R-:W-:Y:S01]  /*0610*/  IADD3 R7, P1, PT, R19, R6, RZ ;  /* 0x0000000613077210 */ /* 0x000fe20007f3e0ff */
[----:B------:R-:W-:Y:S01]  /*0620*/  IMAD.IADD R20, R13, 0x1, R8 ;  /* 0x000000010d147824 */ /* 0x000fe200078e0208 */
[----:B------:R-:W-:Y:S02]  /*0630*/  LEA.HI.X R5, R5, UR9, R10, 0x1, P0 ;  /* 0x0000000905057c11 */ /* 0x000fe400080f0c0a */
[----:B------:R-:W-:Y:S02]  /*0640*/  LEA.HI.X.SX32 R10, R6, R21, 0x1, P1 ;  /* 0x00000015060a7211 */ /* 0x000fe400008f0eff */
[----:B------:R-:W-:Y:S01]  /*0650*/  LEA R6, P0, R7, UR8, 0x1 ;  /* 0x0000000807067c11 */ /* 0x000fe2000f8008ff */
[----:B------:R-:W2:Y:S01]  /*0660*/  LDG.E.U16.CONSTANT R4, desc[UR6][R4.64] ;  /* 0x0000000604047981 */ /* 0x000ea2000c1e9500 */
[----:B------:R-:W-:-:S02]  /*0670*/  IADD3 R9, P1, PT, R19, R8, RZ ;  /* 0x0000000813097210 */ /* 0x000fc40007f3e0ff */
[----:B------:R-:W-:Y:S02]  /*0680*/  IADD3 R11, P2, PT, R19, R20, RZ ;  /* 0x00000014130b7210 */ /* 0x000fe40007f5e0ff */
[----:B------:R-:W-:Y:S02]  /*0690*/  LEA.HI.X R7, R7, UR9, R10, 0x1, P0 ;  /* 0x0000000907077c11 */ /* 0x000fe400080f0c0a */
[-C--:B------:R-:W-:Y:S02]  /*06a0*/  LEA.HI.X.SX32 R24, R8, R21.reuse, 0x1, P1 ;  /* 0x0000001508187211 */ /* 0x080fe400008f0eff */
[----:B------:R-:W-:Y:S01]  /*06b0*/  LEA R8, P0, R9, UR8, 0x1 ;  /* 0x0000000809087c11 */ /* 0x000fe2000f8008ff */
[----:B------:R-:W3:Y:S01]  /*06c0*/  LDG.E.U16.CONSTANT R6, desc[UR6][R6.64] ;  /* 0x0000000606067981 */ /* 0x000ee2000c1e9500 */
[----:B------:R-:W-:Y:S02]  /*06d0*/  LEA.HI.X.SX32 R22, R20, R21, 0x1, P2 ;  /* 0x0000001514167211 */ /* 0x000fe400010f0eff */
[----:B------:R-:W-:-:S02]  /*06e0*/  LEA R10, P1, R11, UR8, 0x1 ;  /* 0x000000080b0a7c11 */ /* 0x000fc4000f8208ff */
[----:B------:R-:W-:Y:S02]  /*06f0*/  LEA.HI.X R9, R9, UR9, R24, 0x1, P0 ;  /* 0x0000000909097c11 */ /* 0x000fe400080f0c18 */
[----:B------:R-:W-:-:S03]  /*0700*/  LEA.HI.X R11, R11, UR9, R22, 0x1, P1 ;  /* 0x000000090b0b7c11 */ /* 0x000fc600088f0c16 */
[----:B------:R-:W4:Y:S04]  /*0710*/  LDG.E.U16.CONSTANT R8, desc[UR6][R8.64] ;  /* 0x0000000608087981 */ /* 0x000f28000c1e9500 */
[----:B------:R-:W5:Y:S01]  /*0720*/  LDG.E.U16.CONSTANT R10, desc[UR6][R10.64] ;  /* 0x000000060a0a7981 */ /* 0x000f62000c1e9500 */
[----:B------:R-:W-:-:S04]  /*0730*/  IMAD.WIDE R26, R28, 0x4, R2 ;  /* 0x000000041c1a7825 */ /* 0x000fc800078e0202 */
[----:B------:R-:W-:-:S04]  /*0740*/  IMAD.WIDE R22, R13, 0x4, R26 ;  /* 0x000000040d167825 */ /* 0x000fc800078e021a */
[----:B------:R-:W-:-:S04]  /*0750*/  IMAD.WIDE R24, R13, 0x4, R22 ;  /* 0x000000040d187825 */ /* 0x000fc800078e0216 */
[----:B------:R-:W-:-:S05]  /*0760*/  IMAD.IADD R28, R13, 0x1, R20 ;  /* 0x000000010d1c7824 */ /* 0x000fca00078e0214 */
[----:B------:R-:W-:Y:S01]  /*0770*/  ISETP.GE.AND P0, PT, R28, R17, PT ;  /* 0x000000111c00720c */ /* 0x000fe20003f06270 */
[----:B--2---:R-:W-:Y:S02]  /*0780*/  IMAD.U32 R29, R4, 0x10000, RZ ;  /* 0x00010000041d7824 */ /* 0x004fe400078e00ff */
[----:B------:R-:W-:-:S03]  /*0790*/  IMAD.WIDE R4, R13, 0x4, R24 ;  /* 0x000000040d047825 */ /* 0x000fc600078e0218 */
[----:B------:R2:W-:Y:S01]  /*07a0*/  STG.E desc[UR6][R26.64], R29 ;  /* 0x0000001d1a007986 */ /* 0x0005e2000c101906 */
[----:B---3--:R-:W-:-:S05]  /*07b0*/  IMAD.U32 R7, R6, 0x10000, RZ ;  /* 0x0001000006077824 */ /* 0x008fca00078e00ff */
[----:B------:R2:W-:Y:S01]  /*07c0*/  STG.E desc[UR6][R22.64], R7 ;  /* 0x0000000716007986 */ /* 0x0005e2000c101906 */
[----:B----4-:R-:W-:Y:S02]  /*07d0*/  IMAD.U32 R9, R8, 0x10000, RZ ;  /* 0x0001000008097824 */ /* 0x010fe400078e00ff */
[----:B-----5:R-:W-:-:S03]  /*07e0*/  IMAD.U32 R6, R10, 0x10000, RZ ;  /* 0x000100000a067824 */ /* 0x020fc600078e00ff */
[----:B------:R2:W-:Y:S04]  /*07f0*/  STG.E desc[UR6][R24.64], R9 ;  /* 0x0000000918007986 */ /* 0x0005e8000c101906 */
[----:B------:R2:W-:Y:S01]  /*0800*/  STG.E desc[UR6][R4.64], R6 ;  /* 0x0000000604007986 */ /* 0x0005e2000c101906 */
[----:B------:R-:W-:Y:S05]  /*0810*/  @!P0 BRA `(.L_x_1509) ;  /* 0xfffffffc00688947 */ /* 0x000fea000383ffff */
.L_x_1506:
[----:B------:R-:W-:Y:S05]  /*0820*/  BSYNC.RECONVERGENT B0 ;  /* 0x0000000000007941 */ /* 0x000fea0003800200 */
.L_x_1505:
[----:B------:R-:W3:Y:S01]  /*0830*/  LDCU UR5, c[0x0][0x388] ;  /* 0x00007100ff0577ac */ /* 0x000ee20008000800 */
[----:B------:R-:W-:-:S05]  /*0840*/  VIADD R16, R16, UR4 ;  /* 0x0000000410107c36 */ /* 0x000fca0008000000 */
[----:B---3--:R-:W-:-:S13]  /*0850*/  ISETP.GE.AND P0, PT, R16, UR5, PT ;  /* 0x0000000510007c0c */ /* 0x008fda000bf06270 */
[----:B------:R-:W-:Y:S05]  /*0860*/  @!P0 BRA `(.L_x_1510) ;  /* 0xfffffff800988947 */ /* 0x000fea000383ffff */
[----:B------:R-:W-:Y:S05]  /*0870*/  EXIT ;  /* 0x000000000000794d */ /* 0x000fea0003800000 */
.L_x_1511:
        /* <DEDUP_REMOVED lines=16> */
.L_x_1839:


//--------------------- .text._Z30_float_to_bfloat16_cuda_kernelPKfiiPt --------------------------
	.section	.text._Z30_float_to_bfloat16_cuda_kernelPKfiiPt,"ax",@progbits
	.align	128
        .global         _Z30_float_to_bfloat16_cuda_kernelPKfiiPt
        .type           _Z30_float_to_bfloat16_cuda_kernelPKfiiPt,@function
        .size           _Z30_float_to_bfloat16_cuda_kernelPKfiiPt,(.L_x_1840 - _Z30_float_to_bfloat16_cuda_kernelPKfiiPt)
        .other          _Z30_float_to_bfloat16_cuda_kernelPKfiiPt,@"STO_CUDA_ENTRY STV_DEFAULT"
_Z30_float_to_bfloat16_cuda_kernelPKfiiPt:
.text._Z30_float_to_bfloat16_cuda_kernelPKfiiPt:
        /* <DEDUP_REMOVED lines=15> */
[----:B------:R-:W-:Y:S01]  /*00f0*/  ISETP.NE.U32.AND P2, PT, RZ, UR4, PT ;  /* 0x00000004ff007c0c */ /* 0x000fe2000bf45070 */
[----:B------:R-:W2:Y:S01]  /*0100*/  LDCU.64 UR8, c[0x0][0x358] ;  /* 0x00006b00ff0877ac */ /* 0x000ea20008000a00 */
[----:B------:R-:W3:Y:S01]  /*0110*/  I2F.U32.RP R7, UR4 ;  /* 0x0000000400077d06 */ /* 0x000ee20008209000 */
[----:B------:R-:W4:Y:S01]  /*0120*/  LDCU.64 UR10, c[0x0][0x380] ;  /* 0x00007000ff0a77ac */ /* 0x000f220008000a00 */
[----:B------:R-:W0:Y:S06]  /*0130*/  LDCU.64 UR12, c[0x0][0x390] ;  /* 0x00007200ff0c77ac */ /* 0x000e2c0008000a00 */
[----:B---3--:R-:W3:Y:S01]  /*0140*/  MUFU.RCP R7, R7 ;  /* 0x0000000700077308 */ /* 0x008ee20000001000 */
[----:B0-----:R-:W-:Y:S01]  /*0150*/  IMAD R0, R0, UR6, R3 ;  /* 0x0000000600007c24 */ /* 0x001fe2000f8e0203 */
[----:B------:R-:W0:Y:S01]  /*0160*/  LDCU UR6, c[0x0][0x374] ;  /* 0x00006e80ff0677ac */ /* 0x000e220008000800 */
[----:B---3--:R-:W-:-:S02]  /*0170*/  VIADD R4, R7, 0xffffffe ;  /* 0x0ffffffe07047836 */ /* 0x008fc40000000000 */
[----:B------:R-:W-:-:S03]  /*0180*/  VIADD R2, R0, UR4 ;  /* 0x0000000400027c36 */ /* 0x000fc60008000000 */
[----:B------:R3:W5:Y:S02]  /*0190*/  F2I.FTZ.U32.TRUNC.NTZ R5, R4 ;  /* 0x0000000400057305 */ /* 0x000764000021f000 */
[C---:B-1----:R-:W-:Y:S02]  /*01a0*/  ISETP.GE.AND P0, PT, R2.reuse, UR7, PT ;  /* 0x0000000702007c0c */ /* 0x042fe4000bf06270 */
[----:B------:R-:W-:Y:S02]  /*01b0*/  VIMNMX R3, PT, PT, R2, UR7, !PT ;  /* 0x0000000702037c48 */ /* 0x000fe4000ffe0100 */
[----:B------:R-:W-:Y:S01]  /*01c0*/  SEL R7, RZ, 0x1, P0 ;  /* 0x00000001ff077807 */ /* 0x000fe20000000000 */
[----:B---3--:R-:W-:-:S03]  /*01d0*/  IMAD.MOV.U32 R4, RZ, RZ, RZ ;  /* 0x000000ffff047224 */ /* 0x008fc600078e00ff */
[----:B------:R-:W-:Y:S01]  /*01e0*/  IADD3 R3, PT, PT, R3, -R2, -R7 ;  /* 0x8000000203037210 */ /* 0x000fe20007ffe807 */
[----:B0-----:R-:W-:Y:S01]  /*01f0*/  UIMAD UR5, UR5, UR6, URZ ;  /* 0x00000006050572a4 */ /* 0x001fe2000f8e02ff */
[----:B-----5:R-:W-:-:S04]  /*0200*/  IMAD R9, R9, R5, RZ ;  /* 0x0000000509097224 */ /* 0x020fc800078e02ff */
[----:B------:R-:W-:-:S04]  /*0210*/  IMAD.HI.U32 R8, R5, R9, R4 ;  /* 0x0000000905087227 */ /* 0x000fc800078e0004 */
[----:B------:R-:W-:Y:S02]  /*0220*/  IMAD.MOV.U32 R5, RZ, RZ, R6 ;  /* 0x000000ffff057224 */ /* 0x000fe400078e0006 */
[----:B------:R-:W-:-:S04]  /*0230*/  IMAD.HI.U32 R4, R8, R3, RZ ;  /* 0x0000000308047227 */ /* 0x000fc800078e00ff */
        /* <DEDUP_REMOVED lines=10> */
[----:B--2-4-:R-:W-:-:S07]  /*02e0*/  IMAD.IADD R4, R7, 0x1, R4 ;  /* 0x0000000107047824 */ /* 0x014fce00078e0204 */
.L_x_1517:
[----:B0-----:R-:W0:Y:S01]  /*02f0*/  LDC.64 R8, c[0x0][0x388] ;  /* 0x0000e200ff087b82 */ /* 0x001e220000000a00 */
[----:B------:R-:W-:Y:S01]  /*0300*/  IMAD.MOV.U32 R10, RZ, RZ, R5 ;  /* 0x000000ffff0a7224 */ /* 0x000fe200078e0005 */
[----:B------:R-:W-:Y:S01]  /*0310*/  BSSY.RECONVERGENT B0, `(.L_x_1512) ;  /* 0x0000063000007945 */ /* 0x000fe20003800200 */
[----:B------:R-:W-:Y:S01]  /*0320*/  VIADD R5, R5, UR5 ;  /* 0x0000000505057c36 */ /* 0x000fe20008000000 */
[----:B0-----:R-:W-:-:S04]  /*0330*/  ISETP.GE.AND P1, PT, R0, R9, PT ;  /* 0x000000090000720c */ /* 0x001fc80003f26270 */
[----:B------:R-:W-:-:S09]  /*0340*/  ISETP.GE.AND P0, PT, R5, R8, PT ;  /* 0x000000080500720c */ /* 0x000fd20003f06270 */
[----:B-12---:R-:W-:Y:S05]  /*0350*/  @P1 BRA `(.L_x_1513) ;  /* 0x0000000400781947 */ /* 0x006fea0003800000 */
[----:B------:R-:W-:Y:S01]  /*0360*/  LOP3.LUT R20, R4, 0x3, RZ, 0xc0, !PT ;  /* 0x0000000304147812 */ /* 0x000fe200078ec0ff */
        /* <DEDUP_REMOVED lines=11> */
[----:B0-----:R-:W-:-:S04]  /*0420*/  LEA R18, P2, R10, R14, 0x2 ;  /* 0x0000000e0a127211 */ /* 0x001fc800078410ff */
[----:B------:R-:W-:-:S05]  /*0430*/  LEA.HI.X R19, R10, R15, R17, 0x2, P2 ;  /* 0x0000000f0a137211 */ /* 0x000fca00010f1411 */
[----:B------:R-:W2:Y:S01]  /*0440*/  LDG.E.CONSTANT R18, desc[UR8][R18.64] ;  /* 0x0000000812127981 */ /* 0x000ea2000c1e9900 */
[----:B-1----:R-:W-:-:S04]  /*0450*/  LEA R16, P2, R10, R12, 0x1 ;  /* 0x0000000c0a107211 */ /* 0x002fc800078408ff */
[----:B------:R-:W-:Y:S02]  /*0460*/  LEA.HI.X R17, R10, R13, R17, 0x1, P2 ;  /* 0x0000000d0a117211 */ /* 0x000fe400010f0c11 */
[----:B------:R-:W-:Y:S01]  /*0470*/  ISETP.NE.AND P2, PT, R20, RZ, PT ;  /* 0x000000ff1400720c */ /* 0x000fe20003f45270 */
[----:B--2---:R-:W-:-:S05]  /*0480*/  VIADD R8, R18, 0x8000 ;  /* 0x0000800012087836 */ /* 0x004fca0000000000 */
[----:B------:R-:W-:Y:S01]  /*0490*/  SHF.R.U32.HI R21, RZ, 0x10, R8 ;  /* 0x00000010ff157819 */ /* 0x000fe20000011608 */
[----:B------:R-:W-:-:S04]  /*04a0*/  IMAD.MOV.U32 R8, RZ, RZ, R2 ;  /* 0x000000ffff087224 */ /* 0x000fc800078e0002 */
[----:B------:R0:W-:Y:S02]  /*04b0*/  STG.E.U16 desc[UR8][R16.64], R21 ;  /* 0x0000001510007986 */ /* 0x0001e4000c101508 */
[----:B------:R-:W-:Y:S05]  /*04c0*/  @!P2 BRA `(.L_x_1515) ;  /* 0x00000000005ca947 */ /* 0x000fea0003800000 */
[----:B------:R-:W-:Y:S02]  /*04d0*/  ISETP.NE.AND P2, PT, R20, 0x1, PT ;  /* 0x000000011400780c */ /* 0x000fe40003f45270 */
[----:B------:R-:W-:-:S04]  /*04e0*/  IADD3 R22, P4, PT, R2, R7, RZ ;  /* 0x0000000702167210 */ /* 0x000fc80007f9e0ff */
[----:B------:R-:W-:Y:S02]  /*04f0*/  LEA.HI.X.SX32 R23, R2, R11, 0x1, P4 ;  /* 0x0000000b02177211 */ /* 0x000fe400020f0eff */
[----:B------:R-:W-:-:S04]  /*0500*/  LEA R18, P4, R22, R14, 0x2 ;  /* 0x0000000e16127211 */ /* 0x000fc800078810ff */
[----:B------:R-:W-:Y:S02]  /*0510*/  LEA.HI.X R19, R22, R15, R23, 0x2, P4 ;  /* 0x0000000f16137211 */ /* 0x000fe400020f1417 */
[----:B------:R-:W-:-:S03]  /*0520*/  @P2 IADD3 R20, P3, PT, R3, R7, RZ ;  /* 0x0000000703142210 */ /* 0x000fc60007f7e0ff */
[----:B------:R-:W2:Y:S01]  /*0530*/  LDG.E.CONSTANT R18, desc[UR8][R18.64] ;  /* 0x0000000812127981 */ /* 0x000ea2000c1e9900 */
[----:B0-----:R-:W-:Y:S02]  /*0540*/  @P2 LEA R16, P5, R20, R14, 0x2 ;  /* 0x0000000e14102211 */ /* 0x001fe400078a10ff */
[----:B------:R-:W-:-:S04]  /*0550*/  @P2 LEA.HI.X.SX32 R21, R3, R11, 0x1, P3 ;  /* 0x0000000b03152211 */ /* 0x000fc800018f0eff */
[----:B------:R-:W-:-:S05]  /*0560*/  @P2 LEA.HI.X R17, R20, R15, R21, 0x2, P5 ;  /* 0x0000000f14112211 */ /* 0x000fca00028f1415 */
[----:B------:R-:W3:Y:S01]  /*0570*/  @P2 LDG.E.CONSTANT R16, desc[UR8][R16.64] ;  /* 0x0000000810102981 */ /* 0x000ee2000c1e9900 */
[-C--:B------:R-:W-:Y:S02]  /*0580*/  LEA R14, P3, R22, R12.reuse, 0x1 ;  /* 0x0000000c160e7211 */ /* 0x080fe400078608ff */
[----:B------:R-:W-:Y:S02]  /*0590*/  @P2 LEA R12, P4, R20, R12, 0x1 ;  /* 0x0000000c140c2211 */ /* 0x000fe400078808ff */
[-C--:B------:R-:W-:Y:S02]  /*05a0*/  LEA.HI.X R15, R22, R13.reuse, R23, 0x1, P3 ;  /* 0x0000000d160f7211 */ /* 0x080fe400018f0c17 */
[----:B------:R-:W-:Y:S01]  /*05b0*/  @P2 LEA.HI.X R13, R20, R13, R21, 0x1, P4 ;  /* 0x0000000d140d2211 */ /* 0x000fe200020f0c15 */
[----:B--2---:R-:W-:-:S05]  /*05c0*/  VIADD R8, R18, 0x8000 ;  /* 0x0000800012087836 */ /* 0x004fca0000000000 */
[----:B------:R-:W-:Y:S01]  /*05d0*/  SHF.R.U32.HI R21, RZ, 0x10, R8 ;  /* 0x00000010ff157819 */ /* 0x000fe20000011608 */
[----:B---3--:R-:W-:-:S04]  /*05e0*/  @P2 VIADD R10, R16, 0x8000 ;  /* 0x00008000100a2836 */ /* 0x008fc80000000000 */
[----:B------:R1:W-:Y:S01]  /*05f0*/  STG.E.U16 desc[UR8][R14.64], R21 ;  /* 0x000000150e007986 */ /* 0x0003e2000c101508 */
[----:B------:R-:W-:-:S05]  /*0600*/  @P2 SHF.R.U32.HI R23, RZ, 0x10, R10 ;  /* 0x00000010ff172819 */ /* 0x000fca000001160a */
[----:B------:R1:W-:Y:S01]  /*0610*/  @P2 STG.E.U16 desc[UR8][R12.64], R23 ;  /* 0x000000170c002986 */ /* 0x0003e2000c101508 */
[----:B------:R-:W-:Y:S02]  /*0620*/  IMAD.MOV.U32 R8, RZ, RZ, R3 ;  /* 0x000000ffff087224 */ /* 0x000fe400078e0003 */
[----:B------:R-:W-:-:S07]  /*0630*/  @P2 IMAD.MOV.U32 R8, RZ, RZ, R6 ;  /* 0x000000ffff082224 */ /* 0x000fce00078e0006 */
.L_x_1515:
[----:B------:R-:W-:Y:S05]  /*0640*/  BSYNC.RECONVERGENT B1 ;  /* 0x0000000000017941 */ /* 0x000fea0003800200 */
.L_x_1514:
[----:B------:R-:W-:Y:S05]  /*0650*/  @!P1 BRA `(.L_x_1513) ;  /* 0x0000000000b89947 */ /* 0x000fea0003800000 */
.L_x_1516:
[----:B0-2---:R-:W-:Y:S01]  /*0660*/  IADD3 R16, P1, PT, R7, R8, RZ ;  /* 0x0000000807107210 */ /* 0x005fe20007f3e0ff */
[----:B------:R-:W-:-:S03]  /*0670*/  VIADD R18, R8, UR4 ;  /* 0x0000000408127c36 */ /* 0x000fc60008000000 */
[-C--:B-1----:R-:W-:Y:S01]  /*0680*/  LEA.HI.X.SX32 R13, R8, R11.reuse, 0x1, P1 ;  /* 0x0000000b080d7211 */ /* 0x082fe200008f0eff */
[----:B------:R-:W-:Y:S01]  /*0690*/  VIADD R12, R18, UR4 ;  /* 0x00000004120c7c36 */ /* 0x000fe20008000000 */
[----:B------:R-:W-:Y:S02]  /*06a0*/  LEA R24, P1, R16, UR10, 0x2 ;  /* 0x0000000a10187c11 */ /* 0x000fe4000f8210ff */
[----:B------:R-:W-:Y:S01]  /*06b0*/  IADD3 R15, P2, PT, R7, R18, RZ ;  /* 0x00000012070f7210 */ /* 0x000fe20007f5e0ff */
[----:B------:R-:W-:Y:S01]  /*06c0*/  VIADD R8, R12, UR4 ;  /* 0x000000040c087c36 */ /* 0x000fe20008000000 */
[----:B------:R-:W-:Y:S02]  /*06d0*/  LEA.HI.X R25, R16, UR11, R13, 0x2, P1 ;  /* 0x0000000b10197c11 */ /* 0x000fe400088f140d */
[----:B------:R-:W-:Y:S02]  /*06e0*/  LEA.HI.X.SX32 R18, R18, R11, 0x1, P2 ;  /* 0x0000000b12127211 */ /* 0x000fe400010f0eff */
[----:B------:R-:W-:Y:S01]  /*06f0*/  LEA R20, P1, R15, UR10, 0x2 ;  /* 0x0000000a0f147c11 */ /* 0x000fe2000f8210ff */
[----:B------:R0:W2:Y:S01]  /*0700*/  LDG.E.CONSTANT R10, desc[UR8][R24.64] ;  /* 0x00000008180a7981 */ /* 0x0000a2000c1e9900 */
[----:B------:R-:W-:-:S02]  /*0710*/  IADD3 R26, P2, PT, R7, R12, RZ ;  /* 0x0000000c071a7210 */ /* 0x000fc40007f5e0ff */
[----:B------:R-:W-:Y:S02]  /*0720*/  LEA.HI.X R21, R15, UR11, R18, 0x2, P1 ;  /* 0x0000000b0f157c11 */ /* 0x000fe400088f1412 */
[----:B------:R-:W-:Y:S02]  /*0730*/  LEA.HI.X.SX32 R17, R12, R11, 0x1, P2 ;  /* 0x0000000b0c117211 */ /* 0x000fe400010f0eff */
[----:B------:R-:W-:Y:S02]  /*0740*/  LEA R28, P1, R26, UR10, 0x2 ;  /* 0x0000000a1a1c7c11 */ /* 0x000fe4000f8210ff */
[----:B------:R-:W3:Y:S01]  /*0750*/  LDG.E.CONSTANT R21, desc[UR8][R20.64] ;  /* 0x0000000814157981 */ /* 0x000ee2000c1e9900 */
[----:B0-----:R-:W-:-:S04]  /*0760*/  IADD3 R24, P3, PT, R7, R8, RZ ;  /* 0x0000000807187210 */ /* 0x001fc80007f7e0ff */
[----:B------:R-:W-:Y:S02]  /*0770*/  LEA.HI.X.SX32 R19, R8, R11, 0x1, P3 ;  /* 0x0000000b08137211 */ /* 0x000fe400018f0eff */
[----:B------:R-:W-:Y:S02]  /*0780*/  LEA R22, P2, R24, UR10, 0x2 ;  /* 0x0000000a18167c11 */ /* 0x000fe4000f8410ff */
[----:B------:R-:W-:Y:S02]  /*0790*/  LEA.HI.X R29, R26, UR11, R17, 0x2, P1 ;  /* 0x0000000b1a1d7c11 */ /* 0x000fe400088f1411 */
[----:B------:R-:W-:-:S03]  /*07a0*/  LEA.HI.X R23, R24, UR11, R19, 0x2, P2 ;  /* 0x0000000b18177c11 */ /* 0x000fc600090f1413 */
[----:B------:R-:W4:Y:S04]  /*07b0*/  LDG.E.CONSTANT R20, desc[UR8][R28.64] ;  /* 0x000000081c147981 */ /* 0x000f28000c1e9900 */
[----:B------:R-:W5:Y:S01]  /*07c0*/  LDG.E.CONSTANT R22, desc[UR8][R22.64] ;  /* 0x0000000816167981 */ /* 0x000f62000c1e9900 */
[C---:B------:R-:W-:Y:S02]  /*07d0*/  LEA R12, P1, R16.reuse, UR12, 0x1 ;  /* 0x0000000c100c7c11 */ /* 0x040fe4000f8208ff */
[----:B------:R-:W-:Y:S02]  /*07e0*/  LEA R14, P2, R15, UR12, 0x1 ;  /* 0x0000000c0f0e7c11 */ /* 0x000fe4000f8408ff */
[----:B------:R-:W-:Y:S02]  /*07f0*/  LEA.HI.X R13, R16, UR13, R13, 0x1, P1 ;  /* 0x0000000d100d7c11 */ /* 0x000fe400088f0c0d */
[----:B------:R-:W-:-:S02]  /*0800*/  LEA R16, P1, R26, UR12, 0x1 ;  /* 0x0000000c1a107c11 */ /* 0x000fc4000f8208ff */
[----:B------:R-:W-:Y:S02]  /*0810*/  LEA.HI.X R15, R15, UR13, R18, 0x1, P2 ;  /* 0x0000000d0f0f7c11 */ /* 0x000fe400090f0c12 */
[----:B------:R-:W-:Y:S02]  /*0820*/  LEA R18, P2, R24, UR12, 0x1 ;  /* 0x0000000c18127c11 */ /* 0x000fe4000f8408ff */
[----:B------:R-:W-:Y:S02]  /*0830*/  LEA.HI.X R17, R26, UR13, R17, 0x1, P1 ;  /* 0x0000000d1a117c11 */ /* 0x000fe400088f0c11 */
[----:B------:R-:W-:Y:S01]  /*0840*/  LEA.HI.X R19, R24, UR13, R19, 0x1, P2 ;  /* 0x0000000d18137c11 */ /* 0x000fe200090f0c13 */
[----:B------:R-:W-:-:S05]  /*0850*/  VIADD R8, R8, UR4 ;  /* 0x0000000408087c36 */ /* 0x000fca0008000000 */
[----:B------:R-:W-:Y:S01]  /*0860*/  ISETP.GE.AND P1, PT, R8, R9, PT ;  /* 0x000000090800720c */ /* 0x000fe20003f26270 */
[----:B--2---:R-:W-:Y:S02]  /*0870*/  VIADD R10, R10, 0x8000 ;  /* 0x000080000a0a7836 */ /* 0x004fe40000000000 */
[----:B---3--:R-:W-:-:S03]  /*0880*/  VIADD R25, R21, 0x8000 ;  /* 0x0000800015197836 */ /* 0x008fc60000000000 */
[----:B------:R-:W-:Y:S02]  /*0890*/  SHF.R.U32.HI R21, RZ, 0x10, R10 ;  /* 0x00000010ff157819 */ /* 0x000fe4000001160a */
[----:B------:R-:W-:-:S03]  /*08a0*/  SHF.R.U32.HI R25, RZ, 0x10, R25 ;  /* 0x00000010ff197819 */ /* 0x000fc60000011619 */
[----:B------:R2:W-:Y:S01]  /*08b0*/  STG.E.U16 desc[UR8][R12.64], R21 ;  /* 0x000000150c007986 */ /* 0x0005e2000c101508 */
[----:B----4-:R-:W-:Y:S02]  /*08c0*/  VIADD R20, R20, 0x8000 ;  /* 0x0000800014147836 */ /* 0x010fe40000000000 */
[----:B-----5:R-:W-:-:S03]  /*08d0*/  VIADD R22, R22, 0x8000 ;  /* 0x0000800016167836 */ /* 0x020fc60000000000 */
[----:B------:R-:W-:Y:S01]  /*08e0*/  SHF.R.U32.HI R23, RZ, 0x10, R20 ;  /* 0x00000010ff177819 */ /* 0x000fe20000011614 */
[----:B------:R2:W-:Y:S01]  /*08f0*/  STG.E.U16 desc[UR8][R14.64], R25 ;  /* 0x000000190e007986 */ /* 0x0005e2000c101508 */
[----:B------:R-:W-:-:S03]  /*0900*/  SHF.R.U32.HI R27, RZ, 0x10, R22 ;  /* 0x00000010ff1b7819 */ /* 0x000fc60000011616 */
[----:B------:R2:W-:Y:S04]  /*0910*/  STG.E.U16 desc[UR8][R16.64], R23 ;  /* 0x0000001710007986 */ /* 0x0005e8000c101508 */
[----:B------:R2:W-:Y:S01]  /*0920*/  STG.E.U16 desc[UR8][R18.64], R27 ;  /* 0x0000001b12007986 */ /* 0x0005e2000c101508 */
[----:B------:R-:W-:Y:S05]  /*0930*/  @!P1 BRA `(.L_x_1516) ;  /* 0xfffffffc00489947 */ /* 0x000fea000383ffff */
.L_x_1513:
[----:B------:R-:W-:Y:S05]  /*0940*/  BSYNC.RECONVERGENT B0 ;  /* 0x0000000000007941 */ /* 0x000fea0003800200 */
.L_x_1512:
[----:B------:R-:W-:Y:S05]  /*0950*/  @!P0 BRA `(.L_x_1517) ;  /* 0xfffffff800648947 */ /* 0x000fea000383ffff */
[----:B------:R-:W-:Y:S05]  /*0960*/  EXIT ;  /* 0x000000000000794d */ /* 0x000fea0003800000 */
.L_x_1518:
        /* <DEDUP_REMOVED lines=9> */
.L_x_1840:


//--------------------- .text._Z38_fusednbitrowwise_to_float_cuda_kerneliPKhiiPf --------------------------
	.section	.text._Z38_fusednbitrowwise_to_float_cuda_kerneliPKhiiPf,"ax",@progbits
	.align	128
        .global         _Z38_fusednbitrowwise_to_float_cuda_kerneliPKhiiPf
        .type           _Z38_fusednbitrowwise_to_float_cuda_kerneliPKhiiPf,@function
        .size           _Z38_fusednbitrowwise_to_float_cuda_kerneliPKhiiPf,(.L_x_1841 - _Z38_fusednbitrowwise_to_float_cuda_kerneliPKhiiPf)
        .other          _Z38_fusednbitrowwise_to_float_cuda_kerneliPKhiiPf,@"STO_CUDA_ENTRY STV_DEFAULT"
_Z38_fusednbitrowwise_to_float_cuda_kerneliPKhiiPf:
.text._Z38_fusednbitrowwise_to_float_cuda_kerneliPKhiiPf:
[----:B------:R-:W-:Y:S01]  /*0000*/  LDC R1, c[0x0][0x37c] ;  /* 0x0000df00ff017b82 */ /* 0x000fe20000000800 */
[----:B------:R-:W0:Y:S07]  /*0010*/  S2R R11, SR_TID.Y ;  /* 0x00000000000b7919 */ /* 0x000e2e0000002200 */
[----:B------:R-:W0:Y:S01]  /*0020*/  S2UR UR4, SR_CTAID.Y ;  /* 0x00000000000479c3 */ /* 0x000e220000002600 */
[----:B------:R-:W1:Y:S07]  /*0030*/  S2R R7, SR_TID.X ;  /* 0x0000000000077919 */ /* 0x000e6e0000002100 */
[----:B------:R-:W0:Y:S08]  /*0040*/  LDC R10, c[0x0][0x364] ;  /* 0x0000d900ff0a7b82 */ /* 0x000e300000000800 */
[----:B------:R-:W2:Y:S08]  /*0050*/  LDC R12, c[0x0][0x380] ;  /* 0x0000e000ff0c7b82 */ /* 0x000eb00000000800 */
[----:B------:R-:W3:Y:S08]  /*0060*/  LDC.64 R4, c[0x0][0x390] ;  /* 0x0000e400ff047b82 */ /* 0x000ef00000000a00 */
[----:B------:R-:W1:Y:S01]  /*0070*/  S2UR UR5, SR_CTAID.X ;  /* 0x00000000000579c3 */ /* 0x000e620000002500 */
[----:B0-----:R-:W-:-:S07]  /*0080*/  IMAD R3, R10, UR4, R11 ;  /* 0x000000040a037c24 */ /* 0x001fce000f8e020b */
[----:B------:R-:W1:Y:S01]  /*0090*/  LDC R0, c[0x0][0x360] ;  /* 0x0000d800ff007b82 */ /* 0x000e620000000800 */
[----:B--2---:R-:W-:-:S04]  /*00a0*/  IABS R14, R12 ;  /* 0x0000000c000e7213 */ /* 0x004fc80000000000 */
[----:B------:R0:W2:Y:S03]  /*00b0*/  I2F.RP R15, R14 ;  /* 0x0000000e000f7306 */ /* 0x0000a60000209400 */
[----:B------:R-:W4:Y:S01]  /*00c0*/  LDC R13, c[0x0][0x374] ;  /* 0x0000dd00ff0d7b82 */ /* 0x000f220000000800 */
[----:B---3--:R-:W-:Y:S01]  /*00d0*/  ISETP.GE.AND P0, PT, R3, R4, PT ;  /* 0x000000040300720c */ /* 0x008fe20003f06270 */
[----:B-1----:R-:W-:-:S12]  /*00e0*/  IMAD R0, R0, UR5, R7 ;  /* 0x0000000500007c24 */ /* 0x002fd8000f8e0207 */
[----:B0-2---:R-:W-:Y:S05]  /*00f0*/  @P0 EXIT ;  /* 0x000000000000094d */ /* 0x005fea0003800000 */
[----:B----4-:R-:W-:Y:S01]  /*0100*/  IMAD R2, R10, R13, RZ ;  /* 0x0000000d0a027224 */ /* 0x010fe200078e02ff */
[----:B------:R-:W0:Y:S01]  /*0110*/  MUFU.RCP R15, R15 ;  /* 0x0000000f000f7308 */ /* 0x000e220000001000 */
[----:B------:R-:W1:Y:S01]  /*0120*/  LDCU.64 UR6, c[0x0][0x358] ;  /* 0x00006b00ff0677ac */ /* 0x000e620008000a00 */
[----:B------:R-:W-:Y:S01]  /*0130*/  BSSY.RECONVERGENT B0, `(.L_x_1519) ;  /* 0x000008b000007945 */ /* 0x000fe20003800200 */
[C---:B------:R-:W-:Y:S01]  /*0140*/  IMAD.IADD R17, R2.reuse, 0x1, R3 ;  /* 0x0000000102117824 */ /* 0x040fe200078e0203 */
[----:B------:R-:W-:Y:S01]  /*0150*/  ISETP.NE.U32.AND P2, PT, R2, RZ, PT ;  /* 0x000000ff0200720c */ /* 0x000fe20003f45070 */
[----:B------:R-:W-:Y:S01]  /*0160*/  IMAD.MOV R21, RZ, RZ, -R2 ;  /* 0x000000ffff157224 */ /* 0x000fe200078e0a02 */
[----:B------:R-:W2:Y:S02]  /*0170*/  LDCU UR12, c[0x0][0x394] ;  /* 0x00007280ff0c77ac */ /* 0x000ea40008000800 */
[----:B------:R-:W3:Y:S01]  /*0180*/  I2F.U32.RP R16, R2 ;  /* 0x0000000200107306 */ /* 0x000ee20000209000 */
[CC--:B------:R-:W-:Y:S01]  /*0190*/  ISETP.GE.U32.AND P0, PT, R17.reuse, R4.reuse, PT ;  /* 0x000000041100720c */ /* 0x0c0fe20003f06070 */
[----:B------:R-:W4:Y:S01]  /*01a0*/  LDCU UR5, c[0x0][0x380] ;  /* 0x00007000ff0577ac */ /* 0x000f220008000800 */
[----:B------:R-:W-:Y:S01]  /*01b0*/  VIMNMX.U32 R4, PT, PT, R17, R4, !PT ;  /* 0x0000000411047248 */ /* 0x000fe20007fe0000 */
[----:B------:R-:W1:Y:S01]  /*01c0*/  LDCU.64 UR8, c[0x0][0x388] ;  /* 0x00007100ff0877ac */ /* 0x000e620008000a00 */
[----:B0-----:R-:W-:Y:S01]  /*01d0*/  VIADD R8, R15, 0xffffffe ;  /* 0x0ffffffe0f087836 */ /* 0x001fe20000000000 */
[----:B------:R-:W-:Y:S01]  /*01e0*/  SEL R15, RZ, 0x1, P0 ;  /* 0x00000001ff0f7807 */ /* 0x000fe20000000000 */
[----:B------:R-:W0:Y:S02]  /*01f0*/  LDCU.64 UR10, c[0x0][0x398] ;  /* 0x00007300ff0a77ac */ /* 0x000e240008000a00 */
[----:B------:R5:W2:Y:S01]  /*0200*/  F2I.FTZ.U32.TRUNC.NTZ R9, R8 ;  /* 0x0000000800097305 */ /* 0x000aa2000021f000 */
[----:B------:R-:W-:-:S07]  /*0210*/  IADD3 R17, PT, PT, R4, -R17, -R15 ;  /* 0x8000001104117210 */ /* 0x000fce0007ffe80f */
[----:B---3--:R-:W3:Y:S01]  /*0220*/  MUFU.RCP R16, R16 ;  /* 0x0000001000107308 */ /* 0x008ee20000001000 */
[----:B-----5:R-:W-:Y:S02]  /*0230*/  IMAD.MOV.U32 R8, RZ, RZ, RZ ;  /* 0x000000ffff087224 */ /* 0x020fe400078e00ff */
[----:B--2---:R-:W-:-:S04]  /*0240*/  IMAD.MOV R19, RZ, RZ, -R9 ;  /* 0x000000ffff137224 */ /* 0x004fc800078e0a09 */
[----:B------:R-:W-:-:S04]  /*0250*/  IMAD R19, R19, R14, RZ ;  /* 0x0000000e13137224 */ /* 0x000fc800078e02ff */
[----:B------:R-:W-:-:S04]  /*0260*/  IMAD.HI.U32 R8, R9, R19, R8 ;  /* 0x0000001309087227 */ /* 0x000fc800078e0008 */
[----:B---3--:R-:W-:Y:S02]  /*0270*/  VIADD R6, R16, 0xffffffe ;  /* 0x0ffffffe10067836 */ /* 0x008fe40000000000 */
[----:B------:R-:W-:Y:S02]  /*0280*/  VIADD R16, R5, 0xfffffffc ;  /* 0xfffffffc05107836 */ /* 0x000fe40000000000 */
[----:B------:R2:W3:Y:S02]  /*0290*/  F2I.FTZ.U32.TRUNC.NTZ R7, R6 ;  /* 0x0000000600077305 */ /* 0x0004e4000021f000 */
[----:B--2---:R-:W-:Y:S02]  /*02a0*/  IMAD.MOV.U32 R6, RZ, RZ, RZ ;  /* 0x000000ffff067224 */ /* 0x004fe400078e00ff */
[----:B---3--:R-:W-:-:S04]  /*02b0*/  IMAD R21, R21, R7, RZ ;  /* 0x0000000715157224 */ /* 0x008fc800078e02ff */
[----:B------:R-:W-:-:S04]  /*02c0*/  IMAD.HI.U32 R6, R7, R21, R6 ;  /* 0x0000001507067227 */ /* 0x000fc800078e0006 */
[----:B------:R-:W-:-:S04]  /*02d0*/  IMAD.HI.U32 R7, R8, 0x8, RZ ;  /* 0x0000000808077827 */ /* 0x000fc800078e00ff */
[----:B------:R-:W-:-:S04]  /*02e0*/  IMAD.HI.U32 R6, R6, R17, RZ ;  /* 0x0000001106067227 */ /* 0x000fc800078e00ff */
[----:B------:R-:W-:Y:S01]  /*02f0*/  IMAD.MOV R9, RZ, RZ, -R7 ;  /* 0x000000ffff097224 */ /* 0x000fe200078e0a07 */
[----:B------:R-:W-:-:S03]  /*0300*/  IADD3 R4, PT, PT, -R6, RZ, RZ ;  /* 0x000000ff06047210 */ /* 0x000fc60007ffe1ff */
[----:B------:R-:W-:Y:S02]  /*0310*/  IMAD R9, R14, R9, 0x8 ;  /* 0x000000080e097424 */ /* 0x000fe400078e0209 */
[----:B------:R-:W-:Y:S01]  /*0320*/  IMAD R17, R2, R4, R17 ;  /* 0x0000000402117224 */ /* 0x000fe200078e0211 */
[----:B------:R-:W-:Y:S02]  /*0330*/  LOP3.LUT R4, R12, 0x8, RZ, 0x3c, !PT ;  /* 0x000000080c047812 */ /* 0x000fe400078e3cff */
[----:B------:R-:W-:Y:S02]  /*0340*/  ISETP.GT.U32.AND P5, PT, R14, R9, PT ;  /* 0x000000090e00720c */ /* 0x000fe40003fa4070 */
[----:B------:R-:W-:Y:S02]  /*0350*/  ISETP.GE.U32.AND P4, PT, R17, R2, PT ;  /* 0x000000021100720c */ /* 0x000fe40003f86070 */
[----:B------:R-:W-:-:S09]  /*0360*/  ISETP.GE.AND P3, PT, R4, RZ, PT ;  /* 0x000000ff0400720c */ /* 0x000fd20003f66270 */
[----:B------:R-:W-:Y:S02]  /*0370*/  @!P5 IMAD.IADD R9, R9, 0x1, -R14 ;  /* 0x000000010909d824 */ /* 0x000fe400078e0a0e */
[----:B------:R-:W-:Y:S02]  /*0380*/  @P4 IMAD.IADD R17, R17, 0x1, -R2 ;  /* 0x0000000111114824 */ /* 0x000fe400078e0a02 */
[----:B------:R-:W-:Y:S01]  /*0390*/  @P4 VIADD R6, R6, 0x1 ;  /* 0x0000000106064836 */ /* 0x000fe20000000000 */
[----:B------:R-:W-:Y:S01]  /*03a0*/  ISETP.GE.U32.AND P1, PT, R9, R14, PT ;  /* 0x0000000e0900720c */ /* 0x000fe20003f26070 */
[----:B------:R-:W-:Y:S01]  /*03b0*/  @!P5 VIADD R7, R7, 0x1 ;  /* 0x000000010707d836 */ /* 0x000fe20000000000 */
[----:B------:R-:W-:Y:S02]  /*03c0*/  ISETP.GE.U32.AND P0, PT, R17, R2, PT ;  /* 0x000000021100720c */ /* 0x000fe40003f06070 */
[----:B------:R-:W-:-:S09]  /*03d0*/  ISETP.NE.AND P4, PT, R12, RZ, PT ;  /* 0x000000ff0c00720c */ /* 0x000fd20003f85270 */
[----:B------:R-:W-:Y:S02]  /*03e0*/  @P1 IADD3 R7, PT, PT, R7, 0x1, RZ ;  /* 0x0000000107071810 */ /* 0x000fe40007ffe0ff */
[----:B------:R-:W-:Y:S01]  /*03f0*/  @P0 VIADD R6, R6, 0x1 ;  /* 0x0000000106060836 */ /* 0x000fe20000000000 */
[----:B------:R-:W-:Y:S02]  /*0400*/  @!P2 LOP3.LUT R6, RZ, R2, RZ, 0x33, !PT ;  /* 0x00000002ff06a212 */ /* 0x000fe400078e33ff */
[----:B------:R-:W-:Y:S01]  /*0410*/  @!P3 IMAD.MOV R7, RZ, RZ, -R7 ;  /* 0x000000ffff07b224 */ /* 0x000fe200078e0a07 */
[----:B------:R-:W-:Y:S02]  /*0420*/  @!P4 LOP3.LUT R7, RZ, R12, RZ, 0x33, !PT ;  /* 0x0000000cff07c212 */ /* 0x000fe400078e33ff */
[----:B------:R-:W-:Y:S02]  /*0430*/  IMAD.IADD R14, R15, 0x1, R6 ;  /* 0x000000010f0e7824 */ /* 0x000fe400078e0206 */
[----:B------:R-:W-:-:S02]  /*0440*/  IMAD.MOV.U32 R15, RZ, RZ, -0x1 ;  /* 0xffffffffff0f7424 */ /* 0x000fc400078e00ff */
[----:B------:R-:W-:Y:S01]  /*0450*/  IMAD R9, R7, R16, RZ ;  /* 0x0000001007097224 */ /* 0x000fe200078e02ff */
[----:B------:R-:W-:Y:S02]  /*0460*/  LOP3.LUT R4, R14, 0x3, RZ, 0xc0, !PT ;  /* 0x000000030e047812 */ /* 0x000fe400078ec0ff */
[----:B------:R-:W-:Y:S02]  /*0470*/  SHF.L.U32 R6, R15, R12, RZ ;  /* 0x0000000c0f067219 */ /* 0x000fe400000006ff */
[----:B------:R-:W-:Y:S02]  /*0480*/  ISETP.NE.AND P0, PT, R4, 0x3, PT ;  /* 0x000000030400780c */ /* 0x000fe40003f05270 */
[----:B------:R-:W-:Y:S02]  /*0490*/  SHF.R.S32.HI R4, RZ, 0x1f, R0 ;  /* 0x0000001fff047819 */ /* 0x000fe40000011400 */
[----:B------:R-:W-:-:S09]  /*04a0*/  IADD3 R8, PT, PT, R7, -0x1, R9 ;  /* 0xffffffff07087810 */ /* 0x000fd20007ffe009 */
[----:B01--4-:R-:W-:Y:S05]  /*04b0*/  @!P0 BRA `(.L_x_1520) ;  /* 0x0000000400488947 */ /* 0x013fea0003800000 */
[----:B------:R-:W-:Y:S01]  /*04c0*/  VIADD R12, R14, 0x1 ;  /* 0x000000010e0c7836 */ /* 0x000fe20000000000 */
[----:B------:R-:W-:Y:S01]  /*04d0*/  ISETP.GE.AND P0, PT, R0, R9, PT ;  /* 0x000000090000720c */ /* 0x000fe20003f06270 */
[C---:B------:R-:W-:Y:S02]  /*04e0*/  IMAD R15, R7.reuse, R3, RZ ;  /* 0x00000003070f7224 */ /* 0x040fe400078e02ff */
[----:B------:R-:W-:Y:S01]  /*04f0*/  IMAD R17, R7, R2, RZ ;  /* 0x0000000207117224 */ /* 0x000fe200078e02ff */
[----:B------:R-:W-:Y:S01]  /*0500*/  LOP3.LUT R12, R12, 0x3, RZ, 0xc0, !PT ;  /* 0x000000030c0c7812 */ /* 0x000fe200078ec0ff */
[----:B------:R-:W-:Y:S02]  /*0510*/  IMAD R15, R16, R15, RZ ;  /* 0x0000000f100f7224 */ /* 0x000fe400078e02ff */
[----:B------:R-:W-:Y:S02]  /*0520*/  IMAD R5, R3, R5, RZ ;  /* 0x0000000503057224 */ /* 0x000fe400078e02ff */
[----:B------:R-:W-:-:S02]  /*0530*/  IMAD R13, R12, R13, UR4 ;  /* 0x000000040c0d7e24 */ /* 0x000fc4000f8e020d */
[----:B------:R-:W-:Y:S02]  /*0540*/  IMAD R16, R16, R17, RZ ;  /* 0x0000001110107224 */ /* 0x000fe400078e02ff */
[----:B------:R-:W-:Y:S02]  /*0550*/  IMAD R3, R13, R10, R11 ;  /* 0x0000000a0d037224 */ /* 0x000fe400078e020b */
[----:B------:R-:W-:-:S07]  /*0560*/  IMAD.MOV R17, RZ, RZ, -R12 ;  /* 0x000000ffff117224 */ /* 0x000fce00078e0a0c */
.L_x_1523:
[----:B------:R-:W-:Y:S01]  /*0570*/  IADD3 R17, PT, PT, R17, 0x1, RZ ;  /* 0x0000000111117810 */ /* 0x000fe20007ffe0ff */
[----:B------:R-:W-:Y:S03]  /*0580*/  BSSY.RECONVERGENT B1, `(.L_x_1521) ;  /* 0x0000042000017945 */ /* 0x000fe60003800200 */
[----:B------:R-:W-:Y:S01]  /*0590*/  ISETP.NE.AND P1, PT, R17, RZ, PT ;  /* 0x000000ff1100720c */ /* 0x000fe20003f25270 */
[----:B0-----:R-:W-:-:S12]  /*05a0*/  @P0 BRA `(.L_x_1522) ;  /* 0x0000000000fc0947 */ /* 0x001fd80003800000 */
[-C--:B------:R-:W-:Y:S02]  /*05b0*/  IABS R12, R7.reuse ;  /* 0x00000007000c7213 */ /* 0x080fe40000000000 */
[----:B------:R-:W-:Y:S02]  /*05c0*/  IABS R18, R7 ;  /* 0x0000000700127213 */ /* 0x000fe40000000000 */
[----:B------:R-:W0:Y:S01]  /*05d0*/  I2F.RP R13, R12 ;  /* 0x0000000c000d7306 */ /* 0x000e220000209400 */
[----:B------:R-:W-:-:S07]  /*05e0*/  IABS R20, R0 ;  /* 0x0000000000147213 */ /* 0x000fce0000000000 */
[----:B0-----:R-:W0:Y:S02]  /*05f0*/  MUFU.RCP R13, R13 ;  /* 0x0000000d000d7308 */ /* 0x001e240000001000 */
[----:B0-----:R-:W-:Y:S02]  /*0600*/  VIADD R10, R13, 0xffffffe ;  /* 0x0ffffffe0d0a7836 */ /* 0x001fe40000000000 */
[----:B------:R-:W-:-:S04]  /*0610*/  IMAD.MOV R13, RZ, RZ, -R18 ;  /* 0x000000ffff0d7224 */ /* 0x000fc800078e0a12 */
[----:B------:R0:W1:Y:S01]  /*0620*/  F2I.FTZ.U32.TRUNC.NTZ R11, R10 ;  /* 0x0000000a000b7305 */ /* 0x000062000021f000 */
[----:B------:R-:W-:Y:S02]  /*0630*/  IMAD.MOV.U32 R18, RZ, RZ, R20 ;  /* 0x000000ffff127224 */ /* 0x000fe400078e0014 */
[----:B0-----:R-:W-:Y:S02]  /*0640*/  IMAD.MOV.U32 R10, RZ, RZ, RZ ;  /* 0x000000ffff0a7224 */ /* 0x001fe400078e00ff */
[----:B-1----:R-:W-:-:S04]  /*0650*/  IMAD.MOV R19, RZ, RZ, -R11 ;  /* 0x000000ffff137224 */ /* 0x002fc800078e0a0b */
[----:B------:R-:W-:-:S04]  /*0660*/  IMAD R19, R19, R12, RZ ;  /* 0x0000000c13137224 */ /* 0x000fc800078e02ff */
[----:B------:R-:W-:-:S06]  /*0670*/  IMAD.HI.U32 R11, R11, R19, R10 ;  /* 0x000000130b0b7227 */ /* 0x000fcc00078e000a */
[----:B------:R-:W-:-:S04]  /*0680*/  IMAD.HI.U32 R10, R11, R18, RZ ;  /* 0x000000120b0a7227 */ /* 0x000fc800078e00ff */
[----:B------:R-:W-:Y:S01]  /*0690*/  IMAD R19, R10, R13, R18 ;  /* 0x0000000d0a137224 */ /* 0x000fe200078e0212 */
[----:B------:R-:W-:-:S04]  /*06a0*/  IABS R18, R8 ;  /* 0x0000000800127213 */ /* 0x000fc80000000000 */
[----:B------:R-:W-:Y:S01]  /*06b0*/  ISETP.GT.U32.AND P4, PT, R12, R19, PT ;  /* 0x000000130c00720c */ /* 0x000fe20003f84070 */
[----:B------:R-:W-:-:S04]  /*06c0*/  IMAD.HI.U32 R11, R11, R18, RZ ;  /* 0x000000120b0b7227 */ /* 0x000fc800078e00ff */
[----:B------:R-:W-:Y:S01]  /*06d0*/  IMAD R13, R11, R13, R18 ;  /* 0x0000000d0b0d7224 */ /* 0x000fe200078e0212 */
[----:B------:R-:W-:-:S04]  /*06e0*/  LOP3.LUT R18, R0, R7, RZ, 0x3c, !PT ;  /* 0x0000000700127212 */ /* 0x000fc800078e3cff */
[----:B------:R-:W-:Y:S02]  /*06f0*/  ISETP.GT.U32.AND P2, PT, R12, R13, PT ;  /* 0x0000000d0c00720c */ /* 0x000fe40003f44070 */
[----:B------:R-:W-:Y:S01]  /*0700*/  ISETP.GE.AND P5, PT, R18, RZ, PT ;  /* 0x000000ff1200720c */ /* 0x000fe20003fa6270 */
[----:B------:R-:W-:Y:S01]  /*0710*/  @!P4 IMAD.IADD R19, R19, 0x1, -R12 ;  /* 0x000000011313c824 */ /* 0x000fe200078e0a0c */
[----:B------:R-:W-:Y:S02]  /*0720*/  @!P4 IADD3 R10, PT, PT, R10, 0x1, RZ ;  /* 0x000000010a0ac810 */ /* 0x000fe40007ffe0ff */
[----:B------:R-:W-:Y:S02]  /*0730*/  ISETP.NE.AND P4, PT, R7, RZ, PT ;  /* 0x000000ff0700720c */ /* 0x000fe40003f85270 */
[----:B------:R-:W-:-:S05]  /*0740*/  ISETP.GE.U32.AND P3, PT, R19, R12, PT ;  /* 0x0000000c1300720c */ /* 0x000fca0003f66070 */
[----:B------:R-:W-:Y:S02]  /*0750*/  @!P2 IMAD.IADD R13, R13, 0x1, -R12 ;  /* 0x000000010d0da824 */ /* 0x000fe400078e0a0c */
[----:B------:R-:W-:-:S06]  /*0760*/  @!P2 VIADD R11, R11, 0x1 ;  /* 0x000000010b0ba836 */ /* 0x000fcc0000000000 */
[----:B------:R-:W-:Y:S01]  /*0770*/  @P3 VIADD R10, R10, 0x1 ;  /* 0x000000010a0a3836 */ /* 0x000fe20000000000 */
[----:B------:R-:W-:Y:S02]  /*0780*/  ISETP.GE.U32.AND P3, PT, R13, R12, PT ;  /* 0x0000000c0d00720c */ /* 0x000fe40003f66070 */
[-C--:B------:R-:W-:Y:S01]  /*0790*/  LOP3.LUT R12, R8, R7.reuse, RZ, 0x3c, !PT ;  /* 0x00000007080c7212 */ /* 0x080fe200078e3cff */
[----:B------:R-:W-:Y:S01]  /*07a0*/  IMAD.MOV.U32 R13, RZ, RZ, R10 ;  /* 0x000000ffff0d7224 */ /* 0x000fe200078e000a */
[----:B------:R-:W-:Y:S02]  /*07b0*/  LOP3.LUT R10, RZ, R7, RZ, 0x33, !PT ;  /* 0x00000007ff0a7212 */ /* 0x000fe400078e33ff */
[----:B------:R-:W-:Y:S01]  /*07c0*/  ISETP.GE.AND P2, PT, R12, RZ, PT ;  /* 0x000000ff0c00720c */ /* 0x000fe20003f46270 */
[----:B------:R-:W-:Y:S01]  /*07d0*/  @!P5 IMAD.MOV R13, RZ, RZ, -R13 ;  /* 0x000000ffff0dd224 */ /* 0x000fe200078e0a0d */
[----:B------:R-:W-:-:S04]  /*07e0*/  IADD3 R18, P5, PT, R5, UR8, RZ ;  /* 0x0000000805127c10 */ /* 0x000fc8000ffbe0ff */
[----:B------:R-:W-:Y:S01]  /*07f0*/  SEL R20, R10, R13, !P4 ;  /* 0x0000000d0a147207 */ /* 0x000fe20006000000 */
[----:B------:R-:W-:Y:S01]  /*0800*/  @P3 VIADD R11, R11, 0x1 ;  /* 0x000000010b0b3836 */ /* 0x000fe20000000000 */
[----:B------:R-:W-:Y:S02]  /*0810*/  LEA.HI.X.SX32 R19, R5, UR9, 0x1, P5 ;  /* 0x0000000905137c11 */ /* 0x000fe4000a8f0eff */
[----:B------:R-:W-:-:S03]  /*0820*/  IADD3 R12, P3, PT, R20, R18, RZ ;  /* 0x00000012140c7210 */ /* 0x000fc60007f7e0ff */
[----:B------:R-:W-:Y:S02]  /*0830*/  @!P2 IADD3 R11, PT, PT, -R11, RZ, RZ ;  /* 0x000000ff0b0ba210 */ /* 0x000fe40007ffe1ff */
[----:B------:R-:W-:-:S05]  /*0840*/  LEA.HI.X.SX32 R13, R20, R19, 0x1, P3 ;  /* 0x00000013140d7211 */ /* 0x000fca00018f0eff */
[----:B------:R0:W2:Y:S01]  /*0850*/  LDG.E.U8 R12, desc[UR6][R12.64] ;  /* 0x000000060c0c7981 */ /* 0x0000a2000c1e1100 */
[----:B------:R-:W-:-:S04]  /*0860*/  SEL R11, R10, R11, !P4 ;  /* 0x0000000b0a0b7207 */ /* 0x000fc80006000000 */
[----:B------:R-:W-:-:S04]  /*0870*/  IADD3 R10, P2, PT, R11, R18, RZ ;  /* 0x000000120b0a7210 */ /* 0x000fc80007f5e0ff */
[----:B------:R-:W-:-:S05]  /*0880*/  LEA.HI.X.SX32 R11, R11, R19, 0x1, P2 ;  /* 0x000000130b0b7211 */ /* 0x000fca00010f0eff */
[----:B------:R-:W3:Y:S04]  /*0890*/  LDG.E.U16 R18, desc[UR6][R10.64] ;  /* 0x000000060a127981 */ /* 0x000ee8000c1e1500 */
[----:B------:R-:W4:Y:S01]  /*08a0*/  LDG.E.U16 R19, desc[UR6][R10.64+0x2] ;  /* 0x000002060a137981 */ /* 0x000f22000c1e1500 */
[----:B------:R-:W-:Y:S01]  /*08b0*/  IMAD.MOV R20, RZ, RZ, -R20 ;  /* 0x000000ffff147224 */ /* 0x000fe200078e0a14 */
[----:B------:R-:W-:Y:S02]  /*08c0*/  SHF.R.S32.HI R23, RZ, 0x1f, R15 ;  /* 0x0000001fff177819 */ /* 0x000fe4000001140f */
[----:B0-----:R-:W-:Y:S01]  /*08d0*/  IADD3 R13, P2, PT, R0, R15, RZ ;  /* 0x0000000f000d7210 */ /* 0x001fe20007f5e0ff */
[----:B------:R-:W-:-:S04]  /*08e0*/  IMAD R20, R7, R20, R0 ;  /* 0x0000001407147224 */ /* 0x000fc800078e0200 */
[----:B------:R-:W-:Y:S02]  /*08f0*/  IMAD R21, R20, UR5, RZ ;  /* 0x0000000514157c24 */ /* 0x000fe4000f8e02ff */
[----:B------:R-:W-:-:S03]  /*0900*/  IMAD.X R20, R4, 0x1, R23, P2 ;  /* 0x0000000104147824 */ /* 0x000fc600010e0617 */
[----:B--2---:R-:W-:Y:S02]  /*0910*/  SHF.R.U32.HI R21, RZ, R21, R12 ;  /* 0x00000015ff157219 */ /* 0x004fe4000001160c */
[----:B------:R-:W-:Y:S02]  /*0920*/  LEA R12, P2, R13, UR10, 0x2 ;  /* 0x0000000a0d0c7c11 */ /* 0x000fe4000f8410ff */
[----:B------:R-:W-:Y:S02]  /*0930*/  LOP3.LUT R21, R21, R6, RZ, 0x30, !PT ;  /* 0x0000000615157212 */ /* 0x000fe400078e30ff */
[----:B------:R-:W-:-:S04]  /*0940*/  LEA.HI.X R13, R13, UR11, R20, 0x2, P2 ;  /* 0x0000000b0d0d7c11 */ /* 0x000fc800090f1414 */
[----:B------:R-:W0:Y:S01]  /*0950*/  I2F.U16 R21, R21 ;  /* 0x0000001500157306 */ /* 0x000e220000101000 */
[----:B---3--:R-:W-:Y:S02]  /*0960*/  HADD2.F32 R18, -RZ, R18.H0_H0 ;  /* 0x20000012ff127230 */ /* 0x008fe40000004100 */
[----:B----4-:R-:W-:-:S05]  /*0970*/  HADD2.F32 R11, -RZ, R19.H0_H0 ;  /* 0x20000013ff0b7230 */ /* 0x010fca0000004100 */
[----:B0-----:R-:W-:-:S05]  /*0980*/  FFMA R11, R18, R21, R11 ;  /* 0x00000015120b7223 */ /* 0x001fca000000000b */
[----:B------:R0:W-:Y:S02]  /*0990*/  STG.E desc[UR6][R12.64], R11 ;  /* 0x0000000b0c007986 */ /* 0x0001e4000c101906 */
.L_x_1522:
[----:B------:R-:W-:Y:S05]  /*09a0*/  BSYNC.RECONVERGENT B1 ;  /* 0x0000000000017941 */ /* 0x000fea0003800200 */
.L_x_1521:
[----:B------:R-:W-:Y:S02]  /*09b0*/  IMAD.IADD R15, R16, 0x1, R15 ;  /* 0x00000001100f7824 */ /* 0x000fe400078e020f */
[----:B------:R-:W-:Y:S01]  /*09c0*/  IMAD R5, R2, UR12, R5 ;  /* 0x0000000c02057c24 */ /* 0x000fe2000f8e0205 */
[----:B------:R-:W-:Y:S06]  /*09d0*/  @P1 BRA `(.L_x_1523) ;  /* 0xfffffff800e41947 */ /* 0x000fec000383ffff */
.L_x_1520:
[----:B------:R-:W-:Y:S05]  /*09e0*/  BSYNC.RECONVERGENT B0 ;  /* 0x0000000000007941 */ /* 0x000fea0003800200 */
.L_x_1519:
[----:B------:R-:W-:-:S13]  /*09f0*/  ISETP.GE.U32.AND P0, PT, R14, 0x3, PT ;  /* 0x000000030e00780c */ /* 0x000fda0003f06070 */
[----:B------:R-:W-:Y:S05]  /*0a00*/  @!P0 EXIT ;  /* 0x000000000000894d */ /* 0x000fea0003800000 */
[-C--:B------:R-:W-:Y:S01]  /*0a10*/  IABS R5, R7.reuse ;  /* 0x0000000700057213 */ /* 0x080fe20000000000 */
[----:B------:R-:W1:Y:S01]  /*0a20*/  LDCU UR4, c[0x0][0x380] ;  /* 0x00007000ff0477ac */ /* 0x000e620008000800 */
[----:B------:R-:W-:Y:S02]  /*0a30*/  IABS R15, R7 ;  /* 0x00000007000f7213 */ /* 0x000fe40000000000 */
[----:B0-----:R-:W0:Y:S01]  /*0a40*/  I2F.RP R12, R5 ;  /* 0x00000005000c7306 */ /* 0x001e220000209400 */
[----:B------:R-:W2:Y:S02]  /*0a50*/  LDCU UR5, c[0x0][0x394] ;  /* 0x00007280ff0577ac */ /* 0x000ea40008000800 */
[----:B------:R-:W-:Y:S01]  /*0a60*/  IMAD.MOV R15, RZ, RZ, -R15 ;  /* 0x000000ffff0f7224 */ /* 0x000fe200078e0a0f */
[----:B------:R-:W3:Y:S01]  /*0a70*/  LDCU UR12, c[0x0][0x380] ;  /* 0x00007000ff0c77ac */ /* 0x000ee20008000800 */
[----:B------:R-:W4:Y:S01]  /*0a80*/  LDCU UR13, c[0x0][0x390] ;  /* 0x00007200ff0d77ac */ /* 0x000f220008000800 */
[----:B------:R-:W1:Y:S02]  /*0a90*/  LDCU.64 UR8, c[0x0][0x388] ;  /* 0x00007100ff0877ac */ /* 0x000e640008000a00 */
[----:B0-----:R-:W0:Y:S01]  /*0aa0*/  MUFU.RCP R12, R12 ;  /* 0x0000000c000c7308 */ /* 0x001e220000001000 */
[----:B------:R-:W1:Y:S01]  /*0ab0*/  LDCU.64 UR10, c[0x0][0x398] ;  /* 0x00007300ff0a77ac */ /* 0x000e620008000a00 */
[----:B0-----:R-:W-:Y:S01]  /*0ac0*/  VIADD R10, R12, 0xffffffe ;  /* 0x0ffffffe0c0a7836 */ /* 0x001fe20000000000 */
[----:B------:R-:W-:-:S05]  /*0ad0*/  IABS R12, R0 ;  /* 0x00000000000c7213 */ /* 0x000fca0000000000 */
[----:B------:R0:W5:Y:S02]  /*0ae0*/  F2I.FTZ.U32.TRUNC.NTZ R11, R10 ;  /* 0x0000000a000b7305 */ /* 0x000164000021f000 */
[----:B0-----:R-:W-:Y:S02]  /*0af0*/  HFMA2 R10, -RZ, RZ, 0, 0 ;  /* 0x00000000ff0a7431 */ /* 0x001fe400000001ff */
[----:B-----5:R-:W-:-:S04]  /*0b00*/  IMAD.MOV R14, RZ, RZ, -R11 ;  /* 0x000000ffff0e7224 */ /* 0x020fc800078e0a0b */
[----:B------:R-:W-:-:S04]  /*0b10*/  IMAD R13, R14, R5, RZ ;  /* 0x000000050e0d7224 */ /* 0x000fc800078e02ff */
[----:B------:R-:W-:Y:S01]  /*0b20*/  IMAD.HI.U32 R13, R11, R13, R10 ;  /* 0x0000000d0b0d7227 */ /* 0x000fe200078e000a */
[----:B------:R-:W-:Y:S02]  /*0b30*/  IABS R10, R8 ;  /* 0x00000008000a7213 */ /* 0x000fe40000000000 */
[----:B------:R-:W-:Y:S01]  /*0b40*/  LOP3.LUT R8, R8, R7, RZ, 0x3c, !PT ;  /* 0x0000000708087212 */ /* 0x000fe200078e3cff */
[----:B------:R-:W-:Y:S02]  /*0b50*/  IMAD.MOV.U32 R11, RZ, RZ, R15 ;  /* 0x000000ffff0b7224 */ /* 0x000fe400078e000f */
[----:B------:R-:W-:-:S04]  /*0b60*/  IMAD.HI.U32 R14, R13, R12, RZ ;  /* 0x0000000c0d0e7227 */ /* 0x000fc800078e00ff */
[----:B------:R-:W-:Y:S02]  /*0b70*/  IMAD R12, R14, R11, R12 ;  /* 0x0000000b0e0c7224 */ /* 0x000fe400078e020c */
[----:B------:R-:W-:-:S03]  /*0b80*/  IMAD.HI.U32 R13, R13, R10, RZ ;  /* 0x0000000a0d0d7227 */ /* 0x000fc600078e00ff */
[----:B------:R-:W-:Y:S01]  /*0b90*/  ISETP.GT.U32.AND P3, PT, R5, R12, PT ;  /* 0x0000000c0500720c */ /* 0x000fe20003f64070 */
[----:B------:R-:W-:Y:S01]  /*0ba0*/  IMAD R10, R13, R11, R10 ;  /* 0x0000000b0d0a7224 */ /* 0x000fe200078e020a */
[----:B------:R-:W-:-:S04]  /*0bb0*/  LOP3.LUT R11, R0, R7, RZ, 0x3c, !PT ;  /* 0x00000007000b7212 */ /* 0x000fc800078e3cff */
[----:B------:R-:W-:Y:S02]  /*0bc0*/  ISETP.GT.U32.AND P2, PT, R5, R10, PT ;  /* 0x0000000a0500720c */ /* 0x000fe40003f44070 */
[----:B------:R-:W-:-:S05]  /*0bd0*/  ISETP.GE.AND P1, PT, R11, RZ, PT ;  /* 0x000000ff0b00720c */ /* 0x000fca0003f26270 */
[--C-:B------:R-:W-:Y:S02]  /*0be0*/  @!P3 IMAD.IADD R12, R12, 0x1, -R5.reuse ;  /* 0x000000010c0cb824 */ /* 0x100fe400078e0a05 */
[----:B------:R-:W-:Y:S01]  /*0bf0*/  @!P3 VIADD R14, R14, 0x1 ;  /* 0x000000010e0eb836 */ /* 0x000fe20000000000 */
[----:B------:R-:W-:Y:S02]  /*0c00*/  ISETP.GE.AND P3, PT, R8, RZ, PT ;  /* 0x000000ff0800720c */ /* 0x000fe40003f66270 */
[-C--:B------:R-:W-:Y:S01]  /*0c10*/  ISETP.GE.U32.AND P4, PT, R12, R5.reuse, PT ;  /* 0x000000050c00720c */ /* 0x080fe20003f86070 */
[----:B------:R-:W-:Y:S02]  /*0c20*/  @!P2 IMAD.IADD R10, R10, 0x1, -R5 ;  /* 0x000000010a0aa824 */ /* 0x000fe400078e0a05 */
[----:B------:R-:W-:Y:S01]  /*0c30*/  @!P2 VIADD R13, R13, 0x1 ;  /* 0x000000010d0da836 */ /* 0x000fe20000000000 */
[----:B------:R-:W-:Y:S02]  /*0c40*/  ISETP.NE.AND P2, PT, R7, RZ, PT ;  /* 0x000000ff0700720c */ /* 0x000fe40003f45270 */
[----:B------:R-:W-:-:S02]  /*0c50*/  ISETP.GE.U32.AND P0, PT, R10, R5, PT ;  /* 0x000000050a00720c */ /* 0x000fc40003f06070 */
[----:B------:R-:W-:-:S05]  /*0c60*/  LOP3.LUT R10, RZ, R7, RZ, 0x33, !PT ;  /* 0x00000007ff0a7212 */ /* 0x000fca00078e33ff */
[----:B------:R-:W-:-:S05]  /*0c70*/  @P4 VIADD R14, R14, 0x1 ;  /* 0x000000010e0e4836 */ /* 0x000fca0000000000 */
[----:B------:R-:W-:Y:S01]  /*0c80*/  MOV R5, R14 ;  /* 0x0000000e00057202 */ /* 0x000fe20000000f00 */
[----:B------:R-:W-:Y:S01]  /*0c90*/  @P0 VIADD R13, R13, 0x1 ;  /* 0x000000010d0d0836 */ /* 0x000fe20000000000 */
[----:B------:R-:W-:-:S03]  /*0ca0*/  ISETP.GE.AND P0, PT, R0, R9, PT ;  /* 0x000000090000720c */ /* 0x000fc60003f06270 */
[----:B------:R-:W-:Y:S02]  /*0cb0*/  @!P1 IMAD.MOV R5, RZ, RZ, -R5 ;  /* 0x000000ffff059224 */ /* 0x000fe400078e0a05 */
[----:B------:R-:W-:-:S03]  /*0cc0*/  IMAD.MOV.U32 R8, RZ, RZ, R13 ;  /* 0x000000ffff087224 */ /* 0x000fc600078e000d */
[----:B------:R-:W-:Y:S01]  /*0cd0*/  SEL R5, R10, R5, !P2 ;  /* 0x000000050a057207 */ /* 0x000fe20005000000 */
[----:B------:R-:W-:-:S03]  /*0ce0*/  @!P3 IMAD.MOV R8, RZ, RZ, -R8 ;  /* 0x000000ffff08b224 */ /* 0x000fc600078e0a08 */
[--C-:B------:R-:W-:Y:S01]  /*0cf0*/  SHF.R.S32.HI R15, RZ, 0x1f, R5.reuse ;  /* 0x0000001fff0f7819 */ /* 0x100fe20000011405 */
[----:B------:R-:W-:Y:S01]  /*0d00*/  IMAD.MOV R16, RZ, RZ, -R5 ;  /* 0x000000ffff107224 */ /* 0x000fe200078e0a05 */
[----:B------:R-:W-:-:S03]  /*0d10*/  SEL R8, R10, R8, !P2 ;  /* 0x000000080a087207 */ /* 0x000fc60005000000 */
[----:B------:R-:W-:Y:S01]  /*0d20*/  IMAD R16, R7, R16, R0 ;  /* 0x0000001007107224 */ /* 0x000fe200078e0200 */
[----:B------:R-:W-:-:S03]  /*0d30*/  SHF.R.S32.HI R14, RZ, 0x1f, R8 ;  /* 0x0000001fff0e7819 */ /* 0x000fc60000011408 */
[----:B-1234-:R-:W-:-:S07]  /*0d40*/  IMAD R16, R16, UR4, RZ ;  /* 0x0000000410107c24 */ /* 0x01efce000f8e02ff */
.L_x_1532:
[----:B------:R-:W-:Y:S01]  /*0d50*/  IMAD.IADD R18, R2, 0x1, R3 ;  /* 0x0000000102127824 */ /* 0x000fe200078e0203 */
[----:B------:R-:W-:Y:S01]  /*0d60*/  BSSY.RECONVERGENT B0, `(.L_x_1524) ;  /* 0x000001a000007945 */ /* 0x000fe20003800200 */
[----:B------:R-:W-:-:S03]  /*0d70*/  ISETP.GE.AND P1, PT, R0, R9, PT ;  /* 0x000000090000720c */ /* 0x000fc60003f26270 */
[----:B-1----:R-:W-:Y:S01]  /*0d80*/  IADD3 R17, PT, PT, R2, R18, RZ ;  /* 0x0000001202117210 */ /* 0x002fe20007ffe0ff */
[----:B0-----:R-:W-:Y:S09]  /*0d90*/  @P0 BRA `(.L_x_1525) ;  /* 0x0000000000580947 */ /* 0x001ff20003800000 */
[----:B------:R-:W-:-:S05]  /*0da0*/  IMAD R10, R3, UR5, RZ ;  /* 0x00000005030a7c24 */ /* 0x000fca000f8e02ff */
[----:B------:R-:W-:-:S04]  /*0db0*/  IADD3 R12, P2, PT, R10, UR8, RZ ;  /* 0x000000080a0c7c10 */ /* 0x000fc8000ff5e0ff */
[----:B------:R-:W-:Y:S02]  /*0dc0*/  LEA.HI.X.SX32 R13, R10, UR9, 0x1, P2 ;  /* 0x000000090a0d7c11 */ /* 0x000fe400090f0eff */
[----:B------:R-:W-:-:S05]  /*0dd0*/  IADD3 R10, P2, PT, R5, R12, RZ ;  /* 0x0000000c050a7210 */ /* 0x000fca0007f5e0ff */
[----:B------:R-:W-:-:S06]  /*0de0*/  IMAD.X R11, R15, 0x1, R13, P2 ;  /* 0x000000010f0b7824 */ /* 0x000fcc00010e060d */
[----:B------:R0:W2:Y:S01]  /*0df0*/  LDG.E.U8 R11, desc[UR6][R10.64] ;  /* 0x000000060a0b7981 */ /* 0x0000a2000c1e1100 */
[----:B------:R-:W-:-:S05]  /*0e00*/  IADD3 R12, P2, PT, R8, R12, RZ ;  /* 0x0000000c080c7210 */ /* 0x000fca0007f5e0ff */
[----:B------:R-:W-:-:S05]  /*0e10*/  IMAD.X R13, R14, 0x1, R13, P2 ;  /* 0x000000010e0d7824 */ /* 0x000fca00010e060d */
[----:B------:R-:W3:Y:S04]  /*0e20*/  LDG.E.U16 R19, desc[UR6][R12.64] ;  /* 0x000000060c137981 */ /* 0x000ee8000c1e1500 */
[----:B------:R-:W4:Y:S01]  /*0e30*/  LDG.E.U16 R20, desc[UR6][R12.64+0x2] ;  /* 0x000002060c147981 */ /* 0x000f22000c1e1500 */
[----:B------:R-:W-:-:S05]  /*0e40*/  IMAD R3, R9, R3, RZ ;  /* 0x0000000309037224 */ /* 0x000fca00078e02ff */
[----:B------:R-:W-:-:S04]  /*0e50*/  IADD3 R22, P2, PT, R0, R3, RZ ;  /* 0x0000000300167210 */ /* 0x000fc80007f5e0ff */
[----:B------:R-:W-:Y:S02]  /*0e60*/  LEA.HI.X.SX32 R3, R3, R4, 0x1, P2 ;  /* 0x0000000403037211 */ /* 0x000fe400010f0eff */
[C---:B0-----:R-:W-:Y:S02]  /*0e70*/  LEA R10, P2, R22.reuse, UR10, 0x2 ;  /* 0x0000000a160a7c11 */ /* 0x041fe4000f8410ff */
[----:B--2---:R-:W-:Y:S02]  /*0e80*/  SHF.R.U32.HI R21, RZ, R16, R11 ;  /* 0x00000010ff157219 */ /* 0x004fe4000001160b */
[----:B------:R-:W-:Y:S02]  /*0e90*/  LEA.HI.X R11, R22, UR11, R3, 0x2, P2 ;  /* 0x0000000b160b7c11 */ /* 0x000fe400090f1403 */
[----:B------:R-:W-:-:S06]  /*0ea0*/  LOP3.LUT R21, R21, R6, RZ, 0x30, !PT ;  /* 0x0000000615157212 */ /* 0x000fcc00078e30ff */
[----:B------:R-:W0:Y:S01]  /*0eb0*/  I2F.U16 R21, R21 ;  /* 0x0000001500157306 */ /* 0x000e220000101000 */
[----:B---3--:R-:W-:Y:S02]  /*0ec0*/  HADD2.F32 R19, -RZ, R19.H0_H0 ;  /* 0x20000013ff137230 */ /* 0x008fe40000004100 */
[----:B----4-:R-:W-:-:S05]  /*0ed0*/  HADD2.F32 R20, -RZ, R20.H0_H0 ;  /* 0x20000014ff147230 */ /* 0x010fca0000004100 */
[----:B0-----:R-:W-:-:S05]  /*0ee0*/  FFMA R19, R19, R21, R20 ;  /* 0x0000001513137223 */ /* 0x001fca0000000014 */
[----:B------:R0:W-:Y:S02]  /*0ef0*/  STG.E desc[UR6][R10.64], R19 ;  /* 0x000000130a007986 */ /* 0x0001e4000c101906 */
.L_x_1525:
[----:B------:R-:W-:Y:S05]  /*0f00*/  BSYNC.RECONVERGENT B0 ;  /* 0x0000000000007941 */ /* 0x000fea0003800200 */
.L_x_1524:
[----:B------:R-:W-:Y:S04]  /*0f10*/  BSSY.RECONVERGENT B0, `(.L_x_1526) ;  /* 0x0000018000007945 */ /* 0x000fe80003800200 */
[----:B------:R-:W-:Y:S05]  /*0f20*/  @P1 BRA `(.L_x_1527) ;  /* 0x0000000000581947 */ /* 0x000fea0003800000 */
[----:B------:R-:W-:-:S05]  /*0f30*/  IMAD R3, R18, UR5, RZ ;  /* 0x0000000512037c24 */ /* 0x000fca000f8e02ff */
[----:B0-----:R-:W-:-:S04]  /*0f40*/  IADD3 R10, P2, PT, R3, UR8, RZ ;  /* 0x00000008030a7c10 */ /* 0x001fc8000ff5e0ff */
[----:B------:R-:W-:Y:S02]  /*0f50*/  LEA.HI.X.SX32 R3, R3, UR9, 0x1, P2 ;  /* 0x0000000903037c11 */ /* 0x000fe400090f0eff */
[----:B------:R-:W-:-:S05]  /*0f60*/  IADD3 R12, P2, PT, R5, R10, RZ ;  /* 0x0000000a050c7210 */ /* 0x000fca0007f5e0ff */
[----:B------:R-:W-:-:S06]  /*0f70*/  IMAD.X R13, R15, 0x1, R3, P2 ;  /* 0x000000010f0d7824 */ /* 0x000fcc00010e0603 */
[----:B------:R-:W2:Y:S01]  /*0f80*/  LDG.E.U8 R13, desc[UR6][R12.64] ;  /* 0x000000060c0d7981 */ /* 0x000ea2000c1e1100 */
[----:B------:R-:W-:-:S05]  /*0f90*/  IADD3 R10, P2, PT, R8, R10, RZ ;  /* 0x0000000a080a7210 */ /* 0x000fca0007f5e0ff */
[----:B------:R-:W-:-:S05]  /*0fa0*/  IMAD.X R11, R14, 0x1, R3, P2 ;  /* 0x000000010e0b7824 */ /* 0x000fca00010e0603 */
[----:B------:R-:W3:Y:S04]  /*0fb0*/  LDG.E.U16 R3, desc[UR6][R10.64] ;  /* 0x000000060a037981 */ /* 0x000ee8000c1e1500 */
[----:B------:R-:W4:Y:S01]  /*0fc0*/  LDG.E.U16 R19, desc[UR6][R10.64+0x2] ;  /* 0x000002060a137981 */ /* 0x000f22000c1e1500 */
[----:B--2---:R-:W-:-:S04]  /*0fd0*/  SHF.R.U32.HI R21, RZ, R16, R13 ;  /* 0x00000010ff157219 */ /* 0x004fc8000001160d */
[----:B------:R-:W-:Y:S01]  /*0fe0*/  LOP3.LUT R20, R21, R6, RZ, 0x30, !PT ;  /* 0x0000000615147212 */ /* 0x000fe200078e30ff */
[----:B------:R-:W-:-:S05]  /*0ff0*/  IMAD R21, R9, R18, RZ ;  /* 0x0000001209157224 */ /* 0x000fca00078e02ff */
[----:B------:R-:W0:Y:S01]  /*1000*/  I2F.U16 R20, R20 ;  /* 0x0000001400147306 */ /* 0x000e220000101000 */
[----:B------:R-:W-:Y:S01]  /*1010*/  IADD3 R22, P2, PT, R0, R21, RZ ;  /* 0x0000001500167210 */ /* 0x000fe20007f5e0ff */
[----:B---3--:R-:W-:-:S03]  /*1020*/  HADD2.F32 R3, -RZ, R3.H0_H0 ;  /* 0x20000003ff037230 */ /* 0x008fc60000004100 */
[----:B------:R-:W-:Y:S01]  /*1030*/  LEA.HI.X.SX32 R21, R21, R4, 0x1, P2 ;  /* 0x0000000415157211 */ /* 0x000fe200010f0eff */
[----:B----4-:R-:W-:Y:S01]  /*1040*/  HADD2.F32 R18, -RZ, R19.H0_H0 ;  /* 0x20000013ff127230 */ /* 0x010fe20000004100 */
[----:B------:R-:W-:-:S04]  /*1050*/  LEA R12, P2, R22, UR10, 0x2 ;  /* 0x0000000a160c7c11 */ /* 0x000fc8000f8410ff */
[----:B------:R-:W-:Y:S01]  /*1060*/  LEA.HI.X R13, R22, UR11, R21, 0x2, P2 ;  /* 0x0000000b160d7c11 */ /* 0x000fe200090f1415 */
[----:B0-----:R-:W-:-:S05]  /*1070*/  FFMA R3, R3, R20, R18 ;  /* 0x0000001403037223 */ /* 0x001fca0000000012 */
[----:B------:R1:W-:Y:S03]  /*1080*/  STG.E desc[UR6][R12.64], R3 ;  /* 0x000000030c007986 */ /* 0x0003e6000c101906 */
.L_x_1527:
[----:B------:R-:W-:Y:S05]  /*1090*/  BSYNC.RECONVERGENT B0 ;  /* 0x0000000000007941 */ /* 0x000fea0003800200 */
.L_x_1526:
[----:B------:R-:W-:Y:S04]  /*10a0*/  BSSY.RECONVERGENT B0, `(.L_x_1528) ;  /* 0x000001b000007945 */ /* 0x000fe80003800200 */
[----:B------:R-:W-:Y:S05]  /*10b0*/  @P1 BRA `(.L_x_1529) ;  /* 0x0000000000641947 */ /* 0x000fea0003800000 */
[----:B-1----:R-:W-:-:S05]  /*10c0*/  IMAD R3, R17, UR5, RZ ;  /* 0x0000000511037c24 */ /* 0x002fca000f8e02ff */
[----:B------:R-:W-:-:S04]  /*10d0*/  IADD3 R12, P2, PT, R3, UR8, RZ ;  /* 0x00000008030c7c10 */ /* 0x000fc8000ff5e0ff */
[----:B------:R-:W-:Y:S02]  /*10e0*/  LEA.HI.X.SX32 R3, R3, UR9, 0x1, P2 ;  /* 0x0000000903037c11 */ /* 0x000fe400090f0eff */
[----:B0-----:R-:W-:-:S04]  /*10f0*/  IADD3 R10, P2, PT, R5, R12, RZ ;  /* 0x0000000c050a7210 */ /* 0x001fc80007f5e0ff */
[----:B------:R-:W-:-:S05]  /*1100*/  LEA.HI.X.SX32 R11, R5, R3, 0x1, P2 ;  /* 0x00000003050b7211 */ /* 0x000fca00010f0eff */
[----:B------:R-:W2:Y:S01]  /*1110*/  LDG.E.U8 R10, desc[UR6][R10.64] ;  /* 0x000000060a0a7981 */ /* 0x000ea2000c1e1100 */
[----:B------:R-:W-:-:S05]  /*1120*/  IADD3 R12, P2, PT, R8, R12, RZ ;  /* 0x0000000c080c7210 */ /* 0x000fca0007f5e0ff */
[----:B------:R-:W-:-:S05]  /*1130*/  IMAD.X R13, R14, 0x1, R3, P2 ;  /* 0x000000010e0d7824 */ /* 0x000fca00010e0603 */
[----:B------:R-:W3:Y:S04]  /*1140*/  LDG.E.U16 R3, desc[UR6][R12.64] ;  /* 0x000000060c037981 */ /* 0x000ee8000c1e1500 */
[----:B------:R-:W4:Y:S01]  /*1150*/  LDG.E.U16 R18, desc[UR6][R12.64+0x2] ;  /* 0x000002060c127981 */ /* 0x000f22000c1e1500 */
[----:B------:R-:W-:-:S04]  /*1160*/  IMAD.MOV R19, RZ, RZ, -R5 ;  /* 0x000000ffff137224 */ /* 0x000fc800078e0a05 */
[----:B------:R-:W-:-:S04]  /*1170*/  IMAD R19, R7, R19, R0 ;  /* 0x0000001307137224 */ /* 0x000fc800078e0200 */
[----:B------:R-:W-:-:S05]  /*1180*/  IMAD R19, R19, UR12, RZ ;  /* 0x0000000c13137c24 */ /* 0x000fca000f8e02ff */
        /* <DEDUP_REMOVED lines=12> */
.L_x_1529:
[----:B------:R-:W-:Y:S05]  /*1250*/  BSYNC.RECONVERGENT B0 ;  /* 0x0000000000007941 */ /* 0x000fea0003800200 */
.L_x_1528:
[----:B------:R-:W-:Y:S01]  /*1260*/  BSSY.RECONVERGENT B0, `(.L_x_1530) ;  /* 0x000001c000007945 */ /* 0x000fe20003800200 */
[----:B-12---:R-:W-:-:S03]  /*1270*/  IADD3 R3, PT, PT, R2, R17, RZ ;  /* 0x0000001102037210 */ /* 0x006fc60007ffe0ff */
[----:B------:R-:W-:Y:S05]  /*1280*/  @P1 BRA `(.L_x_1531) ;  /* 0x0000000000641947 */ /* 0x000fea0003800000 */
[----:B0-----:R-:W-:-:S05]  /*1290*/  IMAD R10, R3, UR5, RZ ;  /* 0x00000005030a7c24 */ /* 0x001fca000f8e02ff */
[----:B------:R-:W-:-:S04]  /*12a0*/  IADD3 R12, P1, PT, R10, UR8, RZ ;  /* 0x000000080a0c7c10 */ /* 0x000fc8000ff3e0ff */
[----:B------:R-:W-:Y:S02]  /*12b0*/  LEA.HI.X.SX32 R13, R10, UR9, 0x1, P1 ;  /* 0x000000090a0d7c11 */ /* 0x000fe400088f0eff */
[----:B------:R-:W-:-:S05]  /*12c0*/  IADD3 R10, P1, PT, R5, R12, RZ ;  /* 0x0000000c050a7210 */ /* 0x000fca0007f3e0ff */
[----:B------:R-:W-:-:S05]  /*12d0*/  IMAD.X R11, R15, 0x1, R13, P1 ;  /* 0x000000010f0b7824 */ /* 0x000fca00008e060d */
        /* <DEDUP_REMOVED lines=20> */
.L_x_1531:
[----:B------:R-:W-:Y:S05]  /*1420*/  BSYNC.RECONVERGENT B0 ;  /* 0x0000000000007941 */ /* 0x000fea0003800200 */
.L_x_1530:
[----:B------:R-:W-:-:S05]  /*1430*/  IMAD.IADD R3, R2, 0x1, R3 ;  /* 0x0000000102037824 */ /* 0x000fca00078e0203 */
[----:B------:R-:W-:-:S13]  /*1440*/  ISETP.GE.AND P1, PT, R3, UR13, PT ;  /* 0x0000000d03007c0c */ /* 0x000fda000bf26270 */
[----:B------:R-:W-:Y:S05]  /*1450*/  @!P1 BRA `(.L_x_1532) ;  /* 0xfffffff8003c9947 */ /* 0x000fea000383ffff */
[----:B------:R-:W-:Y:S05]  /*1460*/  EXIT ;  /* 0x000000000000794d */ /* 0x000fea0003800000 */
.L_x_1533:
        /* <DEDUP_REMOVED lines=9> */
.L_x_1841:


//--------------------- .text._Z38_float_to_fusednbitrowwise_cuda_kerneliPKfiiPh --------------------------
	.section	.text._Z38_float_to_fusednbitrowwise_cuda_kerneliPKfiiPh,"ax",@progbits
	.align	128
        .global         _Z38_float_to_fusednbitrowwise_cuda_kerneliPKfiiPh
        .type           _Z38_float_to_fusednbitrowwise_cuda_kerneliPKfiiPh,@function
        .size           _Z38_float_to_fusednbitrowwise_cuda_kerneliPKfiiPh,(.L_x_1817 - _Z38_float_to_fusednbitrowwise_cuda_kerneliPKfiiPh)
        .other          _Z38_float_to_fusednbitrowwise_cuda_kerneliPKfiiPh,@"STO_CUDA_ENTRY STV_DEFAULT"
_Z38_float_to_fusednbitrowwise_cuda_kerneliPKfiiPh:
.text._Z38_float_to_fusednbitrowwise_cuda_kerneliPKfiiPh:
[----:B------:R-:W-:Y:S01]  /*0000*/  LDC R1, c[0x0][0x37c] ;  /* 0x0000df00ff017b82 */ /* 0x000fe20000000800 */
[----:B------:R-:W0:Y:S01]  /*0010*/  LDCU UR7, c[0x0][0x380] ;  /* 0x00007000ff0777ac */ /* 0x000e220008000800 */
[----:B------:R-:W1:Y:S06]  /*0020*/  S2R R11, SR_TID.X ;  /* 0x00000000000b7919 */ /* 0x000e6c0000002100 */
[----:B------:R-:W1:Y:S01]  /*0030*/  S2UR UR9, SR_CTAID.X ;  /* 0x00000000000979c3 */ /* 0x000e620000002500 */
[----:B------:R-:W-:Y:S01]  /*0040*/  UMOV UR4, URZ ;  /* 0x000000ff00047c82 */ /* 0x000fe20008000000 */
[----:B------:R-:W2:Y:S01]  /*0050*/  LDCU UR16, c[0x0][0x394] ;  /* 0x00007280ff1077ac */ /* 0x000ea20008000800 */
[----:B------:R-:W3:Y:S01]  /*0060*/  LDCU UR10, c[0x0][0x390] ;  /* 0x00007200ff0a77ac */ /* 0x000ee20008000800 */
[----:B0-----:R-:W-:-:S05]  /*0070*/  IMAD.U32 R0, RZ, RZ, UR7 ;  /* 0x00000007ff007e24 */ /* 0x001fca000f8e00ff */
[----:B------:R-:W-:-:S04]  /*0080*/  IABS R0, R0 ;  /* 0x0000000000007213 */ /* 0x000fc80000000000 */
[----:B------:R-:W-:-:S13]  /*0090*/  R2UR UR8, R0 ;  /* 0x00000000000872ca */ /* 0x000fda00000e0000 */
[----:B------:R-:W0:Y:S08]  /*00a0*/  I2F.RP R0, UR8 ;  /* 0x0000000800007d06 */ /* 0x000e300008209400 */
[----:B0-----:R-:W0:Y:S02]  /*00b0*/  MUFU.RCP R0, R0 ;  /* 0x0000000000007308 */ /* 0x001e240000001000 */
[----:B0-----:R-:W-:-:S06]  /*00c0*/  VIADD R2, R0, 0xffffffe ;  /* 0x0ffffffe00027836 */ /* 0x001fcc0000000000 */
[----:B------:R-:W0:Y:S02]  /*00d0*/  F2I.FTZ.U32.TRUNC.NTZ R2, R2 ;  /* 0x0000000200027305 */ /* 0x000e24000021f000 */
[----:B0-----:R-:W-:-:S13]  /*00e0*/  R2UR UR5, R2 ;  /* 0x00000000020572ca */ /* 0x001fda00000e0000 */
[----:B------:R-:W-:-:S04]  /*00f0*/  UIADD3 UR6, UPT, UPT, URZ, -UR5, URZ ;  /* 0x80000005ff067290 */ /* 0x000fc8000fffe0ff */
[----:B------:R-:W-:-:S04]  /*0100*/  UIMAD UR6, UR6, UR8, URZ ;  /* 0x00000008060672a4 */ /* 0x000fc8000f8e02ff */
[----:B------:R-:W-:-:S04]  /*0110*/  UIMAD.WIDE.U32 UR4, UR5, UR6, UR4 ;  /* 0x00000006050472a5 */ /* 0x000fc8000f8e0004 */
[----:B------:R-:W-:-:S04]  /*0120*/  UIMAD.WIDE.U32 UR4, UR5, 0x8, URZ ;  /* 0x00000008050478a5 */ /* 0x000fc8000f8e00ff */
[----:B------:R-:W-:-:S04]  /*0130*/  UIADD3 UR4, UPT, UPT, -UR5, URZ, URZ ;  /* 0x000000ff05047290 */ /* 0x000fc8000fffe1ff */
[----:B------:R-:W-:-:S04]  /*0140*/  UIMAD UR4, UR8, UR4, 0x8 ;  /* 0x00000008080474a4 */ /* 0x000fc8000f8e0204 */
[----:B------:R-:W-:-:S11]  /*0150*/  UISETP.GT.U32.AND UP0, UPT, UR8, UR4, UPT ;  /* 0x000000040800728c */ /* 0x000fd6000bf04070 */
[----:B------:R-:W-:Y:S02]  /*0160*/  @!UP0 UIADD3 UR4, UPT, UPT, UR4, -UR8, URZ ;  /* 0x8000000804048290 */ /* 0x000fe4000fffe0ff */
[----:B------:R-:W-:Y:S02]  /*0170*/  @!UP0 UIADD3 UR5, UPT, UPT, UR5, 0x1, URZ ;  /* 0x0000000105058890 */ /* 0x000fe4000fffe0ff */
[----:B------:R-:W-:Y:S02]  /*0180*/  UISETP.GE.U32.AND UP1, UPT, UR4, UR8, UPT ;  /* 0x000000080400728c */ /* 0x000fe4000bf26070 */
[----:B------:R-:W-:-:S04]  /*0190*/  ULOP3.LUT UR4, UR7, 0x8, URZ, 0x3c, !UPT ;  /* 0x0000000807047892 */ /* 0x000fc8000f8e3cff */
[----:B------:R-:W-:-:S05]  /*01a0*/  UISETP.GE.AND UP0, UPT, UR4, URZ, UPT ;  /* 0x000000ff0400728c */ /* 0x000fca000bf06270 */
[----:B------:R-:W-:Y:S02]  /*01b0*/  @UP1 UIADD3 UR5, UPT, UPT, UR5, 0x1, URZ ;  /* 0x0000000105051890 */ /* 0x000fe4000fffe0ff */
[----:B------:R-:W-:-:S05]  /*01c0*/  UISETP.NE.AND UP1, UPT, UR7, URZ, UPT ;  /* 0x000000ff0700728c */ /* 0x000fca000bf25270 */
[----:B------:R-:W-:Y:S02]  /*01d0*/  UMOV UR8, UR5 ;  /* 0x0000000500087c82 */ /* 0x000fe40008000000 */
[----:B------:R-:W-:Y:S02]  /*01e0*/  @!UP0 UIADD3 UR8, UPT, UPT, -UR8, URZ, URZ ;  /* 0x000000ff08088290 */ /* 0x000fe4000fffe1ff */
[----:B------:R-:W0:Y:S02]  /*01f0*/  LDCU UR5, c[0x0][0x360] ;  /* 0x00006c00ff0577ac */ /* 0x000e240008000800 */
[----:B------:R-:W-:-:S04]  /*0200*/  @!UP1 ULOP3.LUT UR8, URZ, UR7, URZ, 0x33, !UPT ;  /* 0x00000007ff089292 */ /* 0x000fc8000f8e33ff */
[----:B--2---:R-:W-:Y:S02]  /*0210*/  UIADD3 UR4, UPT, UPT, UR8, -0x1, UR16 ;  /* 0xffffffff08047890 */ /* 0x004fe4000fffe010 */
[----:B------:R-:W-:Y:S02]  /*0220*/  IABS R5, UR8 ;  /* 0x0000000800057c13 */ /* 0x000fe40008000000 */
[----:B------:R-:W-:Y:S02]  /*0230*/  IABS R8, UR8 ;  /* 0x0000000800087c13 */ /* 0x000fe40008000000 */
[----:B------:R-:W2:Y:S01]  /*0240*/  I2F.RP R0, R5 ;  /* 0x0000000500007306 */ /* 0x000ea20000209400 */
[----:B------:R-:W-:Y:S01]  /*0250*/  IMAD.U32 R4, RZ, RZ, UR4 ;  /* 0x00000004ff047e24 */ /* 0x000fe2000f8e00ff */
[----:B------:R-:W-:Y:S01]  /*0260*/  ULOP3.LUT UR4, UR4, UR8, URZ, 0x3c, !UPT ;  /* 0x0000000804047292 */ /* 0x000fe2000f8e3cff */
[----:B------:R-:W-:-:S05]  /*0270*/  IMAD.MOV R8, RZ, RZ, -R8 ;  /* 0x000000ffff087224 */ /* 0x000fca00078e0a08 */
[----:B------:R-:W-:Y:S01]  /*0280*/  ISETP.LE.AND P2, PT, RZ, UR4, PT ;  /* 0x00000004ff007c0c */ /* 0x000fe2000bf43270 */
[----:B--2---:R-:W2:Y:S02]  /*0290*/  MUFU.RCP R0, R0 ;  /* 0x0000000000007308 */ /* 0x004ea40000001000 */
[----:B--2---:R-:W-:Y:S01]  /*02a0*/  VIADD R2, R0, 0xffffffe ;  /* 0x0ffffffe00027836 */ /* 0x004fe20000000000 */
[----:B------:R-:W-:-:S05]  /*02b0*/  IABS R0, R4 ;  /* 0x0000000400007213 */ /* 0x000fca0000000000 */
[----:B------:R2:W4:Y:S02]  /*02c0*/  F2I.FTZ.U32.TRUNC.NTZ R3, R2 ;  /* 0x0000000200037305 */ /* 0x000524000021f000 */
[----:B--2---:R-:W-:Y:S02]  /*02d0*/  IMAD.MOV.U32 R2, RZ, RZ, RZ ;  /* 0x000000ffff027224 */ /* 0x004fe400078e00ff */
[----:B----4-:R-:W-:-:S04]  /*02e0*/  IMAD.MOV R6, RZ, RZ, -R3 ;  /* 0x000000ffff067224 */ /* 0x010fc800078e0a03 */
[----:B------:R-:W-:-:S04]  /*02f0*/  IMAD R7, R6, R5, RZ ;  /* 0x0000000506077224 */ /* 0x000fc800078e02ff */
[----:B------:R-:W-:Y:S02]  /*0300*/  IMAD.HI.U32 R3, R3, R7, R2 ;  /* 0x0000000703037227 */ /* 0x000fe400078e0002 */
[----:B------:R-:W1:Y:S01]  /*0310*/  LDC R2, c[0x0][0x360] ;  /* 0x0000d800ff027b82 */ /* 0x000e620000000800 */
[----:B------:R-:W0:Y:S01]  /*0320*/  LDCU UR6, c[0x0][0x370] ;  /* 0x00006e00ff0677ac */ /* 0x000e220008000800 */
[----:B------:R-:W-:Y:S02]  /*0330*/  IMAD.MOV.U32 R7, RZ, RZ, R8 ;  /* 0x000000ffff077224 */ /* 0x000fe400078e0008 */
[----:B------:R-:W-:-:S04]  /*0340*/  IMAD.HI.U32 R18, R3, R0, RZ ;  /* 0x0000000003127227 */ /* 0x000fc800078e00ff */
[----:B------:R-:W-:-:S05]  /*0350*/  IMAD R0, R18, R7, R0 ;  /* 0x0000000712007224 */ /* 0x000fca00078e0200 */
[----:B------:R-:W-:Y:S01]  /*0360*/  ISETP.GT.U32.AND P1, PT, R5, R0, PT ;  /* 0x000000000500720c */ /* 0x000fe20003f24070 */
[----:B0-----:R-:W-:Y:S01]  /*0370*/  UIMAD UR4, UR5, UR6, URZ ;  /* 0x00000006050472a4 */ /* 0x001fe2000f8e02ff */
[----:B-1----:R-:W-:-:S11]  /*0380*/  IMAD R11, R2, UR9, R11 ;  /* 0x00000009020b7c24 */ /* 0x002fd6000f8e020b */
[----:B------:R-:W-:Y:S02]  /*0390*/  @!P1 IMAD.IADD R0, R0, 0x1, -R5 ;  /* 0x0000000100009824 */ /* 0x000fe400078e0a05 */
[----:B------:R-:W-:Y:S01]  /*03a0*/  @!P1 VIADD R18, R18, 0x1 ;  /* 0x0000000112129836 */ /* 0x000fe20000000000 */
[----:B------:R-:W-:Y:S02]  /*03b0*/  ISETP.NE.AND P1, PT, RZ, UR8, PT ;  /* 0x00000008ff007c0c */ /* 0x000fe4000bf25270 */
[----:B------:R-:W-:-:S13]  /*03c0*/  ISETP.GE.U32.AND P0, PT, R0, R5, PT ;  /* 0x000000050000720c */ /* 0x000fda0003f06070 */
[----:B------:R-:W-:Y:S01]  /*03d0*/  @P0 VIADD R18, R18, 0x1 ;  /* 0x0000000112120836 */ /* 0x000fe20000000000 */
[----:B---3--:R-:W-:-:S03]  /*03e0*/  ISETP.GE.AND P0, PT, R11, UR10, PT ;  /* 0x0000000a0b007c0c */ /* 0x008fc6000bf06270 */
[----:B------:R-:W-:Y:S01]  /*03f0*/  @!P2 IMAD.MOV R18, RZ, RZ, -R18 ;  /* 0x000000ffff12a224 */ /* 0x000fe200078e0a12 */
[----:B------:R-:W-:-:S09]  /*0400*/  @!P1 LOP3.LUT R18, RZ, UR8, RZ, 0x33, !PT ;  /* 0x00000008ff129c12 */ /* 0x000fd2000f8e33ff */
[----:B------:R-:W-:Y:S05]  /*0410*/  @P0 EXIT ;  /* 0x000000000000094d */ /* 0x000fea0003800000 */
[----:B------:R-:W-:Y:S01]  /*0420*/  UMOV UR5, 0xffffffff ;  /* 0xffffffff00057882 */ /* 0x000fe20000000000 */
[----:B------:R-:W-:Y:S01]  /*0430*/  UISETP.NE.AND UP0, UPT, UR16, URZ, UPT ;  /* 0x000000ff1000728c */ /* 0x000fe2000bf05270 */
[----:B------:R-:W-:Y:S01]  /*0440*/  VIADD R10, R18, 0x4 ;  /* 0x00000004120a7836 */ /* 0x000fe20000000000 */
[----:B------:R-:W-:Y:S01]  /*0450*/  USHF.L.U32 UR5, UR5, UR7, URZ ;  /* 0x0000000705057299 */ /* 0x000fe200080006ff */
[----:B------:R-:W-:Y:S01]  /*0460*/  SHF.R.S32.HI R9, RZ, 0x1f, R18 ;  /* 0x0000001fff097819 */ /* 0x000fe20000011412 */
[----:B------:R-:W0:Y:S02]  /*0470*/  LDCU.64 UR12, c[0x0][0x358] ;  /* 0x00006b00ff0c77ac */ /* 0x000e240008000a00 */
[----:B------:R-:W-:Y:S02]  /*0480*/  ULOP3.LUT UR5, URZ, UR5, URZ, 0x33, !UPT ;  /* 0x00000005ff057292 */ /* 0x000fe4000f8e33ff */
[----:B------:R-:W-:Y:S02]  /*0490*/  USHF.R.S32.HI UR11, URZ, 0x1f, UR16 ;  /* 0x0000001fff0b7899 */ /* 0x000fe40008011410 */
[----:B------:R-:W-:-:S02]  /*04a0*/  USHF.R.S32.HI UR17, URZ, 0x1f, UR8 ;  /* 0x0000001fff117899 */ /* 0x000fc40008011408 */
[----:B------:R-:W-:Y:S01]  /*04b0*/  I2FP.F32.U32 R0, UR5 ;  /* 0x0000000500007c45 */ /* 0x000fe20008201000 */
[----:B------:R-:W-:-:S03]  /*04c0*/  UIADD3 UR18, UPT, UPT, UR8, -0x1, URZ ;  /* 0xffffffff08127890 */ /* 0x000fc6000fffe0ff */
[----:B------:R-:W-:Y:S01]  /*04d0*/  R2UR UR9, R0 ;  /* 0x00000000000972ca */ /* 0x000fe200000e0000 */
[----:B------:R-:W-:-:S14]  /*04e0*/  BRA.U UP0, `(.L_x_1534) ;  /* 0x0000000100e07547 */ /* 0x000fdc000b800000 */
[----:B------:R-:W0:Y:S02]  /*04f0*/  LDC.64 R2, c[0x0][0x388] ;  /* 0x0000e200ff027b82 */ /* 0x000e240000000a00 */
[----:B0-----:R-:W2:Y:S01]  /*0500*/  LDG.E.CONSTANT R3, desc[UR12][R2.64] ;  /* 0x0000000c02037981 */ /* 0x001ea2000c1e9900 */
[----:B------:R-:W0:Y:S01]  /*0510*/  MUFU.RCP R5, UR9 ;  /* 0x0000000900057d08 */ /* 0x000e220008001000 */
[----:B------:R-:W-:-:S04]  /*0520*/  IMAD.U32 R6, RZ, RZ, UR9 ;  /* 0x00000009ff067e24 */ /* 0x000fc8000f8e00ff */
[----:B0-----:R-:W-:-:S04]  /*0530*/  FFMA R6, R5, -R6, 1 ;  /* 0x3f80000005067423 */ /* 0x001fc80000000806 */
[----:B------:R-:W-:Y:S01]  /*0540*/  FFMA R5, R5, R6, R5 ;  /* 0x0000000605057223 */ /* 0x000fe20000000005 */
[----:B--2---:R-:W-:-:S05]  /*0550*/  F2FP.F16.F32.PACK_AB R4, RZ, R3 ;  /* 0x00000003ff04723e */ /* 0x004fca00000000ff */
[----:B------:R-:W-:-:S05]  /*0560*/  HADD2.F32 R4, -RZ, R4.H0_H0 ;  /* 0x20000004ff047230 */ /* 0x000fca0000004100 */
[----:B------:R-:W-:-:S04]  /*0570*/  FADD R0, R3, -R4 ;  /* 0x8000000403007221 */ /* 0x000fc80000000000 */
[----:B------:R-:W0:Y:S01]  /*0580*/  FCHK P0, R0, UR9 ;  /* 0x0000000900007d02 */ /* 0x000e220008000000 */
[C---:B------:R-:W-:Y:S01]  /*0590*/  FFMA R6, R0.reuse, R5, RZ ;  /* 0x0000000500067223 */ /* 0x040fe200000000ff */
[----:B------:R-:W-:-:S03]  /*05a0*/  FSETP.NEU.AND P2, PT, R0, RZ, PT ;  /* 0x000000ff0000720b */ /* 0x000fc60003f4d000 */
[----:B------:R-:W-:-:S04]  /*05b0*/  FFMA R2, R6, -UR9, R0 ;  /* 0x8000000906027c23 */ /* 0x000fc80008000000 */
[----:B------:R-:W-:Y:S01]  /*05c0*/  FFMA R2, R5, R2, R6 ;  /* 0x0000000205027223 */ /* 0x000fe20000000006 */
[----:B0-----:R-:W-:Y:S06]  /*05d0*/  @!P0 BRA `(.L_x_1535) ;  /* 0x0000000000108947 */ /* 0x001fec0003800000 */
[----:B------:R-:W-:Y:S01]  /*05e0*/  IMAD.MOV.U32 R2, RZ, RZ, R0 ;  /* 0x000000ffff027224 */ /* 0x000fe200078e0000 */
[----:B------:R-:W-:Y:S01]  /*05f0*/  MOV R14, 0x620 ;  /* 0x00000620000e7802 */ /* 0x000fe20000000f00 */
[----:B------:R-:W-:-:S07]  /*0600*/  IMAD.U32 R3, RZ, RZ, UR9 ;  /* 0x00000009ff037e24 */ /* 0x000fce000f8e00ff */
[----:B------:R-:W-:Y:S05]  /*0610*/  CALL.REL.NOINC `($__internal_3_$__cuda_sm3x_div_rn_noftz_f32_slowpath) ;  /* 0x0000006400e87944 */ /* 0x000fea0003c00000 */
.L_x_1535:
[----:B------:R-:W-:Y:S01]  /*0620*/  FSEL R2, R2, 1, P2 ;  /* 0x3f80000002027808 */ /* 0x000fe20001000000 */
[----:B------:R-:W-:Y:S03]  /*0630*/  BSSY.RECONVERGENT B0, `(.L_x_1536) ;  /* 0x0000011000007945 */ /* 0x000fe60003800200 */
[----:B------:R-:W-:-:S05]  /*0640*/  F2FP.F16.F32.PACK_AB R2, RZ, R2 ;  /* 0x00000002ff02723e */ /* 0x000fca00000000ff */
[----:B------:R-:W-:-:S05]  /*0650*/  HADD2.F32 R2, -RZ, R2.H0_H0 ;  /* 0x20000002ff027230 */ /* 0x000fca0000004100 */
[----:B------:R-:W-:-:S04]  /*0660*/  FSETP.NEU.AND P0, PT, R2, RZ, PT ;  /* 0x000000ff0200720b */ /* 0x000fc80003f0d000 */
[----:B------:R-:W-:-:S05]  /*0670*/  FSEL R2, R2, 1, P0 ;  /* 0x3f80000002027808 */ /* 0x000fca0000000000 */
[----:B------:R-:W-:-:S05]  /*0680*/  VIADD R0, R2, 0x1800000 ;  /* 0x0180000002007836 */ /* 0x000fca0000000000 */
[----:B------:R-:W-:-:S04]  /*0690*/  LOP3.LUT R0, R0, 0x7f800000, RZ, 0xc0, !PT ;  /* 0x7f80000000007812 */ /* 0x000fc800078ec0ff */
[----:B------:R-:W-:-:S13]  /*06a0*/  ISETP.GT.U32.AND P0, PT, R0, 0x1ffffff, PT ;  /* 0x01ffffff0000780c */ /* 0x000fda0003f04070 */
[----:B------:R-:W-:Y:S05]  /*06b0*/  @P0 BRA `(.L_x_1537) ;  /* 0x0000000000100947 */ /* 0x000fea0003800000 */
[----:B------:R-:W-:-:S07]  /*06c0*/  MOV R14, 0x6e0 ;  /* 0x000006e0000e7802 */ /* 0x000fce0000000f00 */
[----:B------:R-:W-:Y:S05]  /*06d0*/  CALL.REL.NOINC `($__internal_1_$__cuda_sm20_rcp_rn_f32_slowpath) ;  /* 0x0000005c00ec7944 */ /* 0x000fea0003c00000 */
[----:B------:R-:W-:Y:S01]  /*06e0*/  IMAD.MOV.U32 R0, RZ, RZ, R5 ;  /* 0x000000ffff007224 */ /* 0x000fe200078e0005 */
[----:B------:R-:W-:Y:S06]  /*06f0*/  BRA `(.L_x_1538) ;  /* 0x0000000000107947 */ /* 0x000fec0003800000 */
.L_x_1537:
[----:B------:R-:W0:Y:S02]  /*0700*/  MUFU.RCP R3, R2 ;  /* 0x0000000200037308 */ /* 0x000e240000001000 */
[----:B0-----:R-:W-:-:S04]  /*0710*/  FFMA R0, R2, R3, -1 ;  /* 0xbf80000002007423 */ /* 0x001fc80000000003 */
[----:B------:R-:W-:-:S04]  /*0720*/  FADD.FTZ R0, -R0, -RZ ;  /* 0x800000ff00007221 */ /* 0x000fc80000010100 */
[----:B------:R-:W-:-:S07]  /*0730*/  FFMA R0, R3, R0, R3 ;  /* 0x0000000003007223 */ /* 0x000fce0000000003 */
.L_x_1538:
[----:B------:R-:W-:Y:S05]  /*0740*/  BSYNC.RECONVERGENT B0 ;  /* 0x0000000000007941 */ /* 0x000fea0003800200 */
.L_x_1536:
[----:B------:R-:W-:Y:S01]  /*0750*/  FSETP.NEU.AND P0, PT, |R0|, +INF , PT ;  /* 0x7f8000000000780b */ /* 0x000fe20003f0d200 */
[C---:B------:R-:W-:Y:S01]  /*0760*/  IMAD R5, R10.reuse, R11, RZ ;  /* 0x0000000b0a057224 */ /* 0x040fe200078e02ff */
[----:B------:R-:W0:Y:S01]  /*0770*/  LDCU UR5, c[0x0][0x390] ;  /* 0x00007200ff0577ac */ /* 0x000e220008000800 */
[----:B------:R-:W-:Y:S01]  /*0780*/  IMAD R10, R10, UR4, RZ ;  /* 0x000000040a0a7c24 */ /* 0x000fe2000f8e02ff */
[----:B------:R-:W-:Y:S01]  /*0790*/  FSEL R3, R2, 1, P0 ;  /* 0x3f80000002037808 */ /* 0x000fe20000000000 */
[----:B------:R-:W1:Y:S03]  /*07a0*/  LDCU.64 UR6, c[0x0][0x398] ;  /* 0x00007300ff0677ac */ /* 0x000e660008000a00 */
[----:B------:R-:W-:-:S07]  /*07b0*/  F2FP.F16.F32.PACK_AB R4, R4, R3 ;  /* 0x000000030404723e */ /* 0x000fce00000000ff */
.L_x_1539:
[--C-:B--2---:R-:W-:Y:S01]  /*07c0*/  SHF.R.S32.HI R0, RZ, 0x1f, R5.reuse ;  /* 0x0000001fff007819 */ /* 0x104fe20000011405 */
[----:B------:R-:W-:Y:S01]  /*07d0*/  VIADD R11, R11, UR4 ;  /* 0x000000040b0b7c36 */ /* 0x000fe20008000000 */
[----:B-1----:R-:W-:Y:S01]  /*07e0*/  IADD3 R2, P0, P1, R5, UR6, R18 ;  /* 0x0000000605027c10 */ /* 0x002fe2000f91e012 */
[----:B------:R-:W-:-:S03]  /*07f0*/  IMAD.IADD R5, R10, 0x1, R5 ;  /* 0x000000010a057824 */ /* 0x000fc600078e0205 */
[----:B------:R-:W-:Y:S02]  /*0800*/  IADD3.X R3, PT, PT, R0, UR7, R9, P0, P1 ;  /* 0x0000000700037c10 */ /* 0x000fe400087e2409 */
[----:B------:R-:W-:Y:S02]  /*0810*/  PRMT R0, R4, 0x7632, R0 ;  /* 0x0000763204007816 */ /* 0x000fe40000000000 */
[----:B0-----:R-:W-:Y:S01]  /*0820*/  ISETP.GE.AND P0, PT, R11, UR5, PT ;  /* 0x000000050b007c0c */ /* 0x001fe2000bf06270 */
[----:B------:R2:W-:Y:S04]  /*0830*/  STG.E.U16 desc[UR12][R2.64], R4 ;  /* 0x0000000402007986 */ /* 0x0005e8000c10150c */
[----:B------:R2:W-:Y:S08]  /*0840*/  STG.E.U16 desc[UR12][R2.64+0x2], R0 ;  /* 0x0000020002007986 */ /* 0x0005f0000c10150c */
[----:B------:R-:W-:Y:S05]  /*0850*/  @!P0 BRA `(.L_x_1539) ;  /* 0xfffffffc00d88947 */ /* 0x000fea000383ffff */
[----:B------:R-:W-:Y:S05]  /*0860*/  EXIT ;  /* 0x000000000000794d */ /* 0x000fea0003800000 */
.L_x_1534:
[----:B------:R-:W-:Y:S01]  /*0870*/  UIADD3 UR15, UP0, UPT, UR16, -0x1, URZ ;  /* 0xffffffff100f7890 */ /* 0x000fe2000ff1e0ff */
[----:B------:R-:W-:Y:S01]  /*0880*/  BSSY.RECONVERGENT B0, `(.L_x_1540) ;  /* 0x0000599000007945 */ /* 0x000fe20003800200 */
[----:B------:R-:W-:Y:S02]  /*0890*/  ULOP3.LUT UR10, UR16, 0x3, URZ, 0xc0, !UPT ;  /* 0x00000003100a7892 */ /* 0x000fe4000f8ec0ff */
[----:B------:R-:W-:Y:S02]  /*08a0*/  UIADD3.X UR7, UPT, UPT, UR11, -0x1, URZ, UP0, !UPT ;  /* 0xffffffff0b077890 */ /* 0x000fe400087fe4ff */
[----:B------:R-:W-:Y:S02]  /*08b0*/  USHF.L.U64.HI UR14, UR16, 0x2, UR11 ;  /* 0x00000002100e7899 */ /* 0x000fe4000801020b */
[----:B------:R-:W-:-:S12]  /*08c0*/  ULOP3.LUT UR7, UR7, 0x3fffffff, URZ, 0xc0, !UPT ;  /* 0x3fffffff07077892 */ /* 0x000fd8000f8ec0ff */
.L_x_1636:
[----:B01-3--:R-:W1:Y:S01]  /*08d0*/  LDC R0, c[0x0][0x394] ;  /* 0x0000e500ff007b82 */ /* 0x00be620000000800 */
[----:B------:R-:W-:Y:S01]  /*08e0*/  ISETP.NE.AND P3, PT, RZ, UR10, PT ;  /* 0x0000000aff007c0c */ /* 0x000fe2000bf65270 */
[----:B------:R-:W-:Y:S01]  /*08f0*/  UISETP.GT.U32.AND UP0, UPT, UR15, 0x2, UPT ;  /* 0x000000020f00788c */ /* 0x000fe2000bf04070 */
[----:B--2---:R-:W-:-:S05]  /*0900*/  IMAD.U32 R2, RZ, RZ, UR7 ;  /* 0x00000007ff027e24 */ /* 0x004fca000f8e00ff */
[----:B------:R-:W2:Y:S01]  /*0910*/  LDC.64 R12, c[0x0][0x388] ;  /* 0x0000e200ff0c7b82 */ /* 0x000ea20000000a00 */
[----:B------:R-:W-:-:S04]  /*0920*/  PLOP3.LUT P1, PT, PT, PT, UP0, 0x80, 0x8 ;  /* 0x000000000008781c */ /* 0x000fc80003f2f008 */
[----:B------:R-:W-:Y:S01]  /*0930*/  ISETP.GT.U32.AND.EX P1, PT, R2, RZ, PT, P1 ;  /* 0x000000ff0200720c */ /* 0x000fe20003f24110 */
[----:B-1----:R-:W-:-:S04]  /*0940*/  IMAD R3, R11, R0, RZ ;  /* 0x000000000b037224 */ /* 0x002fc800078e02ff */
[----:B--2---:R-:W-:-:S04]  /*0950*/  IMAD.WIDE R12, R3, 0x4, R12 ;  /* 0x00000004030c7825 */ /* 0x004fc800078e020c */
[----:B------:R-:W-:Y:S02]  /*0960*/  IMAD.U32 R3, RZ, RZ, UR16 ;  /* 0x00000010ff037e24 */ /* 0x000fe4000f8e00ff */
[--C-:B------:R-:W-:Y:S02]  /*0970*/  IMAD.MOV.U32 R16, RZ, RZ, R12.reuse ;  /* 0x000000ffff107224 */ /* 0x100fe400078e000c */
[--C-:B------:R-:W-:Y:S01]  /*0980*/  IMAD.MOV.U32 R17, RZ, RZ, R13.reuse ;  /* 0x000000ffff117224 */ /* 0x100fe200078e000d */
[----:B------:R-:W-:Y:S01]  /*0990*/  LEA R2, P0, R3, R12, 0x2 ;  /* 0x0000000c03027211 */ /* 0x000fe200078010ff */
[----:B------:R-:W-:Y:S02]  /*09a0*/  IMAD.MOV.U32 R5, RZ, RZ, R12 ;  /* 0x000000ffff057224 */ /* 0x000fe400078e000c */
[----:B------:R-:W-:Y:S01]  /*09b0*/  IMAD.MOV.U32 R8, RZ, RZ, R13 ;  /* 0x000000ffff087224 */ /* 0x000fe200078e000d */
[----:B------:R-:W-:Y:S09]  /*09c0*/  @!P3 BRA `(.L_x_1541) ;  /* 0x000000000058b947 */ /* 0x000ff20003800000 */
[----:B------:R-:W-:Y:S01]  /*09d0*/  UISETP.NE.AND UP0, UPT, UR10, 0x1, UPT ;  /* 0x000000010a00788c */ /* 0x000fe2000bf05270 */
[----:B------:R-:W-:Y:S01]  /*09e0*/  IADD3 R5, P2, PT, R12, 0x4, RZ ;  /* 0x000000040c057810 */ /* 0x000fe20007f5e0ff */
[----:B------:R-:W-:Y:S02]  /*09f0*/  IMAD.MOV.U32 R16, RZ, RZ, R12 ;  /* 0x000000ffff107224 */ /* 0x000fe400078e000c */
[--C-:B------:R-:W-:Y:S02]  /*0a00*/  IMAD.MOV.U32 R17, RZ, RZ, R13.reuse ;  /* 0x000000ffff117224 */ /* 0x100fe400078e000d */
[----:B------:R-:W-:-:S03]  /*0a10*/  IMAD.X R8, RZ, RZ, R13, P2 ;  /* 0x000000ffff087224 */ /* 0x000fc600010e060d */
[----:B------:R-:W-:Y:S05]  /*0a20*/  BRA.U !UP0, `(.L_x_1541) ;  /* 0x0000000108407547 */ /* 0x000fea000b800000 */
[----:B------:R-:W-:Y:S01]  /*0a30*/  UISETP.NE.AND UP0, UPT, UR10, 0x2, UPT ;  /* 0x000000020a00788c */ /* 0x000fe2000bf05270 */
[----:B0-----:R-:W2:Y:S04]  /*0a40*/  LDG.E.CONSTANT R3, desc[UR12][R12.64+0x4] ;  /* 0x0000040c0c037981 */ /* 0x001ea8000c1e9900 */
[----:B------:R-:W2:Y:S01]  /*0a50*/  LDG.E.CONSTANT R4, desc[UR12][R12.64] ;  /* 0x0000000c0c047981 */ /* 0x000ea2000c1e9900 */
[----:B------:R-:W-:-:S13]  /*0a60*/  PLOP3.LUT P2, PT, PT, PT, UP0, 0x80, 0x8 ;  /* 0x000000000008781c */ /* 0x000fda0003f4f008 */
[----:B------:R-:W3:Y:S01]  /*0a70*/  @P2 LDG.E.CONSTANT R6, desc[UR12][R12.64+0x8] ;  /* 0x0000080c0c062981 */ /* 0x000ee2000c1e9900 */
[----:B--2---:R-:W-:-:S04]  /*0a80*/  FSETP.GEU.AND P6, PT, R3, R4, PT ;  /* 0x000000040300720b */ /* 0x004fc80003fce000 */
[----:B------:R-:W-:Y:S02]  /*0a90*/  FSEL R3, R4, R3, P6 ;  /* 0x0000000304037208 */ /* 0x000fe40003000000 */
[C---:B------:R-:W-:Y:S02]  /*0aa0*/  SEL R16, R12.reuse, R5, P6 ;  /* 0x000000050c107207 */ /* 0x040fe40003000000 */
[----:B------:R-:W-:Y:S02]  /*0ab0*/  IADD3 R5, P5, PT, R12, 0x8, RZ ;  /* 0x000000080c057810 */ /* 0x000fe40007fbe0ff */
[----:B------:R-:W-:Y:S02]  /*0ac0*/  SEL R17, R13, R8, P6 ;  /* 0x000000080d117207 */ /* 0x000fe40003000000 */
[----:B---3--:R-:W-:Y:S01]  /*0ad0*/  @P2 FSETP.GEU.AND P4, PT, R6, R3, PT ;  /* 0x000000030600220b */ /* 0x008fe20003f8e000 */
[----:B------:R-:W-:-:S03]  /*0ae0*/  IMAD.X R8, RZ, RZ, R13, P5 ;  /* 0x000000ffff087224 */ /* 0x000fc600028e060d */
[----:B------:R-:W-:Y:S02]  /*0af0*/  @P2 SEL R16, R16, R5, P4 ;  /* 0x0000000510102207 */ /* 0x000fe40002000000 */
[----:B------:R-:W-:Y:S02]  /*0b00*/  @P2 IADD3 R5, P6, PT, R12, 0xc, RZ ;  /* 0x0000000c0c052810 */ /* 0x000fe40007fde0ff */
[----:B------:R-:W-:-:S03]  /*0b10*/  @P2 SEL R17, R17, R8, P4 ;  /* 0x0000000811112207 */ /* 0x000fc60002000000 */
[----:B------:R-:W-:-:S08]  /*0b20*/  @P2 IMAD.X R8, RZ, RZ, R13, P6 ;  /* 0x000000ffff082224 */ /* 0x000fd000030e060d */
.L_x_1541:
[----:B------:R-:W-:Y:S01]  /*0b30*/  BSSY.RECONVERGENT B1, `(.L_x_1542) ;  /* 0x00000f2000017945 */ /* 0x000fe20003800200 */
[----:B------:R-:W-:-:S03]  /*0b40*/  IADD3.X R3, PT, PT, R13, UR14, RZ, P0, !PT ;  /* 0x0000000e0d037c10 */ /* 0x000fc600087fe4ff */
[----:B------:R-:W-:Y:S05]  /*0b50*/  @P1 BRA `(.L_x_1543) ;  /* 0x0000000000081947 */ /* 0x000fea0003800000 */
[----:B0-----:R0:W5:Y:S01]  /*0b60*/  LDG.E.CONSTANT R4, desc[UR12][R16.64] ;  /* 0x0000000c10047981 */ /* 0x001162000c1e9900 */
[----:B------:R-:W-:Y:S05]  /*0b70*/  BRA `(.L_x_1544) ;  /* 0x0000000c00b47947 */ /* 0x000fea0003800000 */
.L_x_1543:
[----:B0-----:R0:W5:Y:S01]  /*0b80*/  LDG.E.CONSTANT R4, desc[UR12][R16.64] ;  /* 0x0000000c10047981 */ /* 0x001162000c1e9900 */
[----:B------:R-:W-:Y:S01]  /*0b90*/  ISETP.GE.U32.AND P0, PT, R5, R2, PT ;  /* 0x000000020500720c */ /* 0x000fe20003f06070 */
[----:B------:R-:W-:Y:S03]  /*0ba0*/  BSSY.RELIABLE B2, `(.L_x_1545) ;  /* 0x00000c9000027945 */ /* 0x000fe60003800100 */
[----:B------:R-:W-:-:S13]  /*0bb0*/  ISETP.GE.AND.EX P0, PT, R8, R3, PT, P0 ;  /* 0x000000030800720c */ /* 0x000fda0003f06300 */
[----:B0-----:R-:W-:Y:S05]  /*0bc0*/  @P0 BRA `(.L_x_1546) ;  /* 0x0000000c00180947 */ /* 0x001fea0003800000 */
[----:B------:R-:W-:Y:S01]  /*0bd0*/  IADD3 R6, P0, PT, R2, -R5, RZ ;  /* 0x8000000502067210 */ /* 0x000fe20007f1e0ff */
[----:B------:R-:W-:Y:S03]  /*0be0*/  BSSY.RECONVERGENT B3, `(.L_x_1547) ;  /* 0x000007e000037945 */ /* 0x000fe60003800200 */
[----:B------:R-:W-:Y:S01]  /*0bf0*/  ISETP.GT.U32.AND P2, PT, R6, 0x30, PT ;  /* 0x000000300600780c */ /* 0x000fe20003f44070 */
[----:B------:R-:W-:Y:S01]  /*0c00*/  IMAD.X R6, R3, 0x1, ~R8, P0 ;  /* 0x0000000103067824 */ /* 0x000fe200000e0e08 */
[----:B------:R-:W-:-:S04]  /*0c10*/  PLOP3.LUT P0, PT, PT, PT, PT, 0x80, 0x8 ;  /* 0x000000000008781c */ /* 0x000fc80003f0f070 */
[----:B------:R-:W-:-:S13]  /*0c20*/  ISETP.GT.AND.EX P2, PT, R6, RZ, PT, P2 ;  /* 0x000000ff0600720c */ /* 0x000fda0003f44320 */
[----:B------:R-:W-:Y:S05]  /*0c30*/  @!P2 BRA `(.L_x_1548) ;  /* 0x0000000400e0a947 */ /* 0x000fea0003800000 */
[----:B------:R-:W-:Y:S02]  /*0c40*/  IADD3 R14, P2, PT, R2, -0x30, RZ ;  /* 0xffffffd0020e7810 */ /* 0x000fe40007f5e0ff */
[----:B------:R-:W-:Y:S02]  /*0c50*/  PLOP3.LUT P0, PT, PT, PT, PT, 0x8, 0x80 ;  /* 0x000000000080781c */ /* 0x000fe40003f0e170 */
[----:B------:R-:W-:-:S11]  /*0c60*/  IADD3.X R15, PT, PT, R3, -0x1, RZ, P2, !PT ;  /* 0xffffffff030f7810 */ /* 0x000fd600017fe4ff */
.L_x_1549:
[----:B------:R-:W-:Y:S02]  /*0c70*/  IMAD.MOV.U32 R6, RZ, RZ, R5 ;  /* 0x000000ffff067224 */ /* 0x000fe400078e0005 */
[----:B------:R-:W-:-:S05]  /*0c80*/  IMAD.MOV.U32 R7, RZ, RZ, R8 ;  /* 0x000000ffff077224 */ /* 0x000fca00078e0008 */
[----:B------:R-:W2:Y:S04]  /*0c90*/  LDG.E.CONSTANT R19, desc[UR12][R6.64] ;  /* 0x0000000c06137981 */ /* 0x000ea8000c1e9900 */
[----:B------:R-:W3:Y:S01]  /*0ca0*/  LDG.E.CONSTANT R21, desc[UR12][R6.64+0x8] ;  /* 0x0000080c06157981 */ /* 0x000ee2000c1e9900 */
[----:B--2--5:R-:W-:-:S03]  /*0cb0*/  FSETP.GEU.AND P2, PT, R19, R4, PT ;  /* 0x000000041300720b */ /* 0x024fc60003f4e000 */
[----:B------:R-:W2:Y:S01]  /*0cc0*/  LDG.E.CONSTANT R4, desc[UR12][R6.64+0x4] ;  /* 0x0000040c06047981 */ /* 0x000ea2000c1e9900 */
[----:B------:R-:W-:Y:S02]  /*0cd0*/  SEL R16, R16, R5, P2 ;  /* 0x0000000510107207 */ /* 0x000fe40001000000 */
[----:B------:R-:W-:-:S05]  /*0ce0*/  SEL R17, R17, R8, P2 ;  /* 0x0000000811117207 */ /* 0x000fca0001000000 */
[----:B------:R-:W2:Y:S01]  /*0cf0*/  LDG.E.CONSTANT R19, desc[UR12][R16.64] ;  /* 0x0000000c10137981 */ /* 0x000ea2000c1e9900 */
[----:B------:R-:W-:Y:S02]  /*0d00*/  IADD3 R20, P6, PT, R5, 0x8, RZ ;  /* 0x0000000805147810 */ /* 0x000fe40007fde0ff */
[----:B--2---:R-:W-:-:S04]  /*0d10*/  FSETP.GEU.AND P2, PT, R4, R19, PT ;  /* 0x000000130400720b */ /* 0x004fc80003f4e000 */
[----:B------:R-:W-:-:S04]  /*0d20*/  FSEL R4, R19, R4, P2 ;  /* 0x0000000413047208 */ /* 0x000fc80001000000 */
[----:B---3--:R-:W-:Y:S02]  /*0d30*/  FSETP.GEU.AND P4, PT, R21, R4, PT ;  /* 0x000000041500720b */ /* 0x008fe40003f8e000 */
[----:B------:R-:W-:Y:S01]  /*0d40*/  IADD3 R19, P5, PT, R5, 0x4, RZ ;  /* 0x0000000405137810 */ /* 0x000fe20007fbe0ff */
[--C-:B------:R-:W-:Y:S01]  /*0d50*/  IMAD.X R21, RZ, RZ, R8.reuse, P6 ;  /* 0x000000ffff157224 */ /* 0x100fe200030e0608 */
[----:B------:R-:W2:Y:S03]  /*0d60*/  LDG.E.CONSTANT R4, desc[UR12][R6.64+0xc] ;  /* 0x00000c0c06047981 */ /* 0x000ea6000c1e9900 */
[----:B------:R-:W-:-:S06]  /*0d70*/  IMAD.X R23, RZ, RZ, R8, P5 ;  /* 0x000000ffff177224 */ /* 0x000fcc00028e0608 */
[----:B------:R-:W-:Y:S02]  /*0d80*/  @P4 SEL R21, R17, R23, P2 ;  /* 0x0000001711154207 */ /* 0x000fe40001000000 */
[----:B------:R-:W-:Y:S02]  /*0d90*/  @P4 SEL R20, R16, R19, P2 ;  /* 0x0000001310144207 */ /* 0x000fe40001000000 */
[----:B------:R-:W3:Y:S01]  /*0da0*/  LDG.E.CONSTANT R19, desc[UR12][R6.64+0x10] ;  /* 0x0000100c06137981 */ /* 0x000ee2000c1e9900 */
[----:B------:R-:W-:Y:S02]  /*0db0*/  IMAD.MOV.U32 R17, RZ, RZ, R21 ;  /* 0x000000ffff117224 */ /* 0x000fe400078e0015 */
[----:B------:R-:W-:-:S05]  /*0dc0*/  IMAD.MOV.U32 R16, RZ, RZ, R20 ;  /* 0x000000ffff107224 */ /* 0x000fca00078e0014 */
[----:B------:R-:W2:Y:S01]  /*0dd0*/  LDG.E.CONSTANT R17, desc[UR12][R16.64] ;  /* 0x0000000c10117981 */ /* 0x000ea2000c1e9900 */
[----:B------:R-:W-:-:S05]  /*0de0*/  IADD3 R23, P5, PT, R5, 0xc, RZ ;  /* 0x0000000c05177810 */ /* 0x000fca0007fbe0ff */
[----:B------:R-:W-:Y:S01]  /*0df0*/  IMAD.X R22, RZ, RZ, R8, P5 ;  /* 0x000000ffff167224 */ /* 0x000fe200028e0608 */
[----:B--2---:R-:W-:-:S04]  /*0e00*/  FSETP.GEU.AND P2, PT, R4, R17, PT ;  /* 0x000000110400720b */ /* 0x004fc80003f4e000 */
[----:B------:R-:W-:-:S04]  /*0e10*/  FSEL R4, R17, R4, P2 ;  /* 0x0000000411047208 */ /* 0x000fc80001000000 */
[----:B---3--:R-:W-:Y:S02]  /*0e20*/  FSETP.GEU.AND P4, PT, R19, R4, PT ;  /* 0x000000041300720b */ /* 0x008fe40003f8e000 */
[----:B------:R-:W-:-:S05]  /*0e30*/  IADD3 R4, P6, PT, R5, 0x10, RZ ;  /* 0x0000001005047810 */ /* 0x000fca0007fde0ff */
[----:B------:R-:W-:-:S06]  /*0e40*/  IMAD.X R19, RZ, RZ, R8, P6 ;  /* 0x000000ffff137224 */ /* 0x000fcc00030e0608 */
[----:B------:R-:W-:Y:S02]  /*0e50*/  @P4 SEL R19, R21, R22, P2 ;  /* 0x0000001615134207 */ /* 0x000fe40001000000 */
[----:B------:R-:W-:Y:S01]  /*0e60*/  @P4 SEL R4, R20, R23, P2 ;  /* 0x0000001714044207 */ /* 0x000fe20001000000 */
[----:B------:R-:W2:Y:S02]  /*0e70*/  LDG.E.CONSTANT R21, desc[UR12][R6.64+0x18] ;  /* 0x0000180c06157981 */ /* 0x000ea4000c1e9900 */
[----:B------:R-:W-:Y:S02]  /*0e80*/  IMAD.MOV.U32 R17, RZ, RZ, R19 ;  /* 0x000000ffff117224 */ /* 0x000fe400078e0013 */
[----:B------:R-:W-:Y:S01]  /*0e90*/  IMAD.MOV.U32 R16, RZ, RZ, R4 ;  /* 0x000000ffff107224 */ /* 0x000fe200078e0004 */
[----:B------:R-:W3:Y:S04]  /*0ea0*/  LDG.E.CONSTANT R20, desc[UR12][R6.64+0x14] ;  /* 0x0000140c06147981 */ /* 0x000ee8000c1e9900 */
[----:B------:R-:W3:Y:S01]  /*0eb0*/  LDG.E.CONSTANT R17, desc[UR12][R16.64] ;  /* 0x0000000c10117981 */ /* 0x000ee2000c1e9900 */
[----:B------:R-:W-:-:S05]  /*0ec0*/  IADD3 R23, P5, PT, R5, 0x14, RZ ;  /* 0x0000001405177810 */ /* 0x000fca0007fbe0ff */
[----:B------:R-:W-:Y:S01]  /*0ed0*/  IMAD.X R22, RZ, RZ, R8, P5 ;  /* 0x000000ffff167224 */ /* 0x000fe200028e0608 */
[----:B---3--:R-:W-:-:S04]  /*0ee0*/  FSETP.GEU.AND P2, PT, R20, R17, PT ;  /* 0x000000111400720b */ /* 0x008fc80003f4e000 */
[----:B------:R-:W-:-:S04]  /*0ef0*/  FSEL R20, R17, R20, P2 ;  /* 0x0000001411147208 */ /* 0x000fc80001000000 */
[----:B--2---:R-:W-:Y:S02]  /*0f00*/  FSETP.GEU.AND P4, PT, R21, R20, PT ;  /* 0x000000141500720b */ /* 0x004fe40003f8e000 */
        /* <DEDUP_REMOVED lines=60> */
[----:B------:R0:W2:Y:S02]  /*12d0*/  LDG.E.CONSTANT R4, desc[UR12][R6.64+0x3c] ;  /* 0x00003c0c06047981 */ /* 0x0000a4000c1e9900 */
[----:B0-----:R-:W-:Y:S02]  /*12e0*/  IMAD.MOV.U32 R6, RZ, RZ, R21 ;  /* 0x000000ffff067224 */ /* 0x001fe400078e0015 */
[----:B------:R-:W-:-:S05]  /*12f0*/  IMAD.MOV.U32 R7, RZ, RZ, R20 ;  /* 0x000000ffff077224 */ /* 0x000fca00078e0014 */
[----:B------:R-:W2:Y:S01]  /*1300*/  LDG.E.CONSTANT R17, desc[UR12][R6.64] ;  /* 0x0000000c06117981 */ /* 0x000ea2000c1e9900 */
[C---:B------:R-:W-:Y:S02]  /*1310*/  IADD3 R16, P2, PT, R5.reuse, 0x3c, RZ ;  /* 0x0000003c05107810 */ /* 0x040fe40007f5e0ff */
[----:B------:R-:W-:-:S03]  /*1320*/  IADD3 R5, P4, PT, R5, 0x40, RZ ;  /* 0x0000004005057810 */ /* 0x000fc60007f9e0ff */
[--C-:B------:R-:W-:Y:S01]  /*1330*/  IMAD.X R19, RZ, RZ, R8.reuse, P2 ;  /* 0x000000ffff137224 */ /* 0x100fe200010e0608 */
[----:B------:R-:W-:Y:S01]  /*1340*/  ISETP.GE.U32.AND P2, PT, R5, R14, PT ;  /* 0x0000000e0500720c */ /* 0x000fe20003f46070 */
[----:B------:R-:W-:-:S05]  /*1350*/  IMAD.X R8, RZ, RZ, R8, P4 ;  /* 0x000000ffff087224 */ /* 0x000fca00020e0608 */
[----:B------:R-:W-:Y:S02]  /*1360*/  ISETP.GE.AND.EX P2, PT, R8, R15, PT, P2 ;  /* 0x0000000f0800720c */ /* 0x000fe40003f46320 */
[----:B--2---:R-:W-:-:S04]  /*1370*/  FSETP.GEU.AND P4, PT, R4, R17, PT ;  /* 0x000000110400720b */ /* 0x004fc80003f8e000 */
[----:B------:R-:W-:Y:S02]  /*1380*/  FSEL R4, R17, R4, P4 ;  /* 0x0000000411047208 */ /* 0x000fe40002000000 */
[----:B------:R-:W-:Y:S02]  /*1390*/  SEL R16, R21, R16, P4 ;  /* 0x0000001015107207 */ /* 0x000fe40002000000 */
[----:B------:R-:W-:-:S03]  /*13a0*/  SEL R17, R20, R19, P4 ;  /* 0x0000001314117207 */ /* 0x000fc60002000000 */
[----:B------:R-:W-:Y:S05]  /*13b0*/  @!P2 BRA `(.L_x_1549) ;  /* 0xfffffff8002ca947 */ /* 0x000fea000383ffff */
.L_x_1548:
[----:B------:R-:W-:Y:S05]  /*13c0*/  BSYNC.RECONVERGENT B3 ;  /* 0x0000000000037941 */ /* 0x000fea0003800200 */
.L_x_1547:
[----:B------:R-:W-:Y:S01]  /*13d0*/  IADD3 R6, P4, PT, R2, -R5, RZ ;  /* 0x8000000502067210 */ /* 0x000fe20007f9e0ff */
[----:B------:R-:W-:Y:S03]  /*13e0*/  BSSY.RECONVERGENT B3, `(.L_x_1550) ;  /* 0x0000040000037945 */ /* 0x000fe60003800200 */
[----:B------:R-:W-:Y:S01]  /*13f0*/  ISETP.GT.U32.AND P2, PT, R6, 0x10, PT ;  /* 0x000000100600780c */ /* 0x000fe20003f44070 */
[----:B------:R-:W-:-:S05]  /*1400*/  IMAD.X R6, R3, 0x1, ~R8, P4 ;  /* 0x0000000103067824 */ /* 0x000fca00020e0e08 */
[----:B------:R-:W-:-:S13]  /*1410*/  ISETP.GT.AND.EX P2, PT, R6, RZ, PT, P2 ;  /* 0x000000ff0600720c */ /* 0x000fda0003f44320 */
[----:B------:R-:W-:Y:S05]  /*1420*/  @!P2 BRA `(.L_x_1551) ;  /* 0x0000000000eca947 */ /* 0x000fea0003800000 */
        /* <DEDUP_REMOVED lines=8> */
[----:B------:R-:W2:Y:S02]  /*14b0*/  LDG.E.CONSTANT R17, desc[UR12][R14.64] ;  /* 0x0000000c0e117981 */ /* 0x000ea4000c1e9900 */
[----:B--2---:R-:W-:-:S04]  /*14c0*/  FSETP.GEU.AND P0, PT, R4, R17, PT ;  /* 0x000000110400720b */ /* 0x004fc80003f0e000 */
[----:B------:R-:W-:-:S04]  /*14d0*/  FSEL R4, R17, R4, P0 ;  /* 0x0000000411047208 */ /* 0x000fc80000000000 */
[----:B---3--:R-:W-:Y:S02]  /*14e0*/  FSETP.GEU.AND P2, PT, R19, R4, PT ;  /* 0x000000041300720b */ /* 0x008fe40003f4e000 */
[C---:B------:R-:W-:Y:S01]  /*14f0*/  IADD3 R17, P4, PT, R5.reuse, 0x4, RZ ;  /* 0x0000000405117810 */ /* 0x040fe20007f9e0ff */
[----:B------:R-:W2:Y:S01]  /*1500*/  LDG.E.CONSTANT R4, desc[UR12][R6.64+0xc] ;  /* 0x00000c0c06047981 */ /* 0x000ea2000c1e9900 */
[----:B------:R-:W-:-:S03]  /*1510*/  IADD3 R19, P5, PT, R5, 0x8, RZ ;  /* 0x0000000805137810 */ /* 0x000fc60007fbe0ff */
[--C-:B------:R-:W-:Y:S02]  /*1520*/  IMAD.X R21, RZ, RZ, R8.reuse, P4 ;  /* 0x000000ffff157224 */ /* 0x100fe400020e0608 */
[----:B------:R-:W-:-:S04]  /*1530*/  IMAD.X R20, RZ, RZ, R8, P5 ;  /* 0x000000ffff147224 */ /* 0x000fc800028e0608 */
        /* <DEDUP_REMOVED lines=11> */
[----:B------:R-:W-:Y:S01]  /*15f0*/  IADD3 R4, P4, PT, R5, 0xc, RZ ;  /* 0x0000000c05047810 */ /* 0x000fe20007f9e0ff */
[----:B------:R-:W2:Y:S04]  /*1600*/  LDG.E.CONSTANT R17, desc[UR12][R6.64+0x18] ;  /* 0x0000180c06117981 */ /* 0x000ea8000c1e9900 */
[----:B------:R-:W-:-:S06]  /*1610*/  IMAD.X R16, RZ, RZ, R8, P4 ;  /* 0x000000ffff107224 */ /* 0x000fcc00020e0608 */
[----:B------:R-:W-:Y:S02]  /*1620*/  @P2 SEL R22, R20, R16, P0 ;  /* 0x0000001014162207 */ /* 0x000fe40000000000 */
[----:B------:R-:W-:Y:S02]  /*1630*/  @P2 SEL R21, R19, R4, P0 ;  /* 0x0000000413152207 */ /* 0x000fe40000000000 */
[----:B------:R-:W3:Y:S01]  /*1640*/  LDG.E.CONSTANT R4, desc[UR12][R6.64+0x14] ;  /* 0x0000140c06047981 */ /* 0x000ee2000c1e9900 */
[----:B------:R-:W-:Y:S02]  /*1650*/  IMAD.MOV.U32 R15, RZ, RZ, R22 ;  /* 0x000000ffff0f7224 */ /* 0x000fe400078e0016 */
[----:B------:R-:W-:-:S05]  /*1660*/  IMAD.MOV.U32 R14, RZ, RZ, R21 ;  /* 0x000000ffff0e7224 */ /* 0x000fca00078e0015 */
        /* <DEDUP_REMOVED lines=17> */
[----:B------:R-:W-:Y:S01]  /*1780*/  PLOP3.LUT P0, PT, PT, PT, PT, 0x8, 0x80 ;  /* 0x000000000080781c */ /* 0x000fe20003f0e170 */
[----:B------:R-:W-:Y:S01]  /*1790*/  IMAD.X R8, RZ, RZ, R8, P5 ;  /* 0x000000ffff087224 */ /* 0x000fe200028e0608 */
[----:B--2---:R-:W-:-:S04]  /*17a0*/  FSETP.GEU.AND P2, PT, R4, R15, PT ;  /* 0x0000000f0400720b */ /* 0x004fc80003f4e000 */
[----:B------:R-:W-:Y:S02]  /*17b0*/  FSEL R4, R15, R4, P2 ;  /* 0x000000040f047208 */ /* 0x000fe40001000000 */
[----:B------:R-:W-:Y:S02]  /*17c0*/  SEL R16, R19, R16, P2 ;  /* 0x0000001013107207 */ /* 0x000fe40001000000 */
[----:B------:R-:W-:-:S07]  /*17d0*/  SEL R17, R20, R17, P2 ;  /* 0x0000001114117207 */ /* 0x000fce0001000000 */
.L_x_1551:
[----:B------:R-:W-:Y:S05]  /*17e0*/  BSYNC.RECONVERGENT B3 ;  /* 0x0000000000037941 */ /* 0x000fea0003800200 */
.L_x_1550:
[----:B------:R-:W-:-:S04]  /*17f0*/  ISETP.NE.U32.AND P2, PT, R5, R2, PT ;  /* 0x000000020500720c */ /* 0x000fc80003f45070 */
[----:B------:R-:W-:-:S13]  /*1800*/  ISETP.NE.OR.EX P0, PT, R8, R3, P0, P2 ;  /* 0x000000030800720c */ /* 0x000fda0000705720 */
[----:B------:R-:W-:Y:S05]  /*1810*/  @!P0 BREAK.RELIABLE B2 ;  /* 0x0000000000028942 */ /* 0x000fea0003800100 */
[----:B------:R-:W-:Y:S05]  /*1820*/  @!P0 BRA `(.L_x_1544) ;  /* 0x0000000000888947 */ /* 0x000fea0003800000 */
.L_x_1546:
[----:B------:R-:W-:Y:S05]  /*1830*/  BSYNC.RELIABLE B2 ;  /* 0x0000000000027941 */ /* 0x000fea0003800100 */
.L_x_1545:
        /* <DEDUP_REMOVED lines=9> */
[----:B------:R-:W-:-:S05]  /*18d0*/  IADD3 R16, P4, PT, R5, 0x8, RZ ;  /* 0x0000000805107810 */ /* 0x000fca0007f9e0ff */
[----:B------:R-:W-:Y:S01]  /*18e0*/  IMAD.X R21, RZ, RZ, R8, P4 ;  /* 0x000000ffff157224 */ /* 0x000fe200020e0608 */
[----:B--2---:R-:W-:-:S04]  /*18f0*/  FSETP.GEU.AND P2, PT, R4, R17, PT ;  /* 0x000000110400720b */ /* 0x004fc80003f4e000 */
[----:B------:R-:W-:-:S04]  /*1900*/  FSEL R4, R17, R4, P2 ;  /* 0x0000000411047208 */ /* 0x000fc80001000000 */
[----:B---3--:R-:W-:Y:S02]  /*1910*/  FSETP.GEU.AND P5, PT, R19, R4, PT ;  /* 0x000000041300720b */ /* 0x008fe40003fae000 */
[----:B------:R-:W-:Y:S01]  /*1920*/  IADD3 R17, P0, PT, R5, 0x4, RZ ;  /* 0x0000000405117810 */ /* 0x000fe20007f1e0ff */
[----:B------:R0:W2:Y:S04]  /*1930*/  LDG.E.CONSTANT R4, desc[UR12][R6.64+0xc] ;  /* 0x00000c0c06047981 */ /* 0x0000a8000c1e9900 */
[----:B------:R-:W-:-:S06]  /*1940*/  IMAD.X R19, RZ, RZ, R8, P0 ;  /* 0x000000ffff137224 */ /* 0x000fcc00000e0608 */
[----:B------:R-:W-:Y:S02]  /*1950*/  @P5 SEL R16, R14, R17, P2 ;  /* 0x000000110e105207 */ /* 0x000fe40001000000 */
[----:B------:R-:W-:-:S03]  /*1960*/  @P5 SEL R21, R15, R19, P2 ;  /* 0x000000130f155207 */ /* 0x000fc60001000000 */
[----:B0-----:R-:W-:Y:S02]  /*1970*/  IMAD.MOV.U32 R6, RZ, RZ, R16 ;  /* 0x000000ffff067224 */ /* 0x001fe400078e0010 */
[----:B------:R-:W-:-:S05]  /*1980*/  IMAD.MOV.U32 R7, RZ, RZ, R21 ;  /* 0x000000ffff077224 */ /* 0x000fca00078e0015 */
[----:B------:R-:W2:Y:S01]  /*1990*/  LDG.E.CONSTANT R17, desc[UR12][R6.64] ;  /* 0x0000000c06117981 */ /* 0x000ea2000c1e9900 */
[C---:B------:R-:W-:Y:S02]  /*19a0*/  IADD3 R15, P0, PT, R5.reuse, 0xc, RZ ;  /* 0x0000000c050f7810 */ /* 0x040fe40007f1e0ff */
[----:B------:R-:W-:-:S03]  /*19b0*/  IADD3 R5, P2, PT, R5, 0x10, RZ ;  /* 0x0000001005057810 */ /* 0x000fc60007f5e0ff */
[--C-:B------:R-:W-:Y:S01]  /*19c0*/  IMAD.X R14, RZ, RZ, R8.reuse, P0 ;  /* 0x000000ffff0e7224 */ /* 0x100fe200000e0608 */
[----:B------:R-:W-:Y:S01]  /*19d0*/  ISETP.NE.U32.AND P0, PT, R5, R2, PT ;  /* 0x000000020500720c */ /* 0x000fe20003f05070 */
[----:B------:R-:W-:-:S05]  /*19e0*/  IMAD.X R8, RZ, RZ, R8, P2 ;  /* 0x000000ffff087224 */ /* 0x000fca00010e0608 */
[----:B------:R-:W-:Y:S02]  /*19f0*/  ISETP.NE.AND.EX P0, PT, R8, R3, PT, P0 ;  /* 0x000000030800720c */ /* 0x000fe40003f05300 */
[----:B--2---:R-:W-:-:S04]  /*1a00*/  FSETP.GEU.AND P2, PT, R4, R17, PT ;  /* 0x000000110400720b */ /* 0x004fc80003f4e000 */
[----:B------:R-:W-:Y:S02]  /*1a10*/  FSEL R4, R17, R4, P2 ;  /* 0x0000000411047208 */ /* 0x000fe40001000000 */
[----:B------:R-:W-:Y:S02]  /*1a20*/  SEL R16, R16, R15, P2 ;  /* 0x0000000f10107207 */ /* 0x000fe40001000000 */
[----:B------:R-:W-:-:S03]  /*1a30*/  SEL R17, R21, R14, P2 ;  /* 0x0000000e15117207 */ /* 0x000fc60001000000 */
[----:B------:R-:W-:Y:S05]  /*1a40*/  @P0 BRA `(.L_x_1545) ;  /* 0xfffffffc007c0947 */ /* 0x000fea000383ffff */
.L_x_1544:
[----:B------:R-:W-:Y:S05]  /*1a50*/  BSYNC.RECONVERGENT B1 ;  /* 0x0000000000017941 */ /* 0x000fea0003800200 */
.L_x_1542:
[--C-:B------:R-:W-:Y:S02]  /*1a60*/  IMAD.MOV.U32 R22, RZ, RZ, R12.reuse ;  /* 0x000000ffff167224 */ /* 0x100fe400078e000c */
[--C-:B------:R-:W-:Y:S02]  /*1a70*/  IMAD.MOV.U32 R21, RZ, RZ, R13.reuse ;  /* 0x000000ffff157224 */ /* 0x100fe400078e000d */
[----:B------:R-:W-:Y:S02]  /*1a80*/  IMAD.MOV.U32 R7, RZ, RZ, R12 ;  /* 0x000000ffff077224 */ /* 0x000fe400078e000c */
[----:B------:R-:W-:Y:S01]  /*1a90*/  IMAD.MOV.U32 R6, RZ, RZ, R13 ;  /* 0x000000ffff067224 */ /* 0x000fe200078e000d */
[----:B------:R-:W-:Y:S06]  /*1aa0*/  @!P3 BRA `(.L_x_1552) ;  /* 0x000000000058b947 */ /* 0x000fec0003800000 */
[----:B------:R-:W-:Y:S01]  /*1ab0*/  UISETP.NE.AND UP0, UPT, UR10, 0x1, UPT ;  /* 0x000000010a00788c */ /* 0x000fe2000bf05270 */
[----:B------:R-:W-:Y:S01]  /*1ac0*/  IADD3 R7, P0, PT, R12, 0x4, RZ ;  /* 0x000000040c077810 */ /* 0x000fe20007f1e0ff */
[----:B------:R-:W-:Y:S02]  /*1ad0*/  IMAD.MOV.U32 R22, RZ, RZ, R12 ;  /* 0x000000ffff167224 */ /* 0x000fe400078e000c */
[--C-:B------:R-:W-:Y:S02]  /*1ae0*/  IMAD.MOV.U32 R21, RZ, RZ, R13.reuse ;  /* 0x000000ffff157224 */ /* 0x100fe400078e000d */
[----:B------:R-:W-:-:S03]  /*1af0*/  IMAD.X R6, RZ, RZ, R13, P0 ;  /* 0x000000ffff067224 */ /* 0x000fc600000e060d */
[----:B------:R-:W-:Y:S05]  /*1b00*/  BRA.U !UP0, `(.L_x_1552) ;  /* 0x0000000108407547 */ /* 0x000fea000b800000 */
[----:B------:R-:W-:Y:S01]  /*1b10*/  UISETP.NE.AND UP0, UPT, UR10, 0x2, UPT ;  /* 0x000000020a00788c */ /* 0x000fe2000bf05270 */
[----:B------:R-:W2:Y:S04]  /*1b20*/  LDG.E.CONSTANT R5, desc[UR12][R12.64] ;  /* 0x0000000c0c057981 */ /* 0x000ea8000c1e9900 */
        /* <DEDUP_REMOVED lines=14> */
.L_x_1552:
[----:B------:R-:W-:Y:S04]  /*1c10*/  BSSY.RECONVERGENT B1, `(.L_x_1553) ;  /* 0x00000fb000017945 */ /* 0x000fe80003800200 */
[----:B------:R-:W-:Y:S05]  /*1c20*/  @P1 BRA `(.L_x_1554) ;  /* 0x00000000000c1947 */ /* 0x000fea0003800000 */
[----:B------:R-:W-:-:S05]  /*1c30*/  IMAD.MOV.U32 R20, RZ, RZ, R22 ;  /* 0x000000ffff147224 */ /* 0x000fca00078e0016 */
[----:B------:R1:W5:Y:S01]  /*1c40*/  LDG.E.CONSTANT R23, desc[UR12][R20.64] ;  /* 0x0000000c14177981 */ /* 0x000362000c1e9900 */
[----:B------:R-:W-:Y:S05]  /*1c50*/  BRA `(.L_x_1555) ;  /* 0x0000000c00d87947 */ /* 0x000fea0003800000 */
.L_x_1554:
[----:B------:R-:W-:-:S05]  /*1c60*/  IMAD.MOV.U32 R20, RZ, RZ, R22 ;  /* 0x000000ffff147224 */ /* 0x000fca00078e0016 */
[----:B------:R1:W5:Y:S01]  /*1c70*/  LDG.E.CONSTANT R23, desc[UR12][R20.64] ;  /* 0x0000000c14177981 */ /* 0x000362000c1e9900 */
[----:B------:R-:W-:Y:S01]  /*1c80*/  ISETP.GE.U32.AND P0, PT, R7, R2, PT ;  /* 0x000000020700720c */ /* 0x000fe20003f06070 */
[----:B------:R-:W-:Y:S01]  /*1c90*/  BSSY.RELIABLE B2, `(.L_x_1556) ;  /* 0x00000cf000027945 */ /* 0x000fe20003800100 */
[----:B------:R-:W-:Y:S02]  /*1ca0*/  IMAD.MOV.U32 R8, RZ, RZ, R7 ;  /* 0x000000ffff087224 */ /* 0x000fe400078e0007 */
[----:B------:R-:W-:Y:S01]  /*1cb0*/  ISETP.GE.AND.EX P0, PT, R6, R3, PT, P0 ;  /* 0x000000030600720c */ /* 0x000fe20003f06300 */
[----:B------:R-:W-:-:S12]  /*1cc0*/  IMAD.MOV.U32 R5, RZ, RZ, R6 ;  /* 0x000000ffff057224 */ /* 0x000fd800078e0006 */
[----:B-1----:R-:W-:Y:S05]  /*1cd0*/  @P0 BRA `(.L_x_1557) ;  /* 0x0000000c00280947 */ /* 0x002fea0003800000 */
[----:B------:R-:W-:Y:S01]  /*1ce0*/  IADD3 R14, P0, PT, -R7, R2, RZ ;  /* 0x00000002070e7210 */ /* 0x000fe20007f1e1ff */
        /* <DEDUP_REMOVED lines=9> */
.L_x_1560:
[----:B------:R-:W-:Y:S02]  /*1d80*/  IMAD.MOV.U32 R14, RZ, RZ, R8 ;  /* 0x000000ffff0e7224 */ /* 0x000fe400078e0008 */
[----:B------:R-:W-:-:S05]  /*1d90*/  IMAD.MOV.U32 R15, RZ, RZ, R5 ;  /* 0x000000ffff0f7224 */ /* 0x000fca00078e0005 */
[----:B0-----:R-:W2:Y:S04]  /*1da0*/  LDG.E.CONSTANT R16, desc[UR12][R14.64] ;  /* 0x0000000c0e107981 */ /* 0x001ea8000c1e9900 */
[----:B------:R-:W3:Y:S01]  /*1db0*/  LDG.E.CONSTANT R24, desc[UR12][R14.64+0x8] ;  /* 0x0000080c0e187981 */ /* 0x000ee2000c1e9900 */
[----:B--2--5:R-:W-:-:S04]  /*1dc0*/  FSETP.GEU.AND P1, PT, R23, R16, PT ;  /* 0x000000101700720b */ /* 0x024fc80003f2e000 */
[----:B------:R-:W-:Y:S02]  /*1dd0*/  SEL R16, R22, R8, P1 ;  /* 0x0000000816107207 */ /* 0x000fe40000800000 */
[----:B------:R-:W-:Y:S01]  /*1de0*/  SEL R17, R21, R5, P1 ;  /* 0x0000000515117207 */ /* 0x000fe20000800000 */
[----:B------:R-:W2:Y:S04]  /*1df0*/  LDG.E.CONSTANT R22, desc[UR12][R14.64+0x4] ;  /* 0x0000040c0e167981 */ /* 0x000ea8000c1e9900 */
        /* <DEDUP_REMOVED lines=10> */
[----:B------:R-:W-:Y:S01]  /*1ea0*/  @P2 SEL R21, R17, R25, P1 ;  /* 0x0000001911152207 */ /* 0x000fe20000800000 */
[----:B------:R-:W3:Y:S02]  /*1eb0*/  LDG.E.CONSTANT R23, desc[UR12][R14.64+0xc] ;  /* 0x00000c0c0e177981 */ /* 0x000ee4000c1e9900 */
        /* <DEDUP_REMOVED lines=76> */
[----:B------:R-:W-:Y:S02]  /*2380*/  FSEL R21, R16, R21, P1 ;  /* 0x0000001510157208 */ /* 0x000fe40000800000 */
[----:B------:R0:W3:Y:S02]  /*2390*/  LDG.E.CONSTANT R16, desc[UR12][R14.64+0x3c] ;  /* 0x00003c0c0e107981 */ /* 0x0000e4000c1e9900 */
[----:B--2---:R-:W-:Y:S02]  /*23a0*/  FSETP.GEU.AND P2, PT, R21, R22, PT ;  /* 0x000000161500720b */ /* 0x004fe40003f4e000 */
[----:B------:R-:W-:-:S05]  /*23b0*/  IADD3 R22, P4, PT, R8, 0x38, RZ ;  /* 0x0000003808167810 */ /* 0x000fca0007f9e0ff */
[----:B------:R-:W-:-:S06]  /*23c0*/  IMAD.X R21, RZ, RZ, R5, P4 ;  /* 0x000000ffff157224 */ /* 0x000fcc00020e0605 */
[----:B------:R-:W-:Y:S02]  /*23d0*/  @P2 SEL R22, R24, R25, P1 ;  /* 0x0000001918162207 */ /* 0x000fe40000800000 */
[----:B------:R-:W-:-:S03]  /*23e0*/  @P2 SEL R21, R23, R26, P1 ;  /* 0x0000001a17152207 */ /* 0x000fc60000800000 */
[----:B0-----:R-:W-:Y:S02]  /*23f0*/  IMAD.MOV.U32 R14, RZ, RZ, R22 ;  /* 0x000000ffff0e7224 */ /* 0x001fe400078e0016 */
[----:B------:R-:W-:-:S05]  /*2400*/  IMAD.MOV.U32 R15, RZ, RZ, R21 ;  /* 0x000000ffff0f7224 */ /* 0x000fca00078e0015 */
[----:B------:R-:W3:Y:S01]  /*2410*/  LDG.E.CONSTANT R23, desc[UR12][R14.64] ;  /* 0x0000000c0e177981 */ /* 0x000ee2000c1e9900 */
[----:B------:R-:W-:-:S05]  /*2420*/  IADD3 R7, P1, PT, R7, 0x40, RZ ;  /* 0x0000004007077810 */ /* 0x000fca0007f3e0ff */
[----:B------:R-:W-:Y:S01]  /*2430*/  IMAD.X R6, RZ, RZ, R6, P1 ;  /* 0x000000ffff067224 */ /* 0x000fe200008e0606 */
[----:B------:R-:W-:-:S04]  /*2440*/  ISETP.GE.U32.AND P1, PT, R7, R20, PT ;  /* 0x000000140700720c */ /* 0x000fc80003f26070 */
[----:B------:R-:W-:Y:S02]  /*2450*/  ISETP.GE.AND.EX P1, PT, R6, R19, PT, P1 ;  /* 0x000000130600720c */ /* 0x000fe40003f26310 */
[C---:B------:R-:W-:Y:S02]  /*2460*/  IADD3 R17, P3, PT, R8.reuse, 0x3c, RZ ;  /* 0x0000003c08117810 */ /* 0x040fe40007f7e0ff */
[----:B------:R-:W-:-:S03]  /*2470*/  IADD3 R8, P4, PT, R8, 0x40, RZ ;  /* 0x0000004008087810 */ /* 0x000fc60007f9e0ff */
[--C-:B------:R-:W-:Y:S02]  /*2480*/  IMAD.X R24, RZ, RZ, R5.reuse, P3 ;  /* 0x000000ffff187224 */ /* 0x100fe400018e0605 */
[----:B------:R-:W-:Y:S01]  /*2490*/  IMAD.X R5, RZ, RZ, R5, P4 ;  /* 0x000000ffff057224 */ /* 0x000fe200020e0605 */
[----:B---3--:R-:W-:-:S04]  /*24a0*/  FSETP.GEU.AND P2, PT, R23, R16, PT ;  /* 0x000000101700720b */ /* 0x008fc80003f4e000 */
[----:B------:R-:W-:Y:S02]  /*24b0*/  FSEL R23, R23, R16, P2 ;  /* 0x0000001017177208 */ /* 0x000fe40001000000 */
[----:B------:R-:W-:Y:S02]  /*24c0*/  SEL R22, R22, R17, P2 ;  /* 0x0000001116167207 */ /* 0x000fe40001000000 */
[----:B------:R-:W-:Y:S01]  /*24d0*/  SEL R21, R21, R24, P2 ;  /* 0x0000001815157207 */ /* 0x000fe20001000000 */
[----:B------:R-:W-:Y:S06]  /*24e0*/  @!P1 BRA `(.L_x_1560) ;  /* 0xfffffff800249947 */ /* 0x000fec000383ffff */
.L_x_1559:
[----:B------:R-:W-:Y:S05]  /*24f0*/  BSYNC.RECONVERGENT B3 ;  /* 0x0000000000037941 */ /* 0x000fea0003800200 */
.L_x_1558:
[----:B------:R-:W-:Y:S01]  /*2500*/  IADD3 R14, P2, PT, -R7, R2, RZ ;  /* 0x00000002070e7210 */ /* 0x000fe20007f5e1ff */
[----:B------:R-:W-:Y:S03]  /*2510*/  BSSY.RECONVERGENT B3, `(.L_x_1561) ;  /* 0x0000042000037945 */ /* 0x000fe60003800200 */
[----:B------:R-:W-:Y:S01]  /*2520*/  ISETP.GT.U32.AND P1, PT, R14, 0x10, PT ;  /* 0x000000100e00780c */ /* 0x000fe20003f24070 */
[----:B------:R-:W-:-:S05]  /*2530*/  IMAD.X R14, R3, 0x1, ~R6, P2 ;  /* 0x00000001030e7824 */ /* 0x000fca00010e0e06 */
[----:B------:R-:W-:-:S13]  /*2540*/  ISETP.GT.AND.EX P1, PT, R14, RZ, PT, P1 ;  /* 0x000000ff0e00720c */ /* 0x000fda0003f24310 */
[----:B------:R-:W-:Y:S05]  /*2550*/  @!P1 BRA `(.L_x_1562) ;  /* 0x0000000000f49947 */ /* 0x000fea0003800000 */
[----:B0-----:R-:W-:Y:S02]  /*2560*/  IMAD.MOV.U32 R16, RZ, RZ, R8 ;  /* 0x000000ffff107224 */ /* 0x001fe400078e0008 */
[----:B------:R-:W-:-:S05]  /*2570*/  IMAD.MOV.U32 R17, RZ, RZ, R5 ;  /* 0x000000ffff117224 */ /* 0x000fca00078e0005 */
[----:B------:R-:W2:Y:S04]  /*2580*/  LDG.E.CONSTANT R14, desc[UR12][R16.64] ;  /* 0x0000000c100e7981 */ /* 0x000ea8000c1e9900 */
[----:B------:R-:W3:Y:S01]  /*2590*/  LDG.E.CONSTANT R20, desc[UR12][R16.64+0x4] ;  /* 0x0000040c10147981 */ /* 0x000ee2000c1e9900 */
[----:B--2--5:R-:W-:-:S04]  /*25a0*/  FSETP.GEU.AND P0, PT, R23, R14, PT ;  /* 0x0000000e1700720b */ /* 0x024fc80003f0e000 */
[----:B------:R-:W-:Y:S02]  /*25b0*/  SEL R14, R22, R8, P0 ;  /* 0x00000008160e7207 */ /* 0x000fe40000000000 */
[----:B------:R-:W-:Y:S01]  /*25c0*/  SEL R15, R21, R5, P0 ;  /* 0x00000005150f7207 */ /* 0x000fe20000000000 */
[----:B------:R-:W2:Y:S04]  /*25d0*/  LDG.E.CONSTANT R22, desc[UR12][R16.64+0x8] ;  /* 0x0000080c10167981 */ /* 0x000ea8000c1e9900 */
[----:B------:R-:W3:Y:S02]  /*25e0*/  LDG.E.CONSTANT R19, desc[UR12][R14.64] ;  /* 0x0000000c0e137981 */ /* 0x000ee4000c1e9900 */
[----:B---3--:R-:W-:-:S04]  /*25f0*/  FSETP.GEU.AND P0, PT, R19, R20, PT ;  /* 0x000000141300720b */ /* 0x008fc80003f0e000 */
[----:B------:R-:W-:Y:S02]  /*2600*/  FSEL R19, R19, R20, P0 ;  /* 0x0000001413137208 */ /* 0x000fe40000000000 */
[----:B------:R-:W3:Y:S02]  /*2610*/  LDG.E.CONSTANT R20, desc[UR12][R16.64+0x10] ;  /* 0x0000100c10147981 */ /* 0x000ee4000c1e9900 */
[----:B--2---:R-:W-:Y:S02]  /*2620*/  FSETP.GEU.AND P1, PT, R19, R22, PT ;  /* 0x000000161300720b */ /* 0x004fe40003f2e000 */
[C---:B------:R-:W-:Y:S02]  /*2630*/  IADD3 R19, P2, PT, R8.reuse, 0x4, RZ ;  /* 0x0000000408137810 */ /* 0x040fe40007f5e0ff */
[----:B------:R-:W-:-:S03]  /*2640*/  IADD3 R22, P3, PT, R8, 0x8, RZ ;  /* 0x0000000808167810 */ /* 0x000fc60007f7e0ff */
[--C-:B------:R-:W-:Y:S02]  /*2650*/  IMAD.X R23, RZ, RZ, R5.reuse, P2 ;  /* 0x000000ffff177224 */ /* 0x100fe400010e0605 */
[----:B------:R-:W-:-:S04]  /*2660*/  IMAD.X R21, RZ, RZ, R5, P3 ;  /* 0x000000ffff157224 */ /* 0x000fc800018e0605 */
[----:B------:R-:W-:Y:S02]  /*2670*/  @P1 SEL R22, R14, R19, P0 ;  /* 0x000000130e161207 */ /* 0x000fe40000000000 */
[----:B------:R-:W-:Y:S01]  /*2680*/  @P1 SEL R21, R15, R23, P0 ;  /* 0x000000170f151207 */ /* 0x000fe20000000000 */
[----:B------:R-:W2:Y:S02]  /*2690*/  LDG.E.CONSTANT R19, desc[UR12][R16.64+0xc] ;  /* 0x00000c0c10137981 */ /* 0x000ea4000c1e9900 */
        /* <DEDUP_REMOVED lines=17> */
[----:B------:R-:W-:-:S02]  /*27b0*/  IADD3 R23, P2, PT, R8, 0x14, RZ ;  /* 0x0000001408177810 */ /* 0x000fc40007f5e0ff */
[----:B------:R-:W-:Y:S02]  /*27c0*/  IADD3 R25, P3, PT, R8, 0x18, RZ ;  /* 0x0000001808197810 */ /* 0x000fe40007f7e0ff */
[----:B---3--:R-:W-:-:S04]  /*27d0*/  FSETP.GEU.AND P0, PT, R14, R21, PT ;  /* 0x000000150e00720b */ /* 0x008fc80003f0e000 */
[----:B------:R-:W-:-:S04]  /*27e0*/  FSEL R21, R14, R21, P0 ;  /* 0x000000150e157208 */ /* 0x000fc80000000000 */
[----:B--2---:R-:W-:Y:S01]  /*27f0*/  FSETP.GEU.AND P1, PT, R21, R22, PT ;  /* 0x000000161500720b */ /* 0x004fe20003f2e000 */
[--C-:B------:R-:W-:Y:S02]  /*2800*/  IMAD.X R22, RZ, RZ, R5.reuse, P2 ;  /* 0x000000ffff167224 */ /* 0x100fe400010e0605 */
[----:B------:R-:W-:-:S10]  /*2810*/  IMAD.X R21, RZ, RZ, R5, P3 ;  /* 0x000000ffff157224 */ /* 0x000fd400018e0605 */
[----:B------:R-:W-:Y:S02]  /*2820*/  @P1 SEL R25, R20, R23, P0 ;  /* 0x0000001714191207 */ /* 0x000fe40000000000 */
[----:B------:R-:W-:Y:S01]  /*2830*/  @P1 SEL R21, R19, R22, P0 ;  /* 0x0000001613151207 */ /* 0x000fe20000000000 */
[----:B------:R-:W2:Y:S02]  /*2840*/  LDG.E.CONSTANT R20, desc[UR12][R16.64+0x1c] ;  /* 0x00001c0c10147981 */ /* 0x000ea4000c1e9900 */
[----:B------:R-:W-:Y:S02]  /*2850*/  IMAD.MOV.U32 R14, RZ, RZ, R25 ;  /* 0x000000ffff0e7224 */ /* 0x000fe400078e0019 */
[----:B------:R-:W-:-:S05]  /*2860*/  IMAD.MOV.U32 R15, RZ, RZ, R21 ;  /* 0x000000ffff0f7224 */ /* 0x000fca00078e0015 */
[----:B------:R-:W2:Y:S01]  /*2870*/  LDG.E.CONSTANT R23, desc[UR12][R14.64] ;  /* 0x0000000c0e177981 */ /* 0x000ea2000c1e9900 */
[----:B------:R-:W-:Y:S02]  /*2880*/  IADD3 R22, P2, PT, R8, 0x1c, RZ ;  /* 0x0000001c08167810 */ /* 0x000fe40007f5e0ff */
[----:B------:R-:W-:-:S03]  /*2890*/  IADD3 R7, P3, PT, R7, 0x20, RZ ;  /* 0x0000002007077810 */ /* 0x000fc60007f7e0ff */
[----:B------:R-:W-:Y:S01]  /*28a0*/  IMAD.X R24, RZ, RZ, R5, P2 ;  /* 0x000000ffff187224 */ /* 0x000fe200010e0605 */
[----:B------:R-:W-:Y:S01]  /*28b0*/  IADD3 R8, P2, PT, R8, 0x20, RZ ;  /* 0x0000002008087810 */ /* 0x000fe20007f5e0ff */
[----:B------:R-:W-:Y:S01]  /*28c0*/  IMAD.X R6, RZ, RZ, R6, P3 ;  /* 0x000000ffff067224 */ /* 0x000fe200018e0606 */
[----:B------:R-:W-:-:S03]  /*28d0*/  PLOP3.LUT P0, PT, PT, PT, PT, 0x8, 0x80 ;  /* 0x000000000080781c */ /* 0x000fc60003f0e170 */
[----:B------:R-:W-:Y:S01]  /*28e0*/  IMAD.X R5, RZ, RZ, R5, P2 ;  /* 0x000000ffff057224 */ /* 0x000fe200010e0605 */
[----:B--2---:R-:W-:-:S04]  /*28f0*/  FSETP.GEU.AND P1, PT, R23, R20, PT ;  /* 0x000000141700720b */ /* 0x004fc80003f2e000 */
[----:B------:R-:W-:Y:S02]  /*2900*/  FSEL R23, R23, R20, P1 ;  /* 0x0000001417177208 */ /* 0x000fe40000800000 */
[----:B------:R-:W-:Y:S02]  /*2910*/  SEL R22, R25, R22, P1 ;  /* 0x0000001619167207 */ /* 0x000fe40000800000 */
[----:B------:R-:W-:-:S07]  /*2920*/  SEL R21, R21, R24, P1 ;  /* 0x0000001815157207 */ /* 0x000fce0000800000 */
.L_x_1562:
[----:B------:R-:W-:Y:S05]  /*2930*/  BSYNC.RECONVERGENT B3 ;  /* 0x0000000000037941 */ /* 0x000fea0003800200 */
.L_x_1561:
[----:B------:R-:W-:-:S04]  /*2940*/  ISETP.NE.U32.AND P1, PT, R7, R2, PT ;  /* 0x000000020700720c */ /* 0x000fc80003f25070 */
[----:B------:R-:W-:-:S13]  /*2950*/  ISETP.NE.OR.EX P0, PT, R6, R3, P0, P1 ;  /* 0x000000030600720c */ /* 0x000fda0000705710 */
[----:B------:R-:W-:Y:S05]  /*2960*/  @!P0 BREAK.RELIABLE B2 ;  /* 0x0000000000028942 */ /* 0x000fea0003800100 */
[----:B------:R-:W-:Y:S05]  /*2970*/  @!P0 BRA `(.L_x_1555) ;  /* 0x0000000000908947 */ /* 0x000fea0003800000 */
.L_x_1557:
[----:B------:R-:W-:Y:S05]  /*2980*/  BSYNC.RELIABLE B2 ;  /* 0x0000000000027941 */ /* 0x000fea0003800100 */
.L_x_1556:
        /* <DEDUP_REMOVED lines=10> */
[----:B------:R-:W-:-:S04]  /*2a30*/  FSEL R19, R19, R20, P1 ;  /* 0x0000001413137208 */ /* 0x000fc80000800000 */
[----:B--2---:R-:W-:Y:S02]  /*2a40*/  FSETP.GEU.AND P3, PT, R19, R22, PT ;  /* 0x000000161300720b */ /* 0x004fe40003f6e000 */
[C---:B------:R-:W-:Y:S01]  /*2a50*/  IADD3 R19, P0, PT, R8.reuse, 0x4, RZ ;  /* 0x0000000408137810 */ /* 0x040fe20007f1e0ff */
[----:B------:R-:W2:Y:S01]  /*2a60*/  LDG.E.CONSTANT R22, desc[UR12][R16.64+0xc] ;  /* 0x00000c0c10167981 */ /* 0x000ea2000c1e9900 */
[----:B------:R-:W-:-:S03]  /*2a70*/  IADD3 R20, P2, PT, R8, 0x8, RZ ;  /* 0x0000000808147810 */ /* 0x000fc60007f5e0ff */
[--C-:B------:R-:W-:Y:S02]  /*2a80*/  IMAD.X R23, RZ, RZ, R5.reuse, P0 ;  /* 0x000000ffff177224 */ /* 0x100fe400000e0605 */
[----:B------:R-:W-:-:S04]  /*2a90*/  IMAD.X R21, RZ, RZ, R5, P2 ;  /* 0x000000ffff157224 */ /* 0x000fc800010e0605 */
[----:B------:R-:W-:Y:S02]  /*2aa0*/  @P3 SEL R20, R14, R19, P1 ;  /* 0x000000130e143207 */ /* 0x000fe40000800000 */
[----:B------:R-:W-:-:S03]  /*2ab0*/  @P3 SEL R21, R15, R23, P1 ;  /* 0x000000170f153207 */ /* 0x000fc60000800000 */
[----:B------:R-:W-:Y:S02]  /*2ac0*/  IMAD.MOV.U32 R14, RZ, RZ, R20 ;  /* 0x000000ffff0e7224 */ /* 0x000fe400078e0014 */
[----:B------:R-:W-:-:S05]  /*2ad0*/  IMAD.MOV.U32 R15, RZ, RZ, R21 ;  /* 0x000000ffff0f7224 */ /* 0x000fca00078e0015 */
[----:B------:R-:W2:Y:S01]  /*2ae0*/  LDG.E.CONSTANT R23, desc[UR12][R14.64] ;  /* 0x0000000c0e177981 */ /* 0x000ea2000c1e9900 */
[----:B------:R-:W-:-:S05]  /*2af0*/  IADD3 R7, P0, PT, R7, 0x10, RZ ;  /* 0x0000001007077810 */ /* 0x000fca0007f1e0ff */
[----:B------:R-:W-:Y:S01]  /*2b00*/  IMAD.X R6, RZ, RZ, R6, P0 ;  /* 0x000000ffff067224 */ /* 0x000fe200000e0606 */
[----:B------:R-:W-:-:S04]  /*2b10*/  ISETP.NE.U32.AND P0, PT, R7, R2, PT ;  /* 0x000000020700720c */ /* 0x000fc80003f05070 */
[----:B------:R-:W-:Y:S02]  /*2b20*/  ISETP.NE.AND.EX P0, PT, R6, R3, PT, P0 ;  /* 0x000000030600720c */ /* 0x000fe40003f05300 */
[C---:B------:R-:W-:Y:S02]  /*2b30*/  IADD3 R19, P1, PT, R8.reuse, 0xc, RZ ;  /* 0x0000000c08137810 */ /* 0x040fe40007f3e0ff */
[----:B------:R-:W-:-:S03]  /*2b40*/  IADD3 R8, P3, PT, R8, 0x10, RZ ;  /* 0x0000001008087810 */ /* 0x000fc60007f7e0ff */
[--C-:B------:R-:W-:Y:S02]  /*2b50*/  IMAD.X R24, RZ, RZ, R5.reuse, P1 ;  /* 0x000000ffff187224 */ /* 0x100fe400008e0605 */
[----:B------:R-:W-:Y:S01]  /*2b60*/  IMAD.X R5, RZ, RZ, R5, P3 ;  /* 0x000000ffff057224 */ /* 0x000fe200018e0605 */
[----:B--2---:R-:W-:-:S04]  /*2b70*/  FSETP.GEU.AND P2, PT, R23, R22, PT ;  /* 0x000000161700720b */ /* 0x004fc80003f4e000 */
[----:B------:R-:W-:Y:S02]  /*2b80*/  FSEL R23, R23, R22, P2 ;  /* 0x0000001617177208 */ /* 0x000fe40001000000 */
[----:B------:R-:W-:Y:S02]  /*2b90*/  SEL R22, R20, R19, P2 ;  /* 0x0000001314167207 */ /* 0x000fe40001000000 */
[----:B------:R-:W-:Y:S01]  /*2ba0*/  SEL R21, R21, R24, P2 ;  /* 0x0000001815157207 */ /* 0x000fe20001000000 */
[----:B------:R-:W-:Y:S06]  /*2bb0*/  @P0 BRA `(.L_x_1556) ;  /* 0xfffffffc00740947 */ /* 0x000fec000383ffff */
.L_x_1555:
[----:B------:R-:W-:Y:S05]  /*2bc0*/  BSYNC.RECONVERGENT B1 ;  /* 0x0000000000017941 */ /* 0x000fea0003800200 */
.L_x_1553:
[----:B------:R-:W2:Y:S01]  /*2bd0*/  LDCU.64 UR20, c[0x0][0x398] ;  /* 0x00007300ff1477ac */ /* 0x000ea20008000a00 */
[----:B------:R-:W-:Y:S01]  /*2be0*/  IMAD R6, R10, R11, RZ ;  /* 0x0000000b0a067224 */ /* 0x000fe200078e02ff */
[----:B------:R-:W3:Y:S01]  /*2bf0*/  MUFU.RCP R2, UR9 ;  /* 0x0000000900027d08 */ /* 0x000ee20008001000 */
[----:B-----5:R-:W-:Y:S01]  /*2c00*/  F2FP.F16.F32.PACK_AB R8, RZ, R4 ;  /* 0x00000004ff08723e */ /* 0x020fe200000000ff */
[----:B------:R-:W-:Y:S01]  /*2c10*/  IMAD.U32 R3, RZ, RZ, UR9 ;  /* 0x00000009ff037e24 */ /* 0x000fe2000f8e00ff */
[----:B------:R-:W-:Y:S03]  /*2c20*/  BSSY.RECONVERGENT B1, `(.L_x_1563) ;  /* 0x0000013000017945 */ /* 0x000fe60003800200 */
[----:B------:R-:W-:-:S05]  /*2c30*/  HADD2.F32 R8, -RZ, R8.H0_H0 ;  /* 0x20000008ff087230 */ /* 0x000fca0000004100 */
[----:B------:R-:W-:Y:S01]  /*2c40*/  FADD R14, -R8, R23 ;  /* 0x00000017080e7221 */ /* 0x000fe20000000100 */
[----:B--2---:R-:W-:Y:S01]  /*2c50*/  IADD3 R7, P0, PT, R6, UR20, RZ ;  /* 0x0000001406077c10 */ /* 0x004fe2000ff1e0ff */
[----:B---3--:R-:W-:-:S03]  /*2c60*/  FFMA R3, R2, -R3, 1 ;  /* 0x3f80000002037423 */ /* 0x008fc60000000803 */
[----:B------:R-:W-:Y:S02]  /*2c70*/  FSETP.NEU.AND P2, PT, R14, RZ, PT ;  /* 0x000000ff0e00720b */ /* 0x000fe40003f4d000 */
[----:B------:R-:W-:Y:S01]  /*2c80*/  LEA.HI.X.SX32 R6, R6, UR21, 0x1, P0 ;  /* 0x0000001506067c11 */ /* 0x000fe200080f0eff */
[----:B------:R-:W-:Y:S01]  /*2c90*/  FFMA R2, R2, R3, R2 ;  /* 0x0000000302027223 */ /* 0x000fe20000000002 */
[----:B0-----:R-:W-:-:S03]  /*2ca0*/  IADD3 R16, P1, PT, R18, R7, RZ ;  /* 0x0000000712107210 */ /* 0x001fc60007f3e0ff */
[----:B------:R-:W-:Y:S02]  /*2cb0*/  FFMA R3, R2, R14, RZ ;  /* 0x0000000e02037223 */ /* 0x000fe400000000ff */
[----:B------:R-:W-:Y:S01]  /*2cc0*/  IMAD.X R17, R9, 0x1, R6, P1 ;  /* 0x0000000109117824 */ /* 0x000fe200008e0606 */
[----:B------:R-:W0:Y:S01]  /*2cd0*/  FCHK P0, R14, UR9 ;  /* 0x000000090e007d02 */ /* 0x000e220008000000 */
[----:B------:R-:W-:-:S04]  /*2ce0*/  FFMA R4, R3, -UR9, R14 ;  /* 0x8000000903047c23 */ /* 0x000fc8000800000e */
[----:B------:R-:W-:Y:S01]  /*2cf0*/  FFMA R2, R2, R4, R3 ;  /* 0x0000000402027223 */ /* 0x000fe20000000003 */
[----:B0-----:R-:W-:Y:S06]  /*2d00*/  @!P0 BRA `(.L_x_1564) ;  /* 0x0000000000108947 */ /* 0x001fec0003800000 */
[----:B------:R-:W-:Y:S01]  /*2d10*/  IMAD.MOV.U32 R2, RZ, RZ, R14 ;  /* 0x000000ffff027224 */ /* 0x000fe200078e000e */
[----:B------:R-:W-:Y:S01]  /*2d20*/  MOV R14, 0x2d50 ;  /* 0x00002d50000e7802 */ /* 0x000fe20000000f00 */
[----:B------:R-:W-:-:S07]  /*2d30*/  IMAD.U32 R3, RZ, RZ, UR9 ;  /* 0x00000009ff037e24 */ /* 0x000fce000f8e00ff */
[----:B-1----:R-:W-:Y:S05]  /*2d40*/  CALL.REL.NOINC `($__internal_3_$__cuda_sm3x_div_rn_noftz_f32_slowpath) ;  /* 0x00000040001c7944 */ /* 0x002fea0003c00000 */
.L_x_1564:
[----:B------:R-:W-:Y:S05]  /*2d50*/  BSYNC.RECONVERGENT B1 ;  /* 0x0000000000017941 */ /* 0x000fea0003800200 */
.L_x_1563:
        /* <DEDUP_REMOVED lines=11> */
[----:B-1----:R-:W-:Y:S05]  /*2e10*/  CALL.REL.NOINC `($__internal_1_$__cuda_sm20_rcp_rn_f32_slowpath) ;  /* 0x00000038001c7944 */ /* 0x002fea0003c00000 */
[----:B------:R-:W-:Y:S01]  /*2e20*/  IMAD.MOV.U32 R4, RZ, RZ, R5 ;  /* 0x000000ffff047224 */ /* 0x000fe200078e0005 */
[----:B------:R-:W-:Y:S06]  /*2e30*/  BRA `(.L_x_1567) ;  /* 0x0000000000107947 */ /* 0x000fec0003800000 */
.L_x_1566:
[----:B------:R-:W0:Y:S02]  /*2e40*/  MUFU.RCP R3, R2 ;  /* 0x0000000200037308 */ /* 0x000e240000001000 */
[----:B0-----:R-:W-:-:S04]  /*2e50*/  FFMA R4, R2, R3, -1 ;  /* 0xbf80000002047423 */ /* 0x001fc80000000003 */
[----:B------:R-:W-:-:S04]  /*2e60*/  FADD.FTZ R4, -R4, -RZ ;  /* 0x800000ff04047221 */ /* 0x000fc80000010100 */
[----:B------:R-:W-:-:S07]  /*2e70*/  FFMA R4, R3, R4, R3 ;  /* 0x0000000403047223 */ /* 0x000fce0000000003 */
.L_x_1567:
[----:B------:R-:W-:Y:S05]  /*2e80*/  BSYNC.RECONVERGENT B1 ;  /* 0x0000000000017941 */ /* 0x000fea0003800200 */
.L_x_1565:
[----:B------:R-:W-:Y:S01]  /*2e90*/  FSETP.NEU.AND P0, PT, |R4|, +INF , PT ;  /* 0x7f8000000400780b */ /* 0x000fe20003f0d200 */
[----:B------:R-:W-:Y:S01]  /*2ea0*/  IMAD.MOV.U32 R15, RZ, RZ, RZ ;  /* 0x000000ffff0f7224 */ /* 0x000fe200078e00ff */
[----:B------:R-:W-:Y:S01]  /*2eb0*/  ISETP.GE.U32.AND P1, PT, R0, 0x4, PT ;  /* 0x000000040000780c */ /* 0x000fe20003f26070 */
[----:B------:R-:W-:Y:S01]  /*2ec0*/  IMAD.MOV.U32 R5, RZ, RZ, RZ ;  /* 0x000000ffff057224 */ /* 0x000fe200078e00ff */
[----:B------:R-:W-:Y:S02]  /*2ed0*/  FSEL R3, R2, 1, P0 ;  /* 0x3f80000002037808 */ /* 0x000fe40000000000 */
[----:B------:R-:W-:Y:S02]  /*2ee0*/  FSEL R4, R4, 1, P0 ;  /* 0x3f80000004047808 */ /* 0x000fe40000000000 */
[----:B------:R-:W-:-:S04]  /*2ef0*/  F2FP.F16.F32.PACK_AB R3, R8, R3 ;  /* 0x000000030803723e */ /* 0x000fc800000000ff */
[----:B------:R-:W-:Y:S01]  /*2f00*/  PRMT R2, R3, 0x7632, R2 ;  /* 0x0000763203027816 */ /* 0x000fe20000000002 */
[----:B------:R0:W-:Y:S04]  /*2f10*/  STG.E.U16 desc[UR12][R16.64], R3 ;  /* 0x0000000310007986 */ /* 0x0001e8000c10150c */
[----:B------:R0:W-:Y:S01]  /*2f20*/  STG.E.U16 desc[UR12][R16.64+0x2], R2 ;  /* 0x0000020210007986 */ /* 0x0001e2000c10150c */
[----:B------:R-:W-:Y:S05]  /*2f30*/  @!P1 BRA `(.L_x_1568) ;  /* 0x0000001c002c9947 */ /* 0x000fea0003800000 */
[----:B------:R-:W-:Y:S02]  /*2f40*/  IMAD.MOV.U32 R5, RZ, RZ, RZ ;  /* 0x000000ffff057224 */ /* 0x000fe400078e00ff */
[----:B------:R-:W-:-:S07]  /*2f50*/  IMAD.MOV.U32 R0, RZ, RZ, RZ ;  /* 0x000000ffff007224 */ /* 0x000fce00078e00ff */
.L_x_1605:
[----:B0-----:R-:W-:-:S04]  /*2f60*/  LEA R14, P0, R5, R12, 0x2 ;  /* 0x0000000c050e7211 */ /* 0x001fc800078010ff */
[----:B-1----:R-:W-:-:S05]  /*2f70*/  LEA.HI.X R15, R5, R13, R0, 0x2, P0 ;  /* 0x0000000d050f7211 */ /* 0x002fca00000f1400 */
[----:B0-----:R-:W2:Y:S01]  /*2f80*/  LDG.E.CONSTANT R3, desc[UR12][R14.64] ;  /* 0x0000000c0e037981 */ /* 0x001ea2000c1e9900 */
[----:B------:R-:W-:-:S04]  /*2f90*/  LOP3.LUT R16, R0, UR17, RZ, 0xfc, !PT ;  /* 0x0000001100107c12 */ /* 0x000fc8000f8efcff */
[----:B------:R-:W-:Y:S01]  /*2fa0*/  ISETP.NE.U32.AND P2, PT, R16, RZ, PT ;  /* 0x000000ff1000720c */ /* 0x000fe20003f45070 */
[----:B--2---:R-:W-:-:S04]  /*2fb0*/  FADD R3, -R8, R3 ;  /* 0x0000000308037221 */ /* 0x004fc80000000100 */
[----:B------:R-:W-:-:S06]  /*2fc0*/  FMUL R3, R4, R3 ;  /* 0x0000000304037220 */ /* 0x000fcc0000400000 */
[----:B------:R-:W0:Y:S02]  /*2fd0*/  F2I.S64 R2, R3 ;  /* 0x0000000300027311 */ /* 0x000e240000201900 */
[C---:B0-----:R-:W-:Y:S02]  /*2fe0*/  LOP3.LUT P1, RZ, R2.reuse, 0x80000000, RZ, 0xc0, !PT ;  /* 0x8000000002ff7812 */ /* 0x041fe4000782c0ff */
[C---:B------:R-:W-:Y:S02]  /*2ff0*/  ISETP.GE.AND P0, PT, R2.reuse, UR5, PT ;  /* 0x0000000502007c0c */ /* 0x040fe4000bf06270 */
[----:B------:R-:W-:-:S04]  /*3000*/  SEL R24, R2, RZ, !P1 ;  /* 0x000000ff02187207 */ /* 0x000fc80004800000 */
[----:B------:R-:W-:Y:S01]  /*3010*/  SEL R24, R24, UR5, !P0 ;  /* 0x0000000518187c07 */ /* 0x000fe2000c000000 */
[----:B------:R-:W-:Y:S06]  /*3020*/  @P2 BRA `(.L_x_1569) ;  /* 0x0000000000502947 */ /* 0x000fec0003800000 */
[----:B------:R-:W0:Y:S01]  /*3030*/  I2F.U32.RP R16, UR8 ;  /* 0x0000000800107d06 */ /* 0x000e220008209000 */
[----:B------:R-:W-:Y:S01]  /*3040*/  IMAD R17, RZ, RZ, -UR8 ;  /* 0x80000008ff117e24 */ /* 0x000fe2000f8e02ff */
[----:B------:R-:W-:-:S06]  /*3050*/  ISETP.NE.U32.AND P1, PT, RZ, UR8, PT ;  /* 0x00000008ff007c0c */ /* 0x000fcc000bf25070 */
[----:B0-----:R-:W0:Y:S02]  /*3060*/  MUFU.RCP R16, R16 ;  /* 0x0000001000107308 */ /* 0x001e240000001000 */
[----:B0-----:R-:W-:-:S06]  /*3070*/  VIADD R2, R16, 0xffffffe ;  /* 0x0ffffffe10027836 */ /* 0x001fcc0000000000 */
[----:B------:R0:W2:Y:S02]  /*3080*/  F2I.FTZ.U32.TRUNC.NTZ R3, R2 ;  /* 0x0000000200037305 */ /* 0x0000a4000021f000 */
[----:B0-----:R-:W-:Y:S02]  /*3090*/  IMAD.MOV.U32 R2, RZ, RZ, RZ ;  /* 0x000000ffff027224 */ /* 0x001fe400078e00ff */
[----:B--2---:R-:W-:-:S04]  /*30a0*/  IMAD R17, R17, R3, RZ ;  /* 0x0000000311117224 */ /* 0x004fc800078e02ff */
[----:B-1----:R-:W-:-:S06]  /*30b0*/  IMAD.HI.U32 R20, R3, R17, R2 ;  /* 0x0000001103147227 */ /* 0x002fcc00078e0002 */
[----:B------:R-:W-:-:S04]  /*30c0*/  IMAD.HI.U32 R20, R20, R5, RZ ;  /* 0x0000000514147227 */ /* 0x000fc800078e00ff */
[----:B------:R-:W-:-:S04]  /*30d0*/  IMAD.MOV R20, RZ, RZ, -R20 ;  /* 0x000000ffff147224 */ /* 0x000fc800078e0a14 */
[----:B------:R-:W-:-:S05]  /*30e0*/  IMAD R3, R20, UR8, R5 ;  /* 0x0000000814037c24 */ /* 0x000fca000f8e0205 */
[----:B------:R-:W-:-:S13]  /*30f0*/  ISETP.GE.U32.AND P0, PT, R3, UR8, PT ;  /* 0x0000000803007c0c */ /* 0x000fda000bf06070 */
[----:B------:R-:W-:-:S05]  /*3100*/  @P0 VIADD R3, R3, -UR8 ;  /* 0x8000000803030c36 */ /* 0x000fca0008000000 */
[----:B------:R-:W-:-:S13]  /*3110*/  ISETP.GE.U32.AND P0, PT, R3, UR8, PT ;  /* 0x0000000803007c0c */ /* 0x000fda000bf06070 */
[----:B------:R-:W-:Y:S01]  /*3120*/  @P0 VIADD R3, R3, -UR8 ;  /* 0x8000000803030c36 */ /* 0x000fe20008000000 */
[----:B------:R-:W-:-:S04]  /*3130*/  @!P1 LOP3.LUT R3, RZ, UR8, RZ, 0x33, !PT ;  /* 0x00000008ff039c12 */ /* 0x000fc8000f8e33ff */
[----:B------:R-:W-:-:S04]  /*3140*/  ISETP.NE.U32.AND P0, PT, R3, RZ, PT ;  /* 0x000000ff0300720c */ /* 0x000fc80003f05070 */
[----:B------:R-:W-:Y:S01]  /*3150*/  ISETP.NE.AND.EX P0, PT, RZ, RZ, PT, P0 ;  /* 0x000000ffff00720c */ /* 0x000fe20003f05300 */
[----:B------:R-:W-:-:S12]  /*3160*/  BRA `(.L_x_1570) ;  /* 0x0000000000207947 */ /* 0x000fd80003800000 */
.L_x_1569:
[----:B------:R-:W-:Y:S01]  /*3170*/  IMAD.MOV.U32 R23, RZ, RZ, R5 ;  /* 0x000000ffff177224 */ /* 0x000fe200078e0005 */
[----:B-1----:R-:W-:Y:S01]  /*3180*/  MOV R20, 0x31d0 ;  /* 0x000031d000147802 */ /* 0x002fe20000000f00 */
[----:B------:R-:W-:Y:S02]  /*3190*/  IMAD.MOV.U32 R22, RZ, RZ, R0 ;  /* 0x000000ffff167224 */ /* 0x000fe400078e0000 */
[----:B------:R-:W-:Y:S02]  /*31a0*/  IMAD.U32 R2, RZ, RZ, UR8 ;  /* 0x00000008ff027e24 */ /* 0x000fe4000f8e00ff */
[----:B------:R-:W-:-:S07]  /*31b0*/  IMAD.U32 R3, RZ, RZ, UR17 ;  /* 0x00000011ff037e24 */ /* 0x000fce000f8e00ff */
[----:B------:R-:W-:Y:S05]  /*31c0*/  CALL.REL.NOINC `($__internal_2_$__cuda_sm20_rem_u64) ;  /* 0x0000003800007944 */ /* 0x000fea0003c00000 */
[----:B------:R-:W-:-:S04]  /*31d0*/  ISETP.NE.U32.AND P0, PT, R26, RZ, PT ;  /* 0x000000ff1a00720c */ /* 0x000fc80003f05070 */
[----:B------:R-:W-:-:S13]  /*31e0*/  ISETP.NE.AND.EX P0, PT, R17, RZ, PT, P0 ;  /* 0x000000ff1100720c */ /* 0x000fda0003f05300 */
.L_x_1570:
[----:B------:R-:W-:Y:S04]  /*31f0*/  BSSY.RECONVERGENT B1, `(.L_x_1571) ;  /* 0x0000049000017945 */ /* 0x000fe80003800200 */
[----:B------:R-:W-:Y:S05]  /*3200*/  @P0 BRA `(.L_x_1572) ;  /* 0x0000000000840947 */ /* 0x000fea0003800000 */
[----:B------:R-:W-:-:S04]  /*3210*/  LOP3.LUT R2, R0, UR17, RZ, 0xfc, !PT ;  /* 0x0000001100027c12 */ /* 0x000fc8000f8efcff */
[----:B------:R-:W-:-:S13]  /*3220*/  ISETP.NE.U32.AND P0, PT, R2, RZ, PT ;  /* 0x000000ff0200720c */ /* 0x000fda0003f05070 */
[----:B------:R-:W-:Y:S05]  /*3230*/  @P0 BRA `(.L_x_1573) ;  /* 0x0000000000500947 */ /* 0x000fea0003800000 */
[----:B------:R-:W0:Y:S01]  /*3240*/  I2F.U32.RP R16, UR8 ;  /* 0x0000000800107d06 */ /* 0x000e220008209000 */
[----:B------:R-:W-:Y:S01]  /*3250*/  IMAD R17, RZ, RZ, -UR8 ;  /* 0x80000008ff117e24 */ /* 0x000fe2000f8e02ff */
[----:B------:R-:W-:-:S06]  /*3260*/  ISETP.NE.U32.AND P2, PT, RZ, UR8, PT ;  /* 0x00000008ff007c0c */ /* 0x000fcc000bf45070 */
[----:B0-----:R-:W0:Y:S02]  /*3270*/  MUFU.RCP R16, R16 ;  /* 0x0000001000107308 */ /* 0x001e240000001000 */
[----:B0-----:R-:W-:-:S06]  /*3280*/  VIADD R2, R16, 0xffffffe ;  /* 0x0ffffffe10027836 */ /* 0x001fcc0000000000 */
[----:B------:R0:W1:Y:S02]  /*3290*/  F2I.FTZ.U32.TRUNC.NTZ R3, R2 ;  /* 0x0000000200037305 */ /* 0x000064000021f000 */
[----:B0-----:R-:W-:Y:S02]  /*32a0*/  IMAD.MOV.U32 R2, RZ, RZ, RZ ;  /* 0x000000ffff027224 */ /* 0x001fe400078e00ff */
[----:B-1----:R-:W-:-:S04]  /*32b0*/  IMAD R17, R17, R3, RZ ;  /* 0x0000000311117224 */ /* 0x002fc800078e02ff */
[----:B------:R-:W-:-:S04]  /*32c0*/  IMAD.HI.U32 R20, R3, R17, R2 ;  /* 0x0000001103147227 */ /* 0x000fc800078e0002 */
[----:B------:R-:W-:Y:S02]  /*32d0*/  IMAD.MOV.U32 R17, RZ, RZ, RZ ;  /* 0x000000ffff117224 */ /* 0x000fe400078e00ff */
[----:B------:R-:W-:-:S04]  /*32e0*/  IMAD.HI.U32 R16, R20, R5, RZ ;  /* 0x0000000514107227 */ /* 0x000fc800078e00ff */
[----:B------:R-:W-:-:S04]  /*32f0*/  IMAD.MOV R20, RZ, RZ, -R16 ;  /* 0x000000ffff147224 */ /* 0x000fc800078e0a10 */
[----:B------:R-:W-:-:S05]  /*3300*/  IMAD R20, R20, UR8, R5 ;  /* 0x0000000814147c24 */ /* 0x000fca000f8e0205 */
[----:B------:R-:W-:-:S13]  /*3310*/  ISETP.GE.U32.AND P0, PT, R20, UR8, PT ;  /* 0x0000000814007c0c */ /* 0x000fda000bf06070 */
[----:B------:R-:W-:Y:S02]  /*3320*/  @P0 VIADD R20, R20, -UR8 ;  /* 0x8000000814140c36 */ /* 0x000fe40008000000 */
[----:B------:R-:W-:-:S03]  /*3330*/  @P0 VIADD R16, R16, 0x1 ;  /* 0x0000000110100836 */ /* 0x000fc60000000000 */
[----:B------:R-:W-:-:S13]  /*3340*/  ISETP.GE.U32.AND P1, PT, R20, UR8, PT ;  /* 0x0000000814007c0c */ /* 0x000fda000bf26070 */
[----:B------:R-:W-:Y:S01]  /*3350*/  @P1 VIADD R16, R16, 0x1 ;  /* 0x0000000110101836 */ /* 0x000fe20000000000 */
[----:B------:R-:W-:Y:S01]  /*3360*/  @!P2 LOP3.LUT R16, RZ, UR8, RZ, 0x33, !PT ;  /* 0x00000008ff10ac12 */ /* 0x000fe2000f8e33ff */
[----:B------:R-:W-:Y:S06]  /*3370*/  BRA `(.L_x_1574) ;  /* 0x0000000000187947 */ /* 0x000fec0003800000 */
.L_x_1573:
[----:B------:R-:W-:Y:S01]  /*3380*/  IMAD.MOV.U32 R23, RZ, RZ, R5 ;  /* 0x000000ffff177224 */ /* 0x000fe200078e0005 */
[----:B------:R-:W-:Y:S01]  /*3390*/  MOV R20, 0x33e0 ;  /* 0x000033e000147802 */ /* 0x000fe20000000f00 */
[----:B------:R-:W-:Y:S02]  /*33a0*/  IMAD.MOV.U32 R2, RZ, RZ, R0 ;  /* 0x000000ffff027224 */ /* 0x000fe400078e0000 */
[----:B------:R-:W-:Y:S02]  /*33b0*/  IMAD.U32 R22, RZ, RZ, UR8 ;  /* 0x00000008ff167e24 */ /* 0x000fe4000f8e00ff */
[----:B------:R-:W-:-:S07]  /*33c0*/  IMAD.U32 R21, RZ, RZ, UR17 ;  /* 0x00000011ff157e24 */ /* 0x000fce000f8e00ff */
[----:B------:R-:W-:Y:S05]  /*33d0*/  CALL.REL.NOINC `($__internal_0_$__cuda_sm20_div_u64) ;  /* 0x0000002c00987944 */ /* 0x000fea0003c00000 */
.L_x_1574:
[----:B------:R-:W-:-:S05]  /*33e0*/  IADD3 R2, P0, PT, R16, R7, RZ ;  /* 0x0000000710027210 */ /* 0x000fca0007f1e0ff */
[----:B------:R-:W-:-:S05]  /*33f0*/  IMAD.X R3, R17, 0x1, R6, P0 ;  /* 0x0000000111037824 */ /* 0x000fca00000e0606 */
[----:B------:R0:W-:Y:S01]  /*3400*/  STG.E.U8 desc[UR12][R2.64], R24 ;  /* 0x0000001802007986 */ /* 0x0001e2000c10110c */
[----:B------:R-:W-:Y:S05]  /*3410*/  BRA `(.L_x_1575) ;  /* 0x0000000000987947 */ /* 0x000fea0003800000 */
.L_x_1572:
        /* <DEDUP_REMOVED lines=23> */
.L_x_1576:
[----:B------:R-:W-:Y:S01]  /*3590*/  IMAD.MOV.U32 R23, RZ, RZ, R5 ;  /* 0x000000ffff177224 */ /* 0x000fe200078e0005 */
[----:B------:R-:W-:Y:S01]  /*35a0*/  MOV R20, 0x35f0 ;  /* 0x000035f000147802 */ /* 0x000fe20000000f00 */
[----:B------:R-:W-:Y:S02]  /*35b0*/  IMAD.MOV.U32 R2, RZ, RZ, R0 ;  /* 0x000000ffff027224 */ /* 0x000fe400078e0000 */
[----:B------:R-:W-:Y:S02]  /*35c0*/  IMAD.U32 R22, RZ, RZ, UR8 ;  /* 0x00000008ff167e24 */ /* 0x000fe4000f8e00ff */
[----:B------:R-:W-:-:S07]  /*35d0*/  IMAD.U32 R21, RZ, RZ, UR17 ;  /* 0x00000011ff157e24 */ /* 0x000fce000f8e00ff */
[----:B------:R-:W-:Y:S05]  /*35e0*/  CALL.REL.NOINC `($__internal_0_$__cuda_sm20_div_u64) ;  /* 0x0000002c00147944 */ /* 0x000fea0003c00000 */
.L_x_1577:
[----:B------:R-:W-:Y:S01]  /*35f0*/  IADD3 R2, P0, PT, R16, R7, RZ ;  /* 0x0000000710027210 */ /* 0x000fe20007f1e0ff */
[----:B------:R-:W0:Y:S04]  /*3600*/  LDCU UR6, c[0x0][0x380] ;  /* 0x00007000ff0677ac */ /* 0x000e280008000800 */
[----:B------:R-:W-:-:S05]  /*3610*/  IMAD.X R3, R17, 0x1, R6, P0 ;  /* 0x0000000111037824 */ /* 0x000fca00000e0606 */
[----:B------:R-:W2:Y:S01]  /*3620*/  LDG.E.U8 R16, desc[UR12][R2.64] ;  /* 0x0000000c02107981 */ /* 0x000ea2000c1e1100 */
[----:B------:R-:W-:-:S05]  /*3630*/  LOP3.LUT R17, R5, UR18, RZ, 0xc0, !PT ;  /* 0x0000001205117c12 */ /* 0x000fca000f8ec0ff */
[----:B0-----:R-:W-:-:S05]  /*3640*/  IMAD R17, R17, UR6, RZ ;  /* 0x0000000611117c24 */ /* 0x001fca000f8e02ff */
[----:B------:R-:W-:-:S04]  /*3650*/  SHF.L.U32 R17, R24, R17, RZ ;  /* 0x0000001118117219 */ /* 0x000fc800000006ff */
[----:B--2---:R-:W-:-:S05]  /*3660*/  LOP3.LUT R17, R16, R17, RZ, 0xfc, !PT ;  /* 0x0000001110117212 */ /* 0x004fca00078efcff */
[----:B------:R1:W-:Y:S02]  /*3670*/  STG.E.U8 desc[UR12][R2.64], R17 ;  /* 0x0000001102007986 */ /* 0x0003e4000c10110c */
.L_x_1575:
[----:B------:R-:W-:Y:S05]  /*3680*/  BSYNC.RECONVERGENT B1 ;  /* 0x0000000000017941 */ /* 0x000fea0003800200 */
.L_x_1571:
[----:B01----:R-:W2:Y:S01]  /*3690*/  LDG.E.CONSTANT R3, desc[UR12][R14.64+0x4] ;  /* 0x0000040c0e037981 */ /* 0x003ea2000c1e9900 */
[----:B------:R-:W-:-:S05]  /*36a0*/  IADD3 R23, P0, PT, R5, 0x1, RZ ;  /* 0x0000000105177810 */ /* 0x000fca0007f1e0ff */
[----:B------:R-:W-:-:S05]  /*36b0*/  IMAD.X R22, RZ, RZ, R0, P0 ;  /* 0x000000ffff167224 */ /* 0x000fca00000e0600 */
        /* <DEDUP_REMOVED lines=12> */
[----:B------:R-:W-:Y:S01]  /*3780*/  ISETP.NE.U32.AND P1, PT, RZ, UR8, PT ;  /* 0x00000008ff007c0c */ /* 0x000fe2000bf25070 */
[----:B------:R-:W-:-:S05]  /*3790*/  IMAD.MOV.U32 R2, RZ, RZ, RZ ;  /* 0x000000ffff027224 */ /* 0x000fca00078e00ff */
[----:B0-----:R-:W0:Y:S02]  /*37a0*/  MUFU.RCP R16, R16 ;  /* 0x0000001000107308 */ /* 0x001e240000001000 */
[----:B0-----:R-:W-:-:S06]  /*37b0*/  VIADD R3, R16, 0xffffffe ;  /* 0x0ffffffe10037836 */ /* 0x001fcc0000000000 */
[----:B------:R-:W0:Y:S02]  /*37c0*/  F2I.FTZ.U32.TRUNC.NTZ R3, R3 ;  /* 0x0000000300037305 */ /* 0x000e24000021f000 */
[----:B0-----:R-:W-:-:S04]  /*37d0*/  IMAD R17, R17, R3, RZ ;  /* 0x0000000311117224 */ /* 0x001fc800078e02ff */
[----:B------:R-:W-:-:S06]  /*37e0*/  IMAD.HI.U32 R2, R3, R17, R2 ;  /* 0x0000001103027227 */ /* 0x000fcc00078e0002 */
        /* <DEDUP_REMOVED lines=11> */
.L_x_1578:
[----:B------:R-:W-:Y:S01]  /*38a0*/  IMAD.U32 R2, RZ, RZ, UR8 ;  /* 0x00000008ff027e24 */ /* 0x000fe2000f8e00ff */
[----:B------:R-:W-:Y:S01]  /*38b0*/  MOV R20, 0x38e0 ;  /* 0x000038e000147802 */ /* 0x000fe20000000f00 */
[----:B------:R-:W-:-:S07]  /*38c0*/  IMAD.U32 R3, RZ, RZ, UR17 ;  /* 0x00000011ff037e24 */ /* 0x000fce000f8e00ff */
[----:B------:R-:W-:Y:S05]  /*38d0*/  CALL.REL.NOINC `($__internal_2_$__cuda_sm20_rem_u64) ;  /* 0x00000030003c7944 */ /* 0x000fea0003c00000 */
[----:B------:R-:W-:-:S04]  /*38e0*/  ISETP.NE.U32.AND P0, PT, R26, RZ, PT ;  /* 0x000000ff1a00720c */ /* 0x000fc80003f05070 */
[----:B------:R-:W-:-:S13]  /*38f0*/  ISETP.NE.AND.EX P0, PT, R17, RZ, PT, P0 ;  /* 0x000000ff1100720c */ /* 0x000fda0003f05300 */
.L_x_1579:
[----:B------:R-:W-:Y:S04]  /*3900*/  BSSY.RECONVERGENT B1, `(.L_x_1580) ;  /* 0x0000047000017945 */ /* 0x000fe80003800200 */
[----:B------:R-:W-:Y:S05]  /*3910*/  @!P0 BRA `(.L_x_1581) ;  /* 0x0000000000988947 */ /* 0x000fea0003800000 */
        /* <DEDUP_REMOVED lines=23> */
.L_x_1582:
[----:B------:R-:W-:Y:S01]  /*3a90*/  IMAD.MOV.U32 R2, RZ, RZ, R22 ;  /* 0x000000ffff027224 */ /* 0x000fe200078e0016 */
[----:B------:R-:W-:Y:S01]  /*3aa0*/  MOV R20, 0x3ae0 ;  /* 0x00003ae000147802 */ /* 0x000fe20000000f00 */
[----:B------:R-:W-:Y:S02]  /*3ab0*/  IMAD.U32 R22, RZ, RZ, UR8 ;  /* 0x00000008ff167e24 */ /* 0x000fe4000f8e00ff */
[----:B------:R-:W-:-:S07]  /*3ac0*/  IMAD.U32 R21, RZ, RZ, UR17 ;  /* 0x00000011ff157e24 */ /* 0x000fce000f8e00ff */
[----:B------:R-:W-:Y:S05]  /*3ad0*/  CALL.REL.NOINC `($__internal_0_$__cuda_sm20_div_u64) ;  /* 0x0000002400d87944 */ /* 0x000fea0003c00000 */
.L_x_1583:
        /* <DEDUP_REMOVED lines=8> */
[----:B------:R1:W-:Y:S01]  /*3b60*/  STG.E.U8 desc[UR12][R2.64], R23 ;  /* 0x0000001702007986 */ /* 0x0003e2000c10110c */
[----:B------:R-:W-:Y:S05]  /*3b70*/  BRA `(.L_x_1584) ;  /* 0x00000000007c7947 */ /* 0x000fea0003800000 */
.L_x_1581:
        /* <DEDUP_REMOVED lines=23> */
.L_x_1585:
[----:B------:R-:W-:Y:S01]  /*3cf0*/  IMAD.MOV.U32 R2, RZ, RZ, R22 ;  /* 0x000000ffff027224 */ /* 0x000fe200078e0016 */
[----:B------:R-:W-:Y:S01]  /*3d00*/  MOV R20, 0x3d40 ;  /* 0x00003d4000147802 */ /* 0x000fe20000000f00 */
[----:B------:R-:W-:Y:S02]  /*3d10*/  IMAD.U32 R22, RZ, RZ, UR8 ;  /* 0x00000008ff167e24 */ /* 0x000fe4000f8e00ff */
[----:B------:R-:W-:-:S07]  /*3d20*/  IMAD.U32 R21, RZ, RZ, UR17 ;  /* 0x00000011ff157e24 */ /* 0x000fce000f8e00ff */
[----:B------:R-:W-:Y:S05]  /*3d30*/  CALL.REL.NOINC `($__internal_0_$__cuda_sm20_div_u64) ;  /* 0x0000002400407944 */ /* 0x000fea0003c00000 */
.L_x_1586:
[----:B------:R-:W-:-:S05]  /*3d40*/  IADD3 R2, P0, PT, R16, R7, RZ ;  /* 0x0000000710027210 */ /* 0x000fca0007f1e0ff */
[----:B------:R-:W-:-:S05]  /*3d50*/  IMAD.X R3, R17, 0x1, R6, P0 ;  /* 0x0000000111037824 */ /* 0x000fca00000e0606 */
[----:B------:R0:W-:Y:S03]  /*3d60*/  STG.E.U8 desc[UR12][R2.64], R24 ;  /* 0x0000001802007986 */ /* 0x0001e6000c10110c */
.L_x_1584:
[----:B------:R-:W-:Y:S05]  /*3d70*/  BSYNC.RECONVERGENT B1 ;  /* 0x0000000000017941 */ /* 0x000fea0003800200 */
.L_x_1580:
        /* <DEDUP_REMOVED lines=33> */
.L_x_1587:
[----:B------:R-:W-:Y:S01]  /*3f90*/  IMAD.U32 R2, RZ, RZ, UR8 ;  /* 0x00000008ff027e24 */ /* 0x000fe2000f8e00ff */
[----:B------:R-:W-:Y:S01]  /*3fa0*/  MOV R20, 0x3fd0 ;  /* 0x00003fd000147802 */ /* 0x000fe20000000f00 */
[----:B------:R-:W-:-:S07]  /*3fb0*/  IMAD.U32 R3, RZ, RZ, UR17 ;  /* 0x00000011ff037e24 */ /* 0x000fce000f8e00ff */
[----:B------:R-:W-:Y:S05]  /*3fc0*/  CALL.REL.NOINC `($__internal_2_$__cuda_sm20_rem_u64) ;  /* 0x0000002800807944 */ /* 0x000fea0003c00000 */
[----:B------:R-:W-:-:S04]  /*3fd0*/  ISETP.NE.U32.AND P0, PT, R26, RZ, PT ;  /* 0x000000ff1a00720c */ /* 0x000fc80003f05070 */
[----:B------:R-:W-:-:S13]  /*3fe0*/  ISETP.NE.AND.EX P0, PT, R17, RZ, PT, P0 ;  /* 0x000000ff1100720c */ /* 0x000fda0003f05300 */
.L_x_1588:
        /* <DEDUP_REMOVED lines=25> */
.L_x_1591:
[----:B------:R-:W-:Y:S01]  /*4180*/  IMAD.MOV.U32 R2, RZ, RZ, R22 ;  /* 0x000000ffff027224 */ /* 0x000fe200078e0016 */
[----:B------:R-:W-:Y:S01]  /*4190*/  MOV R20, 0x41d0 ;  /* 0x000041d000147802 */ /* 0x000fe20000000f00 */
[----:B------:R-:W-:Y:S02]  /*41a0*/  IMAD.U32 R22, RZ, RZ, UR8 ;  /* 0x00000008ff167e24 */ /* 0x000fe4000f8e00ff */
[----:B------:R-:W-:-:S07]  /*41b0*/  IMAD.U32 R21, RZ, RZ, UR17 ;  /* 0x00000011ff157e24 */ /* 0x000fce000f8e00ff */
[----:B------:R-:W-:Y:S05]  /*41c0*/  CALL.REL.NOINC `($__internal_0_$__cuda_sm20_div_u64) ;  /* 0x00000020001c7944 */ /* 0x000fea0003c00000 */
.L_x_1592:
        /* <DEDUP_REMOVED lines=10> */
.L_x_1590:
        /* <DEDUP_REMOVED lines=23> */
.L_x_1594:
[----:B------:R-:W-:Y:S01]  /*43e0*/  IMAD.MOV.U32 R2, RZ, RZ, R22 ;  /* 0x000000ffff027224 */ /* 0x000fe200078e0016 */
[----:B------:R-:W-:Y:S01]  /*43f0*/  MOV R20, 0x4430 ;  /* 0x0000443000147802 */ /* 0x000fe20000000f00 */
[----:B------:R-:W-:Y:S02]  /*4400*/  IMAD.U32 R22, RZ, RZ, UR8 ;  /* 0x00000008ff167e24 */ /* 0x000fe4000f8e00ff */
[----:B------:R-:W-:-:S07]  /*4410*/  IMAD.U32 R21, RZ, RZ, UR17 ;  /* 0x00000011ff157e24 */ /* 0x000fce000f8e00ff */
[----:B------:R-:W-:Y:S05]  /*4420*/  CALL.REL.NOINC `($__internal_0_$__cuda_sm20_div_u64) ;  /* 0x0000001c00847944 */ /* 0x000fea0003c00000 */
.L_x_1595:
[----:B------:R-:W-:-:S05]  /*4430*/  IADD3 R2, P0, PT, R16, R7, RZ ;  /* 0x0000000710027210 */ /* 0x000fca0007f1e0ff */
[----:B------:R-:W-:-:S05]  /*4440*/  IMAD.X R3, R17, 0x1, R6, P0 ;  /* 0x0000000111037824 */ /* 0x000fca00000e0606 */
[----:B------:R0:W-:Y:S03]  /*4450*/  STG.E.U8 desc[UR12][R2.64], R24 ;  /* 0x0000001802007986 */ /* 0x0001e6000c10110c */
.L_x_1593:
[----:B------:R-:W-:Y:S05]  /*4460*/  BSYNC.RECONVERGENT B1 ;  /* 0x0000000000017941 */ /* 0x000fea0003800200 */
.L_x_1589:
[----:B------:R-:W0:Y:S01]  /*4470*/  LDG.E.CONSTANT R15, desc[UR12][R14.64+0xc] ;  /* 0x00000c0c0e0f7981 */ /* 0x000e22000c1e9900 */
[----:B-1----:R-:W-:-:S05]  /*4480*/  IADD3 R23, P0, PT, R5, 0x3, RZ ;  /* 0x0000000305177810 */ /* 0x002fca0007f1e0ff */
[----:B------:R-:W-:-:S05]  /*4490*/  IMAD.X R22, RZ, RZ, R0, P0 ;  /* 0x000000ffff167224 */ /* 0x000fca00000e0600 */
[----:B------:R-:W-:-:S04]  /*44a0*/  LOP3.LUT R16, R22, UR17, RZ, 0xfc, !PT ;  /* 0x0000001116107c12 */ /* 0x000fc8000f8efcff */
[----:B------:R-:W-:Y:S01]  /*44b0*/  ISETP.NE.U32.AND P2, PT, R16, RZ, PT ;  /* 0x000000ff1000720c */ /* 0x000fe20003f45070 */
[----:B0-----:R-:W-:-:S04]  /*44c0*/  FADD R3, -R8, R15 ;  /* 0x0000000f08037221 */ /* 0x001fc80000000100 */
        /* <DEDUP_REMOVED lines=27> */
.L_x_1596:
[----:B------:R-:W-:Y:S01]  /*4680*/  IMAD.U32 R2, RZ, RZ, UR8 ;  /* 0x00000008ff027e24 */ /* 0x000fe2000f8e00ff */
[----:B------:R-:W-:Y:S01]  /*4690*/  MOV R20, 0x46c0 ;  /* 0x000046c000147802 */ /* 0x000fe20000000f00 */
[----:B------:R-:W-:-:S07]  /*46a0*/  IMAD.U32 R3, RZ, RZ, UR17 ;  /* 0x00000011ff037e24 */ /* 0x000fce000f8e00ff */
[----:B------:R-:W-:Y:S05]  /*46b0*/  CALL.REL.NOINC `($__internal_2_$__cuda_sm20_rem_u64) ;  /* 0x0000002000c47944 */ /* 0x000fea0003c00000 */
[----:B------:R-:W-:-:S04]  /*46c0*/  ISETP.NE.U32.AND P0, PT, R26, RZ, PT ;  /* 0x000000ff1a00720c */ /* 0x000fc80003f05070 */
[----:B------:R-:W-:-:S13]  /*46d0*/  ISETP.NE.AND.EX P0, PT, R17, RZ, PT, P0 ;  /* 0x000000ff1100720c */ /* 0x000fda0003f05300 */
.L_x_1597:
        /* <DEDUP_REMOVED lines=25> */
.L_x_1600:
[----:B------:R-:W-:Y:S01]  /*4870*/  IMAD.MOV.U32 R2, RZ, RZ, R22 ;  /* 0x000000ffff027224 */ /* 0x000fe200078e0016 */
[----:B------:R-:W-:Y:S01]  /*4880*/  MOV R20, 0x48c0 ;  /* 0x000048c000147802 */ /* 0x000fe20000000f00 */
[----:B------:R-:W-:Y:S02]  /*4890*/  IMAD.U32 R22, RZ, RZ, UR8 ;  /* 0x00000008ff167e24 */ /* 0x000fe4000f8e00ff */
[----:B------:R-:W-:-:S07]  /*48a0*/  IMAD.U32 R21, RZ, RZ, UR17 ;  /* 0x00000011ff157e24 */ /* 0x000fce000f8e00ff */
[----:B------:R-:W-:Y:S05]  /*48b0*/  CALL.REL.NOINC `($__internal_0_$__cuda_sm20_div_u64) ;  /* 0x0000001800607944 */ /* 0x000fea0003c00000 */
.L_x_1601:
        /* <DEDUP_REMOVED lines=10> */
.L_x_1599:
        /* <DEDUP_REMOVED lines=23> */
.L_x_1603:
[----:B------:R-:W-:Y:S01]  /*4ad0*/  IMAD.MOV.U32 R2, RZ, RZ, R22 ;  /* 0x000000ffff027224 */ /* 0x000fe200078e0016 */
[----:B------:R-:W-:Y:S01]  /*4ae0*/  MOV R20, 0x4b20 ;  /* 0x00004b2000147802 */ /* 0x000fe20000000f00 */
[----:B------:R-:W-:Y:S02]  /*4af0*/  IMAD.U32 R22, RZ, RZ, UR8 ;  /* 0x00000008ff167e24 */ /* 0x000fe4000f8e00ff */
[----:B------:R-:W-:-:S07]  /*4b00*/  IMAD.U32 R21, RZ, RZ, UR17 ;  /* 0x00000011ff157e24 */ /* 0x000fce000f8e00ff */
[----:B------:R-:W-:Y:S05]  /*4b10*/  CALL.REL.NOINC `($__internal_0_$__cuda_sm20_div_u64) ;  /* 0x0000001400c87944 */ /* 0x000fea0003c00000 */
.L_x_1604:
[----:B------:R-:W-:-:S05]  /*4b20*/  IADD3 R2, P0, PT, R16, R7, RZ ;  /* 0x0000000710027210 */ /* 0x000fca0007f1e0ff */
[----:B------:R-:W-:-:S05]  /*4b30*/  IMAD.X R3, R17, 0x1, R6, P0 ;  /* 0x0000000111037824 */ /* 0x000fca00000e0606 */
[----:B------:R0:W-:Y:S03]  /*4b40*/  STG.E.U8 desc[UR12][R2.64], R14 ;  /* 0x0000000e02007986 */ /* 0x0001e6000c10110c */
.L_x_1602:
[----:B------:R-:W-:Y:S05]  /*4b50*/  BSYNC.RECONVERGENT B1 ;  /* 0x0000000000017941 */ /* 0x000fea0003800200 */
.L_x_1598:
[----:B------:R-:W2:Y:S01]  /*4b60*/  LDCU UR6, c[0x0][0x394] ;  /* 0x00007280ff0677ac */ /* 0x000ea20008000800 */
[----:B------:R-:W-:-:S05]  /*4b70*/  IADD3 R5, P0, PT, R5, 0x4, RZ ;  /* 0x0000000405057810 */ /* 0x000fca0007f1e0ff */
[----:B------:R-:W-:Y:S01]  /*4b80*/  IMAD.X R0, RZ, RZ, R0, P0 ;  /* 0x000000ffff007224 */ /* 0x000fe200000e0600 */
[----:B--2---:R-:W-:-:S06]  /*4b90*/  ULOP3.LUT UR6, UR6, 0xfffffffc, URZ, 0xc0, !UPT ;  /* 0xfffffffc06067892 */ /* 0x004fcc000f8ec0ff */
[----:B------:R-:W-:-:S04]  /*4ba0*/  ISETP.NE.U32.AND P0, PT, R5, UR6, PT ;  /* 0x0000000605007c0c */ /* 0x000fc8000bf05070 */
[----:B------:R-:W-:-:S13]  /*4bb0*/  ISETP.NE.AND.EX P0, PT, R0, UR11, PT, P0 ;  /* 0x0000000b00007c0c */ /* 0x000fda000bf05300 */
[----:B------:R-:W-:Y:S05]  /*4bc0*/  @P0 BRA `(.L_x_1605) ;  /* 0xffffffe000e40947 */ /* 0x000fea000383ffff */
[----:B-1----:R-:W-:Y:S02]  /*4bd0*/  IMAD.U32 R15, RZ, RZ, UR6 ;  /* 0x00000006ff0f7e24 */ /* 0x002fe4000f8e00ff */
[----:B------:R-:W-:-:S07]  /*4be0*/  IMAD.U32 R5, RZ, RZ, UR11 ;  /* 0x0000000bff057e24 */ /* 0x000fce000f8e00ff */
.L_x_1568:
[----:B------:R-:W-:-:S09]  /*4bf0*/  UISETP.NE.AND UP0, UPT, UR10, URZ, UPT ;  /* 0x000000ff0a00728c */ /* 0x000fd2000bf05270 */
[----:B------:R-:W-:Y:S05]  /*4c00*/  BRA.U !UP0, `(.L_x_1606) ;  /* 0x0000001508707547 */ /* 0x000fea000b800000 */
[----:B------:R-:W-:-:S09]  /*4c10*/  UISETP.NE.AND UP0, UPT, UR10, 0x1, UPT ;  /* 0x000000010a00788c */ /* 0x000fd2000bf05270 */
[----:B------:R-:W-:Y:S05]  /*4c20*/  BRA.U !UP0, `(.L_x_1607) ;  /* 0x0000000d08a07547 */ /* 0x000fea000b800000 */
[----:B------:R-:W-:-:S04]  /*4c30*/  LEA R24, P0, R15, R12, 0x2 ;  /* 0x0000000c0f187211 */ /* 0x000fc800078010ff */
[----:B------:R-:W-:-:S05]  /*4c40*/  LEA.HI.X R25, R15, R13, R5, 0x2, P0 ;  /* 0x0000000d0f197211 */ /* 0x000fca00000f1405 */
        /* <DEDUP_REMOVED lines=31> */
.L_x_1608:
        /* <DEDUP_REMOVED lines=8> */
.L_x_1609:
[----:B------:R-:W-:Y:S04]  /*4ec0*/  BSSY.RECONVERGENT B1, `(.L_x_1610) ;  /* 0x000004d000017945 */ /* 0x000fe80003800200 */
[----:B------:R-:W-:Y:S05]  /*4ed0*/  @!P0 BRA `(.L_x_1611) ;  /* 0x0000000000a48947 */ /* 0x000fea0003800000 */
[----:B------:R-:W-:Y:S01]  /*4ee0*/  LOP3.LUT R2, R5, UR17, RZ, 0xfc, !PT ;  /* 0x0000001105027c12 */ /* 0x000fe2000f8efcff */
[----:B------:R-:W-:Y:S03]  /*4ef0*/  BSSY.RECONVERGENT B2, `(.L_x_1612) ;  /* 0x000001d000027945 */ /* 0x000fe60003800200 */
[----:B------:R-:W-:-:S13]  /*4f00*/  ISETP.NE.U32.AND P0, PT, R2, RZ, PT ;  /* 0x000000ff0200720c */ /* 0x000fda0003f05070 */
[----:B------:R-:W-:Y:S05]  /*4f10*/  @P0 BRA `(.L_x_1613) ;  /* 0x0000000000500947 */ /* 0x000fea0003800000 */
        /* <DEDUP_REMOVED lines=8> */
[----:B------:R-:W-:-:S04]  /*4fa0*/  IMAD.HI.U32 R16, R3, R17, R2 ;  /* 0x0000001103107227 */ /* 0x000fc800078e0002 */
[----:B------:R-:W-:Y:S02]  /*4fb0*/  IMAD.MOV.U32 R17, RZ, RZ, RZ ;  /* 0x000000ffff117224 */ /* 0x000fe400078e00ff */
[----:B------:R-:W-:-:S04]  /*4fc0*/  IMAD.HI.U32 R16, R16, R15, RZ ;  /* 0x0000000f10107227 */ /* 0x000fc800078e00ff */
[----:B-1----:R-:W-:-:S04]  /*4fd0*/  IMAD.MOV R20, RZ, RZ, -R16 ;  /* 0x000000ffff147224 */ /* 0x002fc800078e0a10 */
        /* <DEDUP_REMOVED lines=8> */
.L_x_1613:
[----:B------:R-:W-:Y:S01]  /*5060*/  IMAD.MOV.U32 R23, RZ, RZ, R15 ;  /* 0x000000ffff177224 */ /* 0x000fe200078e000f */
[----:B-1----:R-:W-:Y:S01]  /*5070*/  MOV R20, 0x50c0 ;  /* 0x000050c000147802 */ /* 0x002fe20000000f00 */
[----:B------:R-:W-:Y:S02]  /*5080*/  IMAD.MOV.U32 R2, RZ, RZ, R5 ;  /* 0x000000ffff027224 */ /* 0x000fe400078e0005 */
[----:B------:R-:W-:Y:S02]  /*5090*/  IMAD.U32 R22, RZ, RZ, UR8 ;  /* 0x00000008ff167e24 */ /* 0x000fe4000f8e00ff */
[----:B------:R-:W-:-:S07]  /*50a0*/  IMAD.U32 R21, RZ, RZ, UR17 ;  /* 0x00000011ff157e24 */ /* 0x000fce000f8e00ff */
[----:B------:R-:W-:Y:S05]  /*50b0*/  CALL.REL.NOINC `($__internal_0_$__cuda_sm20_div_u64) ;  /* 0x0000001000607944 */ /* 0x000fea0003c00000 */
.L_x_1614:
[----:B------:R-:W-:Y:S05]  /*50c0*/  BSYNC.RECONVERGENT B2 ;  /* 0x0000000000027941 */ /* 0x000fea0003800200 */
.L_x_1612:
        /* <DEDUP_REMOVED lines=10> */
.L_x_1611:
        /* <DEDUP_REMOVED lines=24> */
.L_x_1617:
[----:B------:R-:W-:Y:S01]  /*52f0*/  IMAD.MOV.U32 R23, RZ, RZ, R15 ;  /* 0x000000ffff177224 */ /* 0x000fe200078e000f */
[----:B-1----:R-:W-:Y:S01]  /*5300*/  MOV R20, 0x5350 ;  /* 0x0000535000147802 */ /* 0x002fe20000000f00 */
[----:B------:R-:W-:Y:S02]  /*5310*/  IMAD.MOV.U32 R2, RZ, RZ, R5 ;  /* 0x000000ffff027224 */ /* 0x000fe400078e0005 */
[----:B------:R-:W-:Y:S02]  /*5320*/  IMAD.U32 R22, RZ, RZ, UR8 ;  /* 0x00000008ff167e24 */ /* 0x000fe4000f8e00ff */
[----:B------:R-:W-:-:S07]  /*5330*/  IMAD.U32 R21, RZ, RZ, UR17 ;  /* 0x00000011ff157e24 */ /* 0x000fce000f8e00ff */
[----:B------:R-:W-:Y:S05]  /*5340*/  CALL.REL.NOINC `($__internal_0_$__cuda_sm20_div_u64) ;  /* 0x0000000c00bc7944 */ /* 0x000fea0003c00000 */
.L_x_1618:
[----:B------:R-:W-:Y:S05]  /*5350*/  BSYNC.RECONVERGENT B2 ;  /* 0x0000000000027941 */ /* 0x000fea0003800200 */
.L_x_1616:
[----:B------:R-:W-:-:S05]  /*5360*/  IADD3 R2, P0, PT, R16, R7, RZ ;  /* 0x0000000710027210 */ /* 0x000fca0007f1e0ff */
[----:B------:R-:W-:-:S05]  /*5370*/  IMAD.X R3, R17, 0x1, R6, P0 ;  /* 0x0000000111037824 */ /* 0x000fca00000e0606 */
[----:B------:R1:W-:Y:S03]  /*5380*/  STG.E.U8 desc[UR12][R2.64], R0 ;  /* 0x0000000002007986 */ /* 0x0003e6000c10110c */
.L_x_1615:
[----:B------:R-:W-:Y:S05]  /*5390*/  BSYNC.RECONVERGENT B1 ;  /* 0x0000000000017941 */ /* 0x000fea0003800200 */
.L_x_1610:
[----:B------:R-:W0:Y:S01]  /*53a0*/  LDG.E.CONSTANT R25, desc[UR12][R24.64+0x4] ;  /* 0x0000040c18197981 */ /* 0x000e22000c1e9900 */
[----:B------:R-:W-:-:S05]  /*53b0*/  IADD3 R23, P0, PT, R15, 0x1, RZ ;  /* 0x000000010f177810 */ /* 0x000fca0007f1e0ff */
[----:B------:R-:W-:-:S05]  /*53c0*/  IMAD.X R22, RZ, RZ, R5, P0 ;  /* 0x000000ffff167224 */ /* 0x000fca00000e0605 */
[----:B-1----:R-:W-:-:S04]  /*53d0*/  LOP3.LUT R0, R22, UR17, RZ, 0xfc, !PT ;  /* 0x0000001116007c12 */ /* 0x002fc8000f8efcff */
        /* <DEDUP_REMOVED lines=29> */
.L_x_1619:
[----:B------:R-:W-:Y:S01]  /*55b0*/  IMAD.U32 R2, RZ, RZ, UR8 ;  /* 0x00000008ff027e24 */ /* 0x000fe2000f8e00ff */
[----:B------:R-:W-:Y:S01]  /*55c0*/  MOV R20, 0x55f0 ;  /* 0x000055f000147802 */ /* 0x000fe20000000f00 */
[----:B------:R-:W-:-:S07]  /*55d0*/  IMAD.U32 R3, RZ, RZ, UR17 ;  /* 0x00000011ff037e24 */ /* 0x000fce000f8e00ff */
[----:B------:R-:W-:Y:S05]  /*55e0*/  CALL.REL.NOINC `($__internal_2_$__cuda_sm20_rem_u64) ;  /* 0x0000001000f87944 */ /* 0x000fea0003c00000 */
[----:B------:R-:W-:-:S04]  /*55f0*/  ISETP.NE.U32.AND P0, PT, R26, RZ, PT ;  /* 0x000000ff1a00720c */ /* 0x000fc80003f05070 */
[----:B------:R-:W-:-:S13]  /*5600*/  ISETP.NE.AND.EX P0, PT, R17, RZ, PT, P0 ;  /* 0x000000ff1100720c */ /* 0x000fda0003f05300 */
.L_x_1620:
        /* <DEDUP_REMOVED lines=25> */
.L_x_1623:
[----:B------:R-:W-:Y:S01]  /*57a0*/  IMAD.MOV.U32 R2, RZ, RZ, R22 ;  /* 0x000000ffff027224 */ /* 0x000fe200078e0016 */
[----:B------:R-:W-:Y:S01]  /*57b0*/  MOV R20, 0x57f0 ;  /* 0x000057f000147802 */ /* 0x000fe20000000f00 */
[----:B------:R-:W-:Y:S02]  /*57c0*/  IMAD.U32 R22, RZ, RZ, UR8 ;  /* 0x00000008ff167e24 */ /* 0x000fe4000f8e00ff */
[----:B------:R-:W-:-:S07]  /*57d0*/  IMAD.U32 R21, RZ, RZ, UR17 ;  /* 0x00000011ff157e24 */ /* 0x000fce000f8e00ff */
[----:B------:R-:W-:Y:S05]  /*57e0*/  CALL.REL.NOINC `($__internal_0_$__cuda_sm20_div_u64) ;  /* 0x0000000800947944 */ /* 0x000fea0003c00000 */
.L_x_1624:
        /* <DEDUP_REMOVED lines=10> */
.L_x_1622:
        /* <DEDUP_REMOVED lines=23> */
.L_x_1626:
[----:B------:R-:W-:Y:S01]  /*5a00*/  IMAD.MOV.U32 R2, RZ, RZ, R22 ;  /* 0x000000ffff027224 */ /* 0x000fe200078e0016 */
[----:B------:R-:W-:Y:S01]  /*5a10*/  MOV R20, 0x5a50 ;  /* 0x00005a5000147802 */ /* 0x000fe20000000f00 */
[----:B------:R-:W-:Y:S02]  /*5a20*/  IMAD.U32 R22, RZ, RZ, UR8 ;  /* 0x00000008ff167e24 */ /* 0x000fe4000f8e00ff */
[----:B------:R-:W-:-:S07]  /*5a30*/  IMAD.U32 R21, RZ, RZ, UR17 ;  /* 0x00000011ff157e24 */ /* 0x000fce000f8e00ff */
[----:B------:R-:W-:Y:S05]  /*5a40*/  CALL.REL.NOINC `($__internal_0_$__cuda_sm20_div_u64) ;  /* 0x0000000400fc7944 */ /* 0x000fea0003c00000 */
.L_x_1627:
[----:B------:R-:W-:-:S05]  /*5a50*/  IADD3 R2, P0, PT, R16, R7, RZ ;  /* 0x0000000710027210 */ /* 0x000fca0007f1e0ff */
[----:B------:R-:W-:-:S05]  /*5a60*/  IMAD.X R3, R17, 0x1, R6, P0 ;  /* 0x0000000111037824 */ /* 0x000fca00000e0606 */
[----:B------:R0:W-:Y:S03]  /*5a70*/  STG.E.U8 desc[UR12][R2.64], R0 ;  /* 0x0000000002007986 */ /* 0x0001e6000c10110c */
.L_x_1625:
[----:B------:R-:W-:Y:S05]  /*5a80*/  BSYNC.RECONVERGENT B1 ;  /* 0x0000000000017941 */ /* 0x000fea0003800200 */
.L_x_1621:
[----:B------:R-:W-:-:S05]  /*5a90*/  IADD3 R15, P0, PT, R15, 0x2, RZ ;  /* 0x000000020f0f7810 */ /* 0x000fca0007f1e0ff */
[----:B------:R-:W-:-:S08]  /*5aa0*/  IMAD.X R5, RZ, RZ, R5, P0 ;  /* 0x000000ffff057224 */ /* 0x000fd000000e0605 */
.L_x_1607:
[----:B------:R-:W2:Y:S01]  /*5ab0*/  LDCU UR6, c[0x0][0x394] ;  /* 0x00007280ff0677ac */ /* 0x000ea20008000800 */
[----:B------:R-:W-:Y:S01]  /*5ac0*/  BSSY.RECONVERGENT B1, `(.L_x_1606) ;  /* 0x0000070000017945 */ /* 0x000fe20003800200 */
[----:B--2---:R-:W-:-:S09]  /*5ad0*/  ULOP3.LUT UP0, URZ, UR6, 0x1, URZ, 0xc0, !UPT ;  /* 0x0000000106ff7892 */ /* 0x004fd2000f80c0ff */
[----:B------:R-:W-:Y:S05]  /*5ae0*/  BRA.U !UP0, `(.L_x_1628) ;  /* 0x0000000508b47547 */ /* 0x000fea000b800000 */
[----:B------:R-:W-:-:S04]  /*5af0*/  LEA R12, P0, R15, R12, 0x2 ;  /* 0x0000000c0f0c7211 */ /* 0x000fc800078010ff */
[----:B------:R-:W-:-:S06]  /*5b00*/  LEA.HI.X R13, R15, R13, R5, 0x2, P0 ;  /* 0x0000000d0f0d7211 */ /* 0x000fcc00000f1405 */
[----:B------:R-:W1:Y:S01]  /*5b10*/  LDG.E.CONSTANT R13, desc[UR12][R12.64] ;  /* 0x0000000c0c0d7981 */ /* 0x000e62000c1e9900 */
[----:B0-----:R-:W-:-:S04]  /*5b20*/  LOP3.LUT R0, R5, UR17, RZ, 0xfc, !PT ;  /* 0x0000001105007c12 */ /* 0x001fc8000f8efcff */
[----:B------:R-:W-:Y:S01]  /*5b30*/  ISETP.NE.U32.AND P2, PT, R0, RZ, PT ;  /* 0x000000ff0000720c */ /* 0x000fe20003f45070 */
[----:B-1----:R-:W-:-:S04]  /*5b40*/  FADD R3, -R8, R13 ;  /* 0x0000000d08037221 */ /* 0x002fc80000000100 */
        /* <DEDUP_REMOVED lines=27> */
.L_x_1629:
[----:B------:R-:W-:Y:S01]  /*5d00*/  IMAD.MOV.U32 R23, RZ, RZ, R15 ;  /* 0x000000ffff177224 */ /* 0x000fe200078e000f */
[----:B------:R-:W-:Y:S01]  /*5d10*/  MOV R20, 0x5d60 ;  /* 0x00005d6000147802 */ /* 0x000fe20000000f00 */
[----:B------:R-:W-:Y:S02]  /*5d20*/  IMAD.MOV.U32 R22, RZ, RZ, R5 ;  /* 0x000000ffff167224 */ /* 0x000fe400078e0005 */
[----:B------:R-:W-:Y:S02]  /*5d30*/  IMAD.U32 R2, RZ, RZ, UR8 ;  /* 0x00000008ff027e24 */ /* 0x000fe4000f8e00ff */
[----:B------:R-:W-:-:S07]  /*5d40*/  IMAD.U32 R3, RZ, RZ, UR17 ;  /* 0x00000011ff037e24 */ /* 0x000fce000f8e00ff */
[----:B------:R-:W-:Y:S05]  /*5d50*/  CALL.REL.NOINC `($__internal_2_$__cuda_sm20_rem_u64) ;  /* 0x0000000c001c7944 */ /* 0x000fea0003c00000 */
[----:B------:R-:W-:-:S04]  /*5d60*/  ISETP.NE.U32.AND P0, PT, R26, RZ, PT ;  /* 0x000000ff1a00720c */ /* 0x000fc80003f05070 */
[----:B------:R-:W-:-:S13]  /*5d70*/  ISETP.NE.AND.EX P0, PT, R17, RZ, PT, P0 ;  /* 0x000000ff1100720c */ /* 0x000fda0003f05300 */
.L_x_1630:
[----:B------:R-:W-:Y:S05]  /*5d80*/  @!P0 BRA `(.L_x_1631) ;  /* 0x0000000000948947 */ /* 0x000fea0003800000 */
[----:B------:R-:W-:Y:S05]  /*5d90*/  @P2 BRA `(.L_x_1632) ;  /* 0x0000000000502947 */ /* 0x000fea0003800000 */
[----:B------:R-:W0:Y:S01]  /*5da0*/  I2F.U32.RP R4, UR8 ;  /* 0x0000000800047d06 */ /* 0x000e220008209000 */
[----:B------:R-:W-:Y:S01]  /*5db0*/  IMAD R5, RZ, RZ, -UR8 ;  /* 0x80000008ff057e24 */ /* 0x000fe2000f8e02ff */
[----:B------:R-:W-:Y:S01]  /*5dc0*/  ISETP.NE.U32.AND P2, PT, RZ, UR8, PT ;  /* 0x00000008ff007c0c */ /* 0x000fe2000bf45070 */
[----:B------:R-:W-:-:S05]  /*5dd0*/  IMAD.MOV.U32 R17, RZ, RZ, RZ ;  /* 0x000000ffff117224 */ /* 0x000fca00078e00ff */
[----:B0-----:R-:W0:Y:S02]  /*5de0*/  MUFU.RCP R4, R4 ;  /* 0x0000000400047308 */ /* 0x001e240000001000 */
[----:B0-----:R-:W-:-:S06]  /*5df0*/  VIADD R2, R4, 0xffffffe ;  /* 0x0ffffffe04027836 */ /* 0x001fcc0000000000 */
[----:B------:R0:W1:Y:S02]  /*5e00*/  F2I.FTZ.U32.TRUNC.NTZ R3, R2 ;  /* 0x0000000200037305 */ /* 0x000064000021f000 */
[----:B0-----:R-:W-:Y:S02]  /*5e10*/  IMAD.MOV.U32 R2, RZ, RZ, RZ ;  /* 0x000000ffff027224 */ /* 0x001fe400078e00ff */
[----:B-1----:R-:W-:-:S04]  /*5e20*/  IMAD R5, R5, R3, RZ ;  /* 0x0000000305057224 */ /* 0x002fc800078e02ff */
[----:B------:R-:W-:-:S06]  /*5e30*/  IMAD.HI.U32 R8, R3, R5, R2 ;  /* 0x0000000503087227 */ /* 0x000fcc00078e0002 */
        /* <DEDUP_REMOVED lines=10> */
.L_x_1632:
[----:B------:R-:W-:Y:S01]  /*5ee0*/  IMAD.MOV.U32 R2, RZ, RZ, R5 ;  /* 0x000000ffff027224 */ /* 0x000fe200078e0005 */
[----:B------:R-:W-:Y:S01]  /*5ef0*/  MOV R20, 0x5f40 ;  /* 0x00005f4000147802 */ /* 0x000fe20000000f00 */
[----:B------:R-:W-:Y:S02]  /*5f00*/  IMAD.MOV.U32 R23, RZ, RZ, R15 ;  /* 0x000000ffff177224 */ /* 0x000fe400078e000f */
[----:B------:R-:W-:Y:S02]  /*5f10*/  IMAD.U32 R22, RZ, RZ, UR8 ;  /* 0x00000008ff167e24 */ /* 0x000fe4000f8e00ff */
[----:B------:R-:W-:-:S07]  /*5f20*/  IMAD.U32 R21, RZ, RZ, UR17 ;  /* 0x00000011ff157e24 */ /* 0x000fce000f8e00ff */
[----:B------:R-:W-:Y:S05]  /*5f30*/  CALL.REL.NOINC `($__internal_0_$__cuda_sm20_div_u64) ;  /* 0x0000000000c07944 */ /* 0x000fea0003c00000 */
.L_x_1633:
        /* <DEDUP_REMOVED lines=10> */
.L_x_1631:
        /* <DEDUP_REMOVED lines=21> */
.L_x_1634:
[----:B------:R-:W-:Y:S01]  /*6130*/  IMAD.MOV.U32 R23, RZ, RZ, R15 ;  /* 0x000000ffff177224 */ /* 0x000fe200078e000f */
[----:B------:R-:W-:Y:S01]  /*6140*/  MOV R20, 0x6190 ;  /* 0x0000619000147802 */ /* 0x000fe20000000f00 */
[----:B------:R-:W-:Y:S02]  /*6150*/  IMAD.MOV.U32 R2, RZ, RZ, R5 ;  /* 0x000000ffff027224 */ /* 0x000fe400078e0005 */
[----:B------:R-:W-:Y:S02]  /*6160*/  IMAD.U32 R22, RZ, RZ, UR8 ;  /* 0x00000008ff167e24 */ /* 0x000fe4000f8e00ff */
[----:B------:R-:W-:-:S07]  /*6170*/  IMAD.U32 R21, RZ, RZ, UR17 ;  /* 0x00000011ff157e24 */ /* 0x000fce000f8e00ff */
[----:B------:R-:W-:Y:S05]  /*6180*/  CALL.REL.NOINC `($__internal_0_$__cuda_sm20_div_u64) ;  /* 0x00000000002c7944 */ /* 0x000fea0003c00000 */
.L_x_1635:
[----:B------:R-:W-:-:S05]  /*6190*/  IADD3 R2, P0, PT, R16, R7, RZ ;  /* 0x0000000710027210 */ /* 0x000fca0007f1e0ff */
[----:B------:R-:W-:-:S05]  /*61a0*/  IMAD.X R3, R17, 0x1, R6, P0 ;  /* 0x0000000111037824 */ /* 0x000fca00000e0606 */
[----:B------:R3:W-:Y:S03]  /*61b0*/  STG.E.U8 desc[UR12][R2.64], R0 ;  /* 0x0000000002007986 */ /* 0x0007e6000c10110c */
.L_x_1628:
[----:B------:R-:W-:Y:S05]  /*61c0*/  BSYNC.RECONVERGENT B1 ;  /* 0x0000000000017941 */ /* 0x000fea0003800200 */
.L_x_1606:
[----:B------:R-:W4:Y:S01]  /*61d0*/  LDCU UR6, c[0x0][0x390] ;  /* 0x00007200ff0677ac */ /* 0x000f220008000800 */
[----:B------:R-:W-:-:S05]  /*61e0*/  VIADD R11, R11, UR4 ;  /* 0x000000040b0b7c36 */ /* 0x000fca0008000000 */
[----:B----4-:R-:W-:-:S13]  /*61f0*/  ISETP.GE.AND P0, PT, R11, UR6, PT ;  /* 0x000000060b007c0c */ /* 0x010fda000bf06270 */
[----:B------:R-:W-:Y:S05]  /*6200*/  @!P0 BRA `(.L_x_1636) ;  /* 0xffffffa400b08947 */ /* 0x000fea000383ffff */
[----:B------:R-:W-:Y:S05]  /*6210*/  BSYNC.RECONVERGENT B0 ;  /* 0x0000000000007941 */ /* 0x000fea0003800200 */
.L_x_1540:
[----:B------:R-:W-:Y:S05]  /*6220*/  WARPSYNC.ALL ;  /* 0x0000000000007948 */ /* 0x000fea0003800000 */
[----:B------:R-:W-:Y:S05]  /*6230*/  EXIT ;  /* 0x000000000000794d */ /* 0x000fea0003800000 */
        .weak           $__internal_0_$__cuda_sm20_div_u64
        .type           $__internal_0_$__cuda_sm20_div_u64,@function
        .size           $__internal_0_$__cuda_sm20_div_u64,($__internal_1_$__cuda_sm20_rcp_rn_f32_slowpath - $__internal_0_$__cuda_sm20_div_u64)
$__internal_0_$__cuda_sm20_div_u64:
[----:B------:R-:W-:Y:S02]  /*6240*/  IMAD.MOV.U32 R28, RZ, RZ, R22 ;  /* 0x000000ffff1c7224 */ /* 0x000fe400078e0016 */
[----:B------:R-:W-:-:S04]  /*6250*/  IMAD.MOV.U32 R29, RZ, RZ, R21 ;  /* 0x000000ffff1d7224 */ /* 0x000fc800078e0015 */
[----:B------:R-:W0:Y:S08]  /*6260*/  I2F.U64.RP R19, R28 ;  /* 0x0000001c00137312 */ /* 0x000e300000309000 */
[----:B0-----:R-:W0:Y:S02]  /*6270*/  MUFU.RCP R16, R19 ;  /* 0x0000001300107308 */ /* 0x001e240000001000 */
[----:B0-----:R-:W-:-:S06]  /*6280*/  VIADD R16, R16, 0x1ffffffe ;  /* 0x1ffffffe10107836 */ /* 0x001fcc0000000000 */
[----:B------:R-:W0:Y:S02]  /*6290*/  F2I.U64.TRUNC R16, R16 ;  /* 0x0000001000107311 */ /* 0x000e24000020d800 */
[----:B0-----:R-:W-:-:S04]  /*62a0*/  IMAD.WIDE.U32 R26, R16, R22, RZ ;  /* 0x00000016101a7225 */ /* 0x001fc800078e00ff */
[C---:B------:R-:W-:Y:S01]  /*62b0*/  IMAD R3, R16.reuse, R21, R27 ;  /* 0x0000001510037224 */ /* 0x040fe200078e021b */
[----:B------:R-:W-:Y:S01]  /*62c0*/  IADD3 R29, P0, PT, RZ, -R26, RZ ;  /* 0x8000001aff1d7210 */ /* 0x000fe20007f1e0ff */
[----:B------:R-:W-:Y:S02]  /*62d0*/  IMAD.MOV.U32 R27, RZ, RZ, R16 ;  /* 0x000000ffff1b7224 */ /* 0x000fe400078e0010 */
[----:B------:R-:W-:Y:S02]  /*62e0*/  IMAD R3, R17, R22, R3 ;  /* 0x0000001611037224 */ /* 0x000fe400078e0203 */
[----:B------:R-:W-:-:S04]  /*62f0*/  IMAD.HI.U32 R26, R16, R29, RZ ;  /* 0x0000001d101a7227 */ /* 0x000fc800078e00ff */
[----:B------:R-:W-:-:S04]  /*6300*/  IMAD.X R3, RZ, RZ, ~R3, P0 ;  /* 0x000000ffff037224 */ /* 0x000fc800000e0e03 */
[----:B------:R-:W-:-:S04]  /*6310*/  IMAD.WIDE.U32 R26, P0, R16, R3, R26 ;  /* 0x00000003101a7225 */ /* 0x000fc8000780001a */
[C---:B------:R-:W-:Y:S02]  /*6320*/  IMAD R28, R17.reuse, R3, RZ ;  /* 0x00000003111c7224 */ /* 0x040fe400078e02ff */
[----:B------:R-:W-:-:S04]  /*6330*/  IMAD.HI.U32 R29, P1, R17, R29, R26 ;  /* 0x0000001d111d7227 */ /* 0x000fc8000782001a */
[----:B------:R-:W-:Y:S01]  /*6340*/  IMAD.HI.U32 R3, R17, R3, RZ ;  /* 0x0000000311037227 */ /* 0x000fe200078e00ff */
[----:B------:R-:W-:-:S03]  /*6350*/  IADD3 R29, P2, PT, R28, R29, RZ ;  /* 0x0000001d1c1d7210 */ /* 0x000fc60007f5e0ff */
[----:B------:R-:W-:Y:S02]  /*6360*/  IMAD.X R17, R3, 0x1, R17, P0 ;  /* 0x0000000103117824 */ /* 0x000fe400000e0611 */
[----:B------:R-:W-:-:S03]  /*6370*/  IMAD.WIDE.U32 R26, R29, R22, RZ ;  /* 0x000000161d1a7225 */ /* 0x000fc600078e00ff */
[----:B------:R-:W-:Y:S01]  /*6380*/  IADD3.X R17, PT, PT, RZ, RZ, R17, P2, P1 ;  /* 0x000000ffff117210 */ /* 0x000fe200017e2411 */
[----:B------:R-:W-:Y:S01]  /*6390*/  IMAD R16, R29, R21, R27 ;  /* 0x000000151d107224 */ /* 0x000fe200078e021b */
[----:B------:R-:W-:-:S03]  /*63a0*/  IADD3 R26, P0, PT, RZ, -R26, RZ ;  /* 0x8000001aff1a7210 */ /* 0x000fc60007f1e0ff */
        /* <DEDUP_REMOVED lines=9> */
[----:B------:R-:W-:-:S03]  /*6440*/  IMAD.HI.U32 R16, R26, R23, RZ ;  /* 0x000000171a107227 */ /* 0x000fc600078e00ff */
[----:B------:R-:W-:Y:S01]  /*6450*/  IADD3.X R3, PT, PT, RZ, RZ, R3, P2, P1 ;  /* 0x000000ffff037210 */ /* 0x000fe200017e2403 */
[----:B------:R-:W-:Y:S02]  /*6460*/  IMAD.MOV.U32 R17, RZ, RZ, RZ ;  /* 0x000000ffff117224 */ /* 0x000fe400078e00ff */
[----:B------:R-:W-:-:S04]  /*6470*/  IMAD.WIDE.U32 R16, R26, R2, R16 ;  /* 0x000000021a107225 */ /* 0x000fc800078e0010 */
[C---:B------:R-:W-:Y:S02]  /*6480*/  IMAD R28, R3.reuse, R2, RZ ;  /* 0x00000002031c7224 */ /* 0x040fe400078e02ff */
[----:B------:R-:W-:-:S04]  /*6490*/  IMAD.HI.U32 R17, P0, R3, R23, R16 ;  /* 0x0000001703117227 */ /* 0x000fc80007800010 */
[----:B------:R-:W-:Y:S01]  /*64a0*/  IMAD.HI.U32 R3, R3, R2, RZ ;  /* 0x0000000203037227 */ /* 0x000fe200078e00ff */
[----:B------:R-:W-:-:S03]  /*64b0*/  IADD3 R28, P1, PT, R28, R17, RZ ;  /* 0x000000111c1c7210 */ /* 0x000fc60007f3e0ff */
[----:B------:R-:W-:Y:S01]  /*64c0*/  IMAD.X R3, RZ, RZ, R3, P0 ;  /* 0x000000ffff037224 */ /* 0x000fe200000e0603 */
[C---:B------:R-:W-:Y:S01]  /*64d0*/  IADD3 R19, P2, PT, R28.reuse, 0x1, RZ ;  /* 0x000000011c137810 */ /* 0x040fe20007f5e0ff */
[----:B------:R-:W-:-:S04]  /*64e0*/  IMAD.WIDE.U32 R16, R28, R22, RZ ;  /* 0x000000161c107225 */ /* 0x000fc800078e00ff */
[----:B------:R-:W-:Y:S01]  /*64f0*/  IMAD.X R26, RZ, RZ, R3, P1 ;  /* 0x000000ffff1a7224 */ /* 0x000fe200008e0603 */
[----:B------:R-:W-:Y:S01]  /*6500*/  IADD3 R3, P1, PT, -R16, R23, RZ ;  /* 0x0000001710037210 */ /* 0x000fe20007f3e1ff */
[----:B------:R-:W-:-:S03]  /*6510*/  IMAD R17, R28, R21, R17 ;  /* 0x000000151c117224 */ /* 0x000fc600078e0211 */
[-C--:B------:R-:W-:Y:S01]  /*6520*/  ISETP.GE.U32.AND P0, PT, R3, R22.reuse, PT ;  /* 0x000000160300720c */ /* 0x080fe20003f06070 */
[----:B------:R-:W-:-:S04]  /*6530*/  IMAD R17, R26, R22, R17 ;  /* 0x000000161a117224 */ /* 0x000fc800078e0211 */
[----:B------:R-:W-:Y:S01]  /*6540*/  IMAD.X R2, R2, 0x1, ~R17, P1 ;  /* 0x0000000102027824 */ /* 0x000fe200008e0e11 */
[----:B------:R-:W-:Y:S01]  /*6550*/  IADD3 R16, P1, PT, -R22, R3, RZ ;  /* 0x0000000316107210 */ /* 0x000fe20007f3e1ff */
[----:B------:R-:W-:-:S03]  /*6560*/  IMAD.X R17, RZ, RZ, R26, P2 ;  /* 0x000000ffff117224 */ /* 0x000fc600010e061a */
[----:B------:R-:W-:-:S04]  /*6570*/  ISETP.GE.U32.AND.EX P0, PT, R2, R21, PT, P0 ;  /* 0x000000150200720c */ /* 0x000fc80003f06100 */
[----:B------:R-:W-:Y:S01]  /*6580*/  SEL R16, R16, R3, P0 ;  /* 0x0000000310107207 */ /* 0x000fe20000000000 */
[----:B------:R-:W-:Y:S01]  /*6590*/  IMAD.X R3, R2, 0x1, ~R21, P1 ;  /* 0x0000000102037824 */ /* 0x000fe200008e0e15 */
[----:B------:R-:W-:Y:S02]  /*65a0*/  SEL R19, R19, R28, P0 ;  /* 0x0000001c13137207 */ /* 0x000fe40000000000 */
[----:B------:R-:W-:Y:S02]  /*65b0*/  SEL R17, R17, R26, P0 ;  /* 0x0000001a11117207 */ /* 0x000fe40000000000 */
[----:B------:R-:W-:Y:S02]  /*65c0*/  SEL R2, R3, R2, P0 ;  /* 0x0000000203027207 */ /* 0x000fe40000000000 */
[----:B------:R-:W-:Y:S02]  /*65d0*/  ISETP.GE.U32.AND P0, PT, R16, R22, PT ;  /* 0x000000161000720c */ /* 0x000fe40003f06070 */
[----:B------:R-:W-:-:S02]  /*65e0*/  IADD3 R16, P2, PT, R19, 0x1, RZ ;  /* 0x0000000113107810 */ /* 0x000fc40007f5e0ff */
[----:B------:R-:W-:Y:S02]  /*65f0*/  ISETP.NE.U32.AND P1, PT, R22, RZ, PT ;  /* 0x000000ff1600720c */ /* 0x000fe40003f25070 */
[----:B------:R-:W-:Y:S01]  /*6600*/  ISETP.GE.U32.AND.EX P0, PT, R2, R21, PT, P0 ;  /* 0x000000150200720c */ /* 0x000fe20003f06100 */
[----:B------:R-:W-:Y:S01]  /*6610*/  IMAD.X R2, RZ, RZ, R17, P2 ;  /* 0x000000ffff027224 */ /* 0x000fe200010e0611 */
[----:B------:R-:W-:Y:S01]  /*6620*/  ISETP.NE.AND.EX P1, PT, R21, RZ, PT, P1 ;  /* 0x000000ff1500720c */ /* 0x000fe20003f25310 */
[----:B------:R-:W-:Y:S01]  /*6630*/  IMAD.MOV.U32 R21, RZ, RZ, 0x0 ;  /* 0x00000000ff157424 */ /* 0x000fe200078e00ff */
[----:B------:R-:W-:Y:S02]  /*6640*/  SEL R16, R16, R19, P0 ;  /* 0x0000001310107207 */ /* 0x000fe40000000000 */
[----:B------:R-:W-:Y:S02]  /*6650*/  SEL R2, R2, R17, P0 ;  /* 0x0000001102027207 */ /* 0x000fe40000000000 */
[----:B------:R-:W-:-:S02]  /*6660*/  SEL R16, R16, 0xffffffff, P1 ;  /* 0xffffffff10107807 */ /* 0x000fc40000800000 */
[----:B------:R-:W-:Y:S01]  /*6670*/  SEL R17, R2, 0xffffffff, P1 ;  /* 0xffffffff02117807 */ /* 0x000fe20000800000 */
[----:B------:R-:W-:Y:S06]  /*6680*/  RET.REL.NODEC R20 `(_Z38_float_to_fusednbitrowwise_cuda_kerneliPKfiiPh) ;  /* 0xffffff98145c7950 */ /* 0x000fec0003c3ffff */
        .weak           $__internal_1_$__cuda_sm20_rcp_rn_f32_slowpath
        .type           $__internal_1_$__cuda_sm20_rcp_rn_f32_slowpath,@function
        .size           $__internal_1_$__cuda_sm20_rcp_rn_f32_slowpath,($__internal_2_$__cuda_sm20_rem_u64 - $__internal_1_$__cuda_sm20_rcp_rn_f32_slowpath)
$__internal_1_$__cuda_sm20_rcp_rn_f32_slowpath:
[----:B------:R-:W-:Y:S01]  /*6690*/  IMAD.SHL.U32 R3, R2, 0x2, RZ ;  /* 0x0000000202037824 */ /* 0x000fe200078e00ff */
[----:B------:R-:W-:Y:S04]  /*66a0*/  BSSY.RECONVERGENT B2, `(.L_x_1637) ;  /* 0x0000030000027945 */ /* 0x000fe80003800200 */
[----:B------:R-:W-:-:S04]  /*66b0*/  SHF.R.U32.HI R3, RZ, 0x18, R3 ;  /* 0x00000018ff037819 */ /* 0x000fc80000011603 */
[----:B------:R-:W-:-:S13]  /*66c0*/  ISETP.NE.U32.AND P0, PT, R3, RZ, PT ;  /* 0x000000ff0300720c */ /* 0x000fda0003f05070 */
[----:B------:R-:W-:Y:S05]  /*66d0*/  @P0 BRA `(.L_x_1638) ;  /* 0x0000000000280947 */ /* 0x000fea0003800000 */
[----:B------:R-:W-:-:S05]  /*66e0*/  IMAD.SHL.U32 R3, R2, 0x2, RZ ;  /* 0x0000000202037824 */ /* 0x000fca00078e00ff */
[----:B------:R-:W-:-:S13]  /*66f0*/  ISETP.NE.AND P0, PT, R3, RZ, PT ;  /* 0x000000ff0300720c */ /* 0x000fda0003f05270 */
[----:B------:R-:W-:Y:S01]  /*6700*/  @P0 FFMA R15, R2, 1.84467440737095516160e+19, RZ ;  /* 0x5f800000020f0823 */ /* 0x000fe200000000ff */
[----:B------:R-:W-:Y:S08]  /*6710*/  @!P0 MUFU.RCP R5, R2 ;  /* 0x0000000200058308 */ /* 0x000ff00000001000 */
[----:B------:R-:W0:Y:S02]  /*6720*/  @P0 MUFU.RCP R20, R15 ;  /* 0x0000000f00140308 */ /* 0x000e240000001000 */
[----:B0-----:R-:W-:-:S04]  /*6730*/  @P0 FFMA R3, R15, R20, -1 ;  /* 0xbf8000000f030423 */ /* 0x001fc80000000014 */
[----:B------:R-:W-:-:S04]  /*6740*/  @P0 FADD.FTZ R3, -R3, -RZ ;  /* 0x800000ff03030221 */ /* 0x000fc80000010100 */
[----:B------:R-:W-:-:S04]  /*6750*/  @P0 FFMA R3, R20, R3, R20 ;  /* 0x0000000314030223 */ /* 0x000fc80000000014 */
[----:B------:R-:W-:Y:S01]  /*6760*/  @P0 FFMA R5, R3, 1.84467440737095516160e+19, RZ ;  /* 0x5f80000003050823 */ /* 0x000fe200000000ff */
[----:B------:R-:W-:Y:S06]  /*6770*/  BRA `(.L_x_1639) ;  /* 0x0000000000887947 */ /* 0x000fec0003800000 */
.L_x_1638:
[----:B------:R-:W-:-:S05]  /*6780*/  VIADD R5, R3, 0xffffff03 ;  /* 0xffffff0303057836 */ /* 0x000fca0000000000 */
[----:B------:R-:W-:-:S13]  /*6790*/  ISETP.GT.U32.AND P0, PT, R5, 0x1, PT ;  /* 0x000000010500780c */ /* 0x000fda0003f04070 */
[----:B------:R-:W-:Y:S05]  /*67a0*/  @P0 BRA `(.L_x_1640) ;  /* 0x0000000000780947 */ /* 0x000fea0003800000 */
[----:B------:R-:W-:Y:S01]  /*67b0*/  LOP3.LUT R15, R2, 0x7fffff, RZ, 0xc0, !PT ;  /* 0x007fffff020f7812 */ /* 0x000fe200078ec0ff */
[----:B------:R-:W-:Y:S02]  /*67c0*/  IMAD.MOV.U32 R22, RZ, RZ, 0x3 ;  /* 0x00000003ff167424 */ /* 0x000fe400078e00ff */
[----:B------:R-:W-:Y:S01]  /*67d0*/  VIADD R3, R3, 0xffffff04 ;  /* 0xffffff0403037836 */ /* 0x000fe20000000000 */
[----:B------:R-:W-:Y:S02]  /*67e0*/  LOP3.LUT R15, R15, 0x3f800000, RZ, 0xfc, !PT ;  /* 0x3f8000000f0f7812 */ /* 0x000fe400078efcff */
[----:B------:R-:W-:Y:S02]  /*67f0*/  SHF.L.U32 R23, R22, R5, RZ ;  /* 0x0000000516177219 */ /* 0x000fe400000006ff */
[----:B------:R-:W0:Y:S02]  /*6800*/  MUFU.RCP R20, R15 ;  /* 0x0000000f00147308 */ /* 0x000e240000001000 */
[----:B0-----:R-:W-:-:S04]  /*6810*/  FFMA R19, R15, R20, -1 ;  /* 0xbf8000000f137423 */ /* 0x001fc80000000014 */
[----:B------:R-:W-:-:S04]  /*6820*/  FADD.FTZ R19, -R19, -RZ ;  /* 0x800000ff13137221 */ /* 0x000fc80000010100 */
[CCC-:B------:R-:W-:Y:S01]  /*6830*/  FFMA.RM R21, R20.reuse, R19.reuse, R20.reuse ;  /* 0x0000001314157223 */ /* 0x1c0fe20000004014 */
[----:B------:R-:W-:-:S04]  /*6840*/  FFMA.RP R20, R20, R19, R20 ;  /* 0x0000001314147223 */ /* 0x000fc80000008014 */
[C---:B------:R-:W-:Y:S02]  /*6850*/  LOP3.LUT R19, R21.reuse, 0x7fffff, RZ, 0xc0, !PT ;  /* 0x007fffff15137812 */ /* 0x040fe400078ec0ff */
[----:B------:R-:W-:Y:S02]  /*6860*/  FSETP.NEU.FTZ.AND P0, PT, R21, R20, PT ;  /* 0x000000141500720b */ /* 0x000fe40003f1d000 */
[----:B------:R-:W-:Y:S02]  /*6870*/  LOP3.LUT R20, R19, 0x800000, RZ, 0xfc, !PT ;  /* 0x0080000013147812 */ /* 0x000fe400078efcff */
[----:B------:R-:W-:Y:S02]  /*6880*/  SEL R19, RZ, 0xffffffff, !P0 ;  /* 0xffffffffff137807 */ /* 0x000fe40004000000 */
[----:B------:R-:W-:Y:S02]  /*6890*/  LOP3.LUT R22, R23, R20, RZ, 0xc0, !PT ;  /* 0x0000001417167212 */ /* 0x000fe400078ec0ff */
[----:B------:R-:W-:Y:S01]  /*68a0*/  SHF.R.U32.HI R3, RZ, R3, R20 ;  /* 0x00000003ff037219 */ /* 0x000fe20000011614 */
[----:B------:R-:W-:Y:S01]  /*68b0*/  IMAD.MOV R19, RZ, RZ, -R19 ;  /* 0x000000ffff137224 */ /* 0x000fe200078e0a13 */
[----:B------:R-:W-:-:S04]  /*68c0*/  SHF.R.U32.HI R22, RZ, R5, R22 ;  /* 0x00000005ff167219 */ /* 0x000fc80000011616 */
[----:B------:R-:W-:Y:S02]  /*68d0*/  LOP3.LUT P1, RZ, R19, R5, R20, 0xf8, !PT ;  /* 0x0000000513ff7212 */ /* 0x000fe4000782f814 */
[C---:B------:R-:W-:Y:S02]  /*68e0*/  LOP3.LUT P0, RZ, R22.reuse, 0x1, RZ, 0xc0, !PT ;  /* 0x0000000116ff7812 */ /* 0x040fe4000780c0ff */
[----:B------:R-:W-:-:S04]  /*68f0*/  LOP3.LUT P2, RZ, R22, 0x2, RZ, 0xc0, !PT ;  /* 0x0000000216ff7812 */ /* 0x000fc8000784c0ff */
[----:B------:R-:W-:Y:S02]  /*6900*/  PLOP3.LUT P0, PT, P0, P1, P2, 0xe0, 0x0 ;  /* 0x000000000000781c */ /* 0x000fe40000703c20 */
[----:B------:R-:W-:Y:S02]  /*6910*/  LOP3.LUT P1, RZ, R2, 0x7fffff, RZ, 0xc0, !PT ;  /* 0x007fffff02ff7812 */ /* 0x000fe4000782c0ff */
[----:B------:R-:W-:-:S05]  /*6920*/  SEL R5, RZ, 0x1, !P0 ;  /* 0x00000001ff057807 */ /* 0x000fca0004000000 */
[----:B------:R-:W-:-:S05]  /*6930*/  IMAD.MOV R5, RZ, RZ, -R5 ;  /* 0x000000ffff057224 */ /* 0x000fca00078e0a05 */
[----:B------:R-:W-:-:S13]  /*6940*/  ISETP.GE.AND P0, PT, R5, RZ, PT ;  /* 0x000000ff0500720c */ /* 0x000fda0003f06270 */
[----:B------:R-:W-:-:S04]  /*6950*/  @!P0 VIADD R3, R3, 0x1 ;  /* 0x0000000103038836 */ /* 0x000fc80000000000 */
[----:B------:R-:W-:-:S05]  /*6960*/  @!P1 IMAD.SHL.U32 R3, R3, 0x2, RZ ;  /* 0x0000000203039824 */ /* 0x000fca00078e00ff */
[----:B------:R-:W-:Y:S01]  /*6970*/  LOP3.LUT R5, R3, 0x80000000, R2, 0xf8, !PT ;  /* 0x8000000003057812 */ /* 0x000fe200078ef802 */
[----:B------:R-:W-:Y:S06]  /*6980*/  BRA `(.L_x_1639) ;  /* 0x0000000000047947 */ /* 0x000fec0003800000 */
.L_x_1640:
[----:B------:R0:W1:Y:S02]  /*6990*/  MUFU.RCP R5, R2 ;  /* 0x0000000200057308 */ /* 0x0000640000001000 */
.L_x_1639:
[----:B------:R-:W-:Y:S05]  /*69a0*/  BSYNC.RECONVERGENT B2 ;  /* 0x0000000000027941 */ /* 0x000fea0003800200 */
.L_x_1637:
[----:B------:R-:W-:-:S04]  /*69b0*/  IMAD.MOV.U32 R15, RZ, RZ, 0x0 ;  /* 0x00000000ff0f7424 */ /* 0x000fc800078e00ff */
[----:B01----:R-:W-:Y:S05]  /*69c0*/  RET.REL.NODEC R14 `(_Z38_float_to_fusednbitrowwise_cuda_kerneliPKfiiPh) ;  /* 0xffffff940e8c7950 */ /* 0x003fea0003c3ffff */
        .weak           $__internal_2_$__cuda_sm20_rem_u64
        .type           $__internal_2_$__cuda_sm20_rem_u64,@function
        .size           $__internal_2_$__cuda_sm20_rem_u64,($__internal_3_$__cuda_sm3x_div_rn_noftz_f32_slowpath - $__internal_2_$__cuda_sm20_rem_u64)
$__internal_2_$__cuda_sm20_rem_u64:
        /* <DEDUP_REMOVED lines=20> */
[----:B------:R-:W-:Y:S01]  /*6b10*/  IADD3 R21, P0, PT, RZ, -R26, RZ ;  /* 0x8000001aff157210 */ /* 0x000fe20007f1e0ff */
[----:B------:R-:W-:Y:S02]  /*6b20*/  IMAD.MOV.U32 R29, RZ, RZ, RZ ;  /* 0x000000ffff1d7224 */ /* 0x000fe400078e00ff */
[----:B------:R-:W-:-:S04]  /*6b30*/  IMAD R16, R19, R2, R16 ;  /* 0x0000000213107224 */ /* 0x000fc800078e0210 */
[----:B------:R-:W-:Y:S02]  /*6b40*/  IMAD.X R26, RZ, RZ, ~R16, P0 ;  /* 0x000000ffff1a7224 */ /* 0x000fe400000e0e10 */
[----:B------:R-:W-:-:S04]  /*6b50*/  IMAD.HI.U32 R16, R17, R21, RZ ;  /* 0x0000001511107227 */ /* 0x000fc800078e00ff */
[----:B------:R-:W-:-:S04]  /*6b60*/  IMAD.WIDE.U32 R16, P0, R17, R26, R16 ;  /* 0x0000001a11107225 */ /* 0x000fc80007800010 */
[----:B------:R-:W-:-:S04]  /*6b70*/  IMAD.HI.U32 R21, P1, R19, R21, R16 ;  /* 0x0000001513157227 */ /* 0x000fc80007820010 */
[CC--:B------:R-:W-:Y:S02]  /*6b80*/  IMAD R16, R19.reuse, R26.reuse, RZ ;  /* 0x0000001a13107224 */ /* 0x0c0fe400078e02ff */
[----:B------:R-:W-:-:S03]  /*6b90*/  IMAD.HI.U32 R26, R19, R26, RZ ;  /* 0x0000001a131a7227 */ /* 0x000fc600078e00ff */
[----:B------:R-:W-:Y:S01]  /*6ba0*/  IADD3 R16, P3, PT, R16, R21, RZ ;  /* 0x0000001510107210 */ /* 0x000fe20007f7e0ff */
[----:B------:R-:W-:Y:S02]  /*6bb0*/  IMAD.X R17, R26, 0x1, R19, P0 ;  /* 0x000000011a117824 */ /* 0x000fe400000e0613 */
[----:B------:R-:W-:Y:S02]  /*6bc0*/  IMAD.MOV.U32 R21, RZ, RZ, 0x0 ;  /* 0x00000000ff157424 */ /* 0x000fe400078e00ff */
[----:B------:R-:W-:Y:S01]  /*6bd0*/  IMAD.HI.U32 R28, R16, R23, RZ ;  /* 0x00000017101c7227 */ /* 0x000fe200078e00ff */
[----:B------:R-:W-:-:S03]  /*6be0*/  IADD3.X R17, PT, PT, RZ, RZ, R17, P3, P1 ;  /* 0x000000ffff117210 */ /* 0x000fc60001fe2411 */
[----:B------:R-:W-:-:S04]  /*6bf0*/  IMAD.WIDE.U32 R28, R16, R22, R28 ;  /* 0x00000016101c7225 */ /* 0x000fc800078e001c */
[C---:B------:R-:W-:Y:S02]  /*6c00*/  IMAD R16, R17.reuse, R22, RZ ;  /* 0x0000001611107224 */ /* 0x040fe400078e02ff */
[----:B------:R-:W-:-:S04]  /*6c10*/  IMAD.HI.U32 R19, P0, R17, R23, R28 ;  /* 0x0000001711137227 */ /* 0x000fc8000780001c */
[----:B------:R-:W-:Y:S01]  /*6c20*/  IMAD.HI.U32 R17, R17, R22, RZ ;  /* 0x0000001611117227 */ /* 0x000fe200078e00ff */
[----:B------:R-:W-:-:S03]  /*6c30*/  IADD3 R16, P1, PT, R16, R19, RZ ;  /* 0x0000001310107210 */ /* 0x000fc60007f3e0ff */
[----:B------:R-:W-:Y:S02]  /*6c40*/  IMAD.X R17, RZ, RZ, R17, P0 ;  /* 0x000000ffff117224 */ /* 0x000fe400000e0611 */
[----:B------:R-:W-:-:S04]  /*6c50*/  IMAD.WIDE.U32 R26, R16, R2, RZ ;  /* 0x00000002101a7225 */ /* 0x000fc800078e00ff */
[----:B------:R-:W-:Y:S01]  /*6c60*/  IMAD.X R17, RZ, RZ, R17, P1 ;  /* 0x000000ffff117224 */ /* 0x000fe200008e0611 */
[----:B------:R-:W-:Y:S01]  /*6c70*/  IADD3 R19, P1, PT, -R26, R23, RZ ;  /* 0x000000171a137210 */ /* 0x000fe20007f3e1ff */
[----:B------:R-:W-:-:S03]  /*6c80*/  IMAD R16, R16, R3, R27 ;  /* 0x0000000310107224 */ /* 0x000fc600078e021b */
[-C--:B------:R-:W-:Y:S01]  /*6c90*/  ISETP.GE.U32.AND P0, PT, R19, R2.reuse, PT ;  /* 0x000000021300720c */ /* 0x080fe20003f06070 */
[----:B------:R-:W-:-:S04]  /*6ca0*/  IMAD R17, R17, R2, R16 ;  /* 0x0000000211117224 */ /* 0x000fc800078e0210 */
[----:B------:R-:W-:Y:S01]  /*6cb0*/  IMAD.X R16, R22, 0x1, ~R17, P1 ;  /* 0x0000000116107824 */ /* 0x000fe200008e0e11 */
[----:B------:R-:W-:-:S04]  /*6cc0*/  IADD3 R26, P1, PT, -R2, R19, RZ ;  /* 0x00000013021a7210 */ /* 0x000fc80007f3e1ff */
[C---:B------:R-:W-:Y:S01]  /*6cd0*/  ISETP.GE.U32.AND.EX P0, PT, R16.reuse, R3, PT, P0 ;  /* 0x000000031000720c */ /* 0x040fe20003f06100 */
[----:B------:R-:W-:Y:S01]  /*6ce0*/  IMAD.X R17, R16, 0x1, ~R3, P1 ;  /* 0x0000000110117824 */ /* 0x000fe200008e0e03 */
[----:B------:R-:W-:Y:S02]  /*6cf0*/  ISETP.NE.U32.AND P1, PT, R2, RZ, PT ;  /* 0x000000ff0200720c */ /* 0x000fe40003f25070 */
[----:B------:R-:W-:Y:S02]  /*6d00*/  SEL R19, R26, R19, P0 ;  /* 0x000000131a137207 */ /* 0x000fe40000000000 */
[----:B------:R-:W-:Y:S02]  /*6d10*/  SEL R16, R17, R16, P0 ;  /* 0x0000001011107207 */ /* 0x000fe40000000000 */
[----:B------:R-:W-:Y:S02]  /*6d20*/  IADD3 R26, P3, PT, -R2, R19, RZ ;  /* 0x00000013021a7210 */ /* 0x000fe40007f7e1ff */
[----:B------:R-:W-:-:S02]  /*6d30*/  ISETP.GE.U32.AND P0, PT, R19, R2, PT ;  /* 0x000000021300720c */ /* 0x000fc40003f06070 */
[----:B------:R-:W-:Y:S01]  /*6d40*/  ISETP.NE.AND.EX P1, PT, R3, RZ, PT, P1 ;  /* 0x000000ff0300720c */ /* 0x000fe20003f25310 */
[C---:B------:R-:W-:Y:S01]  /*6d50*/  IMAD.X R17, R16.reuse, 0x1, ~R3, P3 ;  /* 0x0000000110117824 */ /* 0x040fe200018e0e03 */
[----:B------:R-:W-:-:S04]  /*6d60*/  ISETP.GE.U32.AND.EX P0, PT, R16, R3, PT, P0 ;  /* 0x000000031000720c */ /* 0x000fc80003f06100 */
[----:B------:R-:W-:Y:S02]  /*6d70*/  SEL R26, R26, R19, P0 ;  /* 0x000000131a1a7207 */ /* 0x000fe40000000000 */
[----:B------:R-:W-:Y:S02]  /*6d80*/  SEL R17, R17, R16, P0 ;  /* 0x0000001011117207 */ /* 0x000fe40000000000 */
[----:B------:R-:W-:Y:S02]  /*6d90*/  SEL R26, R26, 0xffffffff, P1 ;  /* 0xffffffff1a1a7807 */ /* 0x000fe40000800000 */
[----:B------:R-:W-:Y:S01]  /*6da0*/  SEL R17, R17, 0xffffffff, P1 ;  /* 0xffffffff11117807 */ /* 0x000fe20000800000 */
[----:B------:R-:W-:Y:S06]  /*6db0*/  RET.REL.NODEC R20 `(_Z38_float_to_fusednbitrowwise_cuda_kerneliPKfiiPh) ;  /* 0xffffff9014907950 */ /* 0x000fec0003c3ffff */
        .weak           $__internal_3_$__cuda_sm3x_div_rn_noftz_f32_slowpath
        .type           $__internal_3_$__cuda_sm3x_div_rn_noftz_f32_slowpath,@function
        .size           $__internal_3_$__cuda_sm3x_div_rn_noftz_f32_slowpath,(.L_x_1817 - $__internal_3_$__cuda_sm3x_div_rn_noftz_f32_slowpath)
$__internal_3_$__cuda_sm3x_div_rn_noftz_f32_slowpath:
[----:B------:R-:W-:Y:S01]  /*6dc0*/  SHF.R.U32.HI R5, RZ, 0x17, R3 ;  /* 0x00000017ff057819 */ /* 0x000fe20000011603 */
[----:B------:R-:W-:Y:S01]  /*6dd0*/  BSSY.RECONVERGENT B2, `(.L_x_1641) ;  /* 0x0000062000027945 */ /* 0x000fe20003800200 */
[----:B------:R-:W-:Y:S02]  /*6de0*/  SHF.R.U32.HI R15, RZ, 0x17, R2 ;  /* 0x00000017ff0f7819 */ /* 0x000fe40000011602 */
[----:B------:R-:W-:Y:S02]  /*6df0*/  LOP3.LUT R5, R5, 0xff, RZ, 0xc0, !PT ;  /* 0x000000ff05057812 */ /* 0x000fe400078ec0ff */
[----:B------:R-:W-:-:S03]  /*6e00*/  LOP3.LUT R21, R15, 0xff, RZ, 0xc0, !PT ;  /* 0x000000ff0f157812 */ /* 0x000fc600078ec0ff */
[----:B------:R-:W-:Y:S02]  /*6e10*/  VIADD R20, R5, 0xffffffff ;  /* 0xffffffff05147836 */ /* 0x000fe40000000000 */
[----:B------:R-:W-:-:S03]  /*6e20*/  VIADD R19, R21, 0xffffffff ;  /* 0xffffffff15137836 */ /* 0x000fc60000000000 */
[----:B------:R-:W-:-:S04]  /*6e30*/  ISETP.GT.U32.AND P0, PT, R20, 0xfd, PT ;  /* 0x000000fd1400780c */ /* 0x000fc80003f04070 */
[----:B------:R-:W-:-:S13]  /*6e40*/  ISETP.GT.U32.OR P0, PT, R19, 0xfd, P0 ;  /* 0x000000fd1300780c */ /* 0x000fda0000704470 */
[----:B------:R-:W-:Y:S01]  /*6e50*/  @!P0 IMAD.MOV.U32 R15, RZ, RZ, RZ ;  /* 0x000000ffff0f8224 */ /* 0x000fe200078e00ff */
[----:B------:R-:W-:Y:S06]  /*6e60*/  @!P0 BRA `(.L_x_1642) ;  /* 0x00000000005c8947 */ /* 0x000fec0003800000 */
[----:B------:R-:W-:Y:S02]  /*6e70*/  FSETP.GTU.FTZ.AND P0, PT, |R2|, +INF , PT ;  /* 0x7f8000000200780b */ /* 0x000fe40003f1c200 */
[----:B------:R-:W-:-:S04]  /*6e80*/  FSETP.GTU.FTZ.AND P1, PT, |R3|, +INF , PT ;  /* 0x7f8000000300780b */ /* 0x000fc80003f3c200 */
[----:B------:R-:W-:-:S13]  /*6e90*/  PLOP3.LUT P0, PT, P0, P1, PT, 0xf8, 0x8f ;  /* 0x00000000008f781c */ /* 0x000fda0000703f70 */
[----:B------:R-:W-:Y:S05]  /*6ea0*/  @P0 BRA `(.L_x_1643) ;  /* 0x00000004004c0947 */ /* 0x000fea0003800000 */
[----:B------:R-:W-:-:S13]  /*6eb0*/  LOP3.LUT P0, RZ, R3, 0x7fffffff, R2, 0xc8, !PT ;  /* 0x7fffffff03ff7812 */ /* 0x000fda000780c802 */
[----:B------:R-:W-:Y:S05]  /*6ec0*/  @!P0 BRA `(.L_x_1644) ;  /* 0x00000004003c8947 */ /* 0x000fea0003800000 */
[C---:B------:R-:W-:Y:S02]  /*6ed0*/  FSETP.NEU.FTZ.AND P1, PT, |R2|.reuse, +INF , PT ;  /* 0x7f8000000200780b */ /* 0x040fe40003f3d200 */
[----:B------:R-:W-:Y:S02]  /*6ee0*/  FSETP.NEU.FTZ.AND P3, PT, |R3|, +INF , PT ;  /* 0x7f8000000300780b */ /* 0x000fe40003f7d200 */
[----:B------:R-:W-:-:S11]  /*6ef0*/  FSETP.NEU.FTZ.AND P0, PT, |R2|, +INF , PT ;  /* 0x7f8000000200780b */ /* 0x000fd60003f1d200 */
[----:B------:R-:W-:Y:S05]  /*6f00*/  @!P3 BRA !P1, `(.L_x_1644) ;  /* 0x00000004002cb947 */ /* 0x000fea0004800000 */
[----:B------:R-:W-:-:S04]  /*6f10*/  LOP3.LUT P1, RZ, R2, 0x7fffffff, RZ, 0xc0, !PT ;  /* 0x7fffffff02ff7812 */ /* 0x000fc8000782c0ff */
[----:B------:R-:W-:-:S13]  /*6f20*/  PLOP3.LUT P1, PT, P3, P1, PT, 0x2f, 0xf2 ;  /* 0x0000000000f2781c */ /* 0x000fda0001f22577 */
[----:B------:R-:W-:Y:S05]  /*6f30*/  @P1 BRA `(.L_x_1645) ;  /* 0x0000000400181947 */ /* 0x000fea0003800000 */
[----:B------:R-:W-:-:S04]  /*6f40*/  LOP3.LUT P1, RZ, R3, 0x7fffffff, RZ, 0xc0, !PT ;  /* 0x7fffffff03ff7812 */ /* 0x000fc8000782c0ff */
[----:B------:R-:W-:-:S13]  /*6f50*/  PLOP3.LUT P0, PT, P0, P1, PT, 0x2f, 0xf2 ;  /* 0x0000000000f2781c */ /* 0x000fda0000702577 */
[----:B------:R-:W-:Y:S05]  /*6f60*/  @P0 BRA `(.L_x_1646) ;  /* 0x0000000400000947 */ /* 0x000fea0003800000 */
[----:B------:R-:W-:Y:S02]  /*6f70*/  ISETP.GE.AND P0, PT, R19, RZ, PT ;  /* 0x000000ff1300720c */ /* 0x000fe40003f06270 */
[----:B------:R-:W-:-:S11]  /*6f80*/  ISETP.GE.AND P1, PT, R20, RZ, PT ;  /* 0x000000ff1400720c */ /* 0x000fd60003f26270 */
[----:B------:R-:W-:Y:S02]  /*6f90*/  @P0 IMAD.MOV.U32 R15, RZ, RZ, RZ ;  /* 0x000000ffff0f0224 */ /* 0x000fe400078e00ff */
[----:B------:R-:W-:Y:S01]  /*6fa0*/  @!P0 FFMA R2, R2, 1.84467440737095516160e+19, RZ ;  /* 0x5f80000002028823 */ /* 0x000fe200000000ff */
[----:B------:R-:W-:Y:S02]  /*6fb0*/  @!P0 IMAD.MOV.U32 R15, RZ, RZ, -0x40 ;  /* 0xffffffc0ff0f8424 */ /* 0x000fe400078e00ff */
[----:B------:R-:W-:Y:S02]  /*6fc0*/  @!P1 FFMA R3, R3, 1.84467440737095516160e+19, RZ ;  /* 0x5f80000003039823 */ /* 0x000fe400000000ff */
[----:B------:R-:W-:-:S07]  /*6fd0*/  @!P1 VIADD R15, R15, 0x40 ;  /* 0x000000400f0f9836 */ /* 0x000fce0000000000 */
.L_x_1642:
[----:B------:R-:W-:Y:S01]  /*6fe0*/  LEA R20, R5, 0xc0800000, 0x17 ;  /* 0xc080000005147811 */ /* 0x000fe200078eb8ff */
[----:B------:R-:W-:Y:S01]  /*6ff0*/  VIADD R21, R21, 0xffffff81 ;  /* 0xffffff8115157836 */ /* 0x000fe20000000000 */
[----:B------:R-:W-:Y:S03]  /*7000*/  BSSY.RECONVERGENT B3, `(.L_x_1647) ;  /* 0x0000035000037945 */ /* 0x000fe60003800200 */
[----:B------:R-:W-:Y:S02]  /*7010*/  IMAD.IADD R22, R3, 0x1, -R20 ;  /* 0x0000000103167824 */ /* 0x000fe400078e0a14 */
[C---:B------:R-:W-:Y:S02]  /*7020*/  IMAD R2, R21.reuse, -0x800000, R2 ;  /* 0xff80000015027824 */ /* 0x040fe400078e0202 */
[----:B------:R0:W1:Y:S01]  /*7030*/  MUFU.RCP R3, R22 ;  /* 0x0000001600037308 */ /* 0x0000620000001000 */
[----:B------:R-:W-:Y:S01]  /*7040*/  FADD.FTZ R19, -R22, -RZ ;  /* 0x800000ff16137221 */ /* 0x000fe20000010100 */
[----:B0-----:R-:W-:-:S05]  /*7050*/  IADD3 R22, PT, PT, R21, 0x7f, -R5 ;  /* 0x0000007f15167810 */ /* 0x001fca0007ffe805 */
[----:B------:R-:W-:Y:S02]  /*7060*/  IMAD.IADD R22, R22, 0x1, R15 ;  /* 0x0000000116167824 */ /* 0x000fe400078e020f */
[----:B-1----:R-:W-:-:S04]  /*7070*/  FFMA R20, R3, R19, 1 ;  /* 0x3f80000003147423 */ /* 0x002fc80000000013 */
[----:B------:R-:W-:-:S04]  /*7080*/  FFMA R3, R3, R20, R3 ;  /* 0x0000001403037223 */ /* 0x000fc80000000003 */
[----:B------:R-:W-:-:S04]  /*7090*/  FFMA R20, R2, R3, RZ ;  /* 0x0000000302147223 */ /* 0x000fc800000000ff */
[----:B------:R-:W-:-:S04]  /*70a0*/  FFMA R23, R19, R20, R2 ;  /* 0x0000001413177223 */ /* 0x000fc80000000002 */
[----:B------:R-:W-:-:S04]  /*70b0*/  FFMA R20, R3, R23, R20 ;  /* 0x0000001703147223 */ /* 0x000fc80000000014 */
[----:B------:R-:W-:-:S04]  /*70c0*/  FFMA R19, R19, R20, R2 ;  /* 0x0000001413137223 */ /* 0x000fc80000000002 */
[----:B------:R-:W-:-:S05]  /*70d0*/  FFMA R2, R3, R19, R20 ;  /* 0x0000001303027223 */ /* 0x000fca0000000014 */
[----:B------:R-:W-:-:S04]  /*70e0*/  SHF.R.U32.HI R5, RZ, 0x17, R2 ;  /* 0x00000017ff057819 */ /* 0x000fc80000011602 */
[----:B------:R-:W-:-:S05]  /*70f0*/  LOP3.LUT R5, R5, 0xff, RZ, 0xc0, !PT ;  /* 0x000000ff05057812 */ /* 0x000fca00078ec0ff */
[----:B------:R-:W-:-:S04]  /*7100*/  IMAD.IADD R21, R5, 0x1, R22 ;  /* 0x0000000105157824 */ /* 0x000fc800078e0216 */
[----:B------:R-:W-:-:S05]  /*7110*/  VIADD R5, R21, 0xffffffff ;  /* 0xffffffff15057836 */ /* 0x000fca0000000000 */
[----:B------:R-:W-:-:S13]  /*7120*/  ISETP.GE.U32.AND P0, PT, R5, 0xfe, PT ;  /* 0x000000fe0500780c */ /* 0x000fda0003f06070 */
[----:B------:R-:W-:Y:S05]  /*7130*/  @!P0 BRA `(.L_x_1648) ;  /* 0x0000000000808947 */ /* 0x000fea0003800000 */
[----:B------:R-:W-:-:S13]  /*7140*/  ISETP.GT.AND P0, PT, R21, 0xfe, PT ;  /* 0x000000fe1500780c */ /* 0x000fda0003f04270 */
[----:B------:R-:W-:Y:S05]  /*7150*/  @P0 BRA `(.L_x_1649) ;  /* 0x00000000006c0947 */ /* 0x000fea0003800000 */
[----:B------:R-:W-:-:S13]  /*7160*/  ISETP.GE.AND P0, PT, R21, 0x1, PT ;  /* 0x000000011500780c */ /* 0x000fda0003f06270 */
[----:B------:R-:W-:Y:S05]  /*7170*/  @P0 BRA `(.L_x_1650) ;  /* 0x0000000000740947 */ /* 0x000fea0003800000 */
[----:B------:R-:W-:Y:S02]  /*7180*/  ISETP.GE.AND P0, PT, R21, -0x18, PT ;  /* 0xffffffe81500780c */ /* 0x000fe40003f06270 */
[----:B------:R-:W-:-:S11]  /*7190*/  LOP3.LUT R2, R2, 0x80000000, RZ, 0xc0, !PT ;  /* 0x8000000002027812 */ /* 0x000fd600078ec0ff */
[----:B------:R-:W-:Y:S05]  /*71a0*/  @!P0 BRA `(.L_x_1650) ;  /* 0x0000000000688947 */ /* 0x000fea0003800000 */
[-CC-:B------:R-:W-:Y:S01]  /*71b0*/  FFMA.RZ R5, R3, R19.reuse, R20.reuse ;  /* 0x0000001303057223 */ /* 0x180fe2000000c014 */
[C---:B------:R-:W-:Y:S01]  /*71c0*/  VIADD R22, R21.reuse, 0x20 ;  /* 0x0000002015167836 */ /* 0x040fe20000000000 */
[C---:B------:R-:W-:Y:S02]  /*71d0*/  ISETP.NE.AND P3, PT, R21.reuse, RZ, PT ;  /* 0x000000ff1500720c */ /* 0x040fe40003f65270 */
[----:B------:R-:W-:Y:S02]  /*71e0*/  ISETP.NE.AND P1, PT, R21, RZ, PT ;  /* 0x000000ff1500720c */ /* 0x000fe40003f25270 */
[----:B------:R-:W-:Y:S01]  /*71f0*/  LOP3.LUT R15, R5, 0x7fffff, RZ, 0xc0, !PT ;  /* 0x007fffff050f7812 */ /* 0x000fe200078ec0ff */
[CCC-:B------:R-:W-:Y:S01]  /*7200*/  FFMA.RP R5, R3.reuse, R19.reuse, R20.reuse ;  /* 0x0000001303057223 */ /* 0x1c0fe20000008014 */
[----:B------:R-:W-:Y:S01]  /*7210*/  FFMA.RM R20, R3, R19, R20 ;  /* 0x0000001303147223 */ /* 0x000fe20000004014 */
[----:B------:R-:W-:Y:S01]  /*7220*/  IMAD.MOV R3, RZ, RZ, -R21 ;  /* 0x000000ffff037224 */ /* 0x000fe200078e0a15 */
[----:B------:R-:W-:-:S03]  /*7230*/  LOP3.LUT R15, R15, 0x800000, RZ, 0xfc, !PT ;  /* 0x008000000f0f7812 */ /* 0x000fc600078efcff */
[----:B------:R-:W-:Y:S02]  /*7240*/  FSETP.NEU.FTZ.AND P0, PT, R5, R20, PT ;  /* 0x000000140500720b */ /* 0x000fe40003f1d000 */
[----:B------:R-:W-:Y:S02]  /*7250*/  SHF.L.U32 R22, R15, R22, RZ ;  /* 0x000000160f167219 */ /* 0x000fe400000006ff */
[----:B------:R-:W-:Y:S02]  /*7260*/  SEL R20, R3, RZ, P3 ;  /* 0x000000ff03147207 */ /* 0x000fe40001800000 */
[----:B------:R-:W-:Y:S02]  /*7270*/  ISETP.NE.AND P1, PT, R22, RZ, P1 ;  /* 0x000000ff1600720c */ /* 0x000fe40000f25270 */
[----:B------:R-:W-:Y:S02]  /*7280*/  SHF.R.U32.HI R20, RZ, R20, R15 ;  /* 0x00000014ff147219 */ /* 0x000fe4000001160f */
[----:B------:R-:W-:-:S02]  /*7290*/  PLOP3.LUT P0, PT, P0, P1, PT, 0xf8, 0x8f ;  /* 0x00000000008f781c */ /* 0x000fc40000703f70 */
[----:B------:R-:W-:Y:S02]  /*72a0*/  SHF.R.U32.HI R22, RZ, 0x1, R20 ;  /* 0x00000001ff167819 */ /* 0x000fe40000011614 */
[----:B------:R-:W-:-:S04]  /*72b0*/  SEL R3, RZ, 0x1, !P0 ;  /* 0x00000001ff037807 */ /* 0x000fc80004000000 */
[----:B------:R-:W-:-:S04]  /*72c0*/  LOP3.LUT R3, R3, 0x1, R22, 0xf8, !PT ;  /* 0x0000000103037812 */ /* 0x000fc800078ef816 */
[----:B------:R-:W-:-:S05]  /*72d0*/  LOP3.LUT R3, R3, R20, RZ, 0xc0, !PT ;  /* 0x0000001403037212 */ /* 0x000fca00078ec0ff */
[----:B------:R-:W-:-:S05]  /*72e0*/  IMAD.IADD R3, R22, 0x1, R3 ;  /* 0x0000000116037824 */ /* 0x000fca00078e0203 */
[----:B------:R-:W-:Y:S01]  /*72f0*/  LOP3.LUT R2, R3, R2, RZ, 0xfc, !PT ;  /* 0x0000000203027212 */ /* 0x000fe200078efcff */
[----:B------:R-:W-:Y:S06]  /*7300*/  BRA `(.L_x_1650) ;  /* 0x0000000000107947 */ /* 0x000fec0003800000 */
.L_x_1649:
[----:B------:R-:W-:-:S04]  /*7310*/  LOP3.LUT R2, R2, 0x80000000, RZ, 0xc0, !PT ;  /* 0x8000000002027812 */ /* 0x000fc800078ec0ff */
[----:B------:R-:W-:Y:S01]  /*7320*/  LOP3.LUT R2, R2, 0x7f800000, RZ, 0xfc, !PT ;  /* 0x7f80000002027812 */ /* 0x000fe200078efcff */
[----:B------:R-:W-:Y:S06]  /*7330*/  BRA `(.L_x_1650) ;  /* 0x0000000000047947 */ /* 0x000fec0003800000 */
.L_x_1648:
[----:B------:R-:W-:-:S07]  /*7340*/  IMAD R2, R22, 0x800000, R2 ;  /* 0x0080000016027824 */ /* 0x000fce00078e0202 */
.L_x_1650:
[----:B------:R-:W-:Y:S05]  /*7350*/  BSYNC.RECONVERGENT B3 ;  /* 0x0000000000037941 */ /* 0x000fea0003800200 */
.L_x_1647:
[----:B------:R-:W-:Y:S05]  /*7360*/  BRA `(.L_x_1651) ;  /* 0x0000000000207947 */ /* 0x000fea0003800000 */
.L_x_1646:
[----:B------:R-:W-:-:S04]  /*7370*/  LOP3.LUT R2, R3, 0x80000000, R2, 0x48, !PT ;  /* 0x8000000003027812 */ /* 0x000fc800078e4802 */
[----:B------:R-:W-:Y:S01]  /*7380*/  LOP3.LUT R2, R2, 0x7f800000, RZ, 0xfc, !PT ;  /* 0x7f80000002027812 */ /* 0x000fe200078efcff */
[----:B------:R-:W-:Y:S06]  /*7390*/  BRA `(.L_x_1651) ;  /* 0x0000000000147947 */ /* 0x000fec0003800000 */
.L_x_1645:
[----:B------:R-:W-:Y:S01]  /*73a0*/  LOP3.LUT R2, R3, 0x80000000, R2, 0x48, !PT ;  /* 0x8000000003027812 */ /* 0x000fe200078e4802 */
[----:B------:R-:W-:Y:S06]  /*73b0*/  BRA `(.L_x_1651) ;  /* 0x00000000000c7947 */ /* 0x000fec0003800000 */
.L_x_1644:
[----:B------:R-:W0:Y:S01]  /*73c0*/  MUFU.RSQ R2, -QNAN ;  /* 0xffc0000000027908 */ /* 0x000e220000001400 */
[----:B------:R-:W-:Y:S05]  /*73d0*/  BRA `(.L_x_1651) ;  /* 0x0000000000047947 */ /* 0x000fea0003800000 */
.L_x_1643:
[----:B------:R-:W-:-:S07]  /*73e0*/  FADD.FTZ R2, R2, R3 ;  /* 0x0000000302027221 */ /* 0x000fce0000010000 */
.L_x_1651:
[----:B------:R-:W-:Y:S05]  /*73f0*/  BSYNC.RECONVERGENT B2 ;  /* 0x0000000000027941 */ /* 0x000fea0003800200 */
.L_x_1641:
[----:B------:R-:W-:-:S04]  /*7400*/  IMAD.MOV.U32 R15, RZ, RZ, 0x0 ;  /* 0x00000000ff0f7424 */ /* 0x000fc800078e00ff */
[----:B0-----:R-:W-:Y:S05]  /*7410*/  RET.REL.NODEC R14 `(_Z38_float_to_fusednbitrowwise_cuda_kerneliPKfiiPh) ;  /* 0xffffff880ef87950 */ /* 0x001fea0003c3ffff */
.L_x_1652:
        /* <DEDUP_REMOVED lines=14> */
.L_x_1817:


//--------------------- .text._Z31_fake_8bit_quantize_cuda_kernelPKfiiPf --------------------------
	.section	.text._Z31_fake_8bit_quantize_cuda_kernelPKfiiPf,"ax",@progbits
	.align	128
        .global         _Z31_fake_8bit_quantize_cuda_kernelPKfiiPf
        .type           _Z31_fake_8bit_quantize_cuda_kernelPKfiiPf,@function
        .size           _Z31_fake_8bit_quantize_cuda_kernelPKfiiPf,(.L_x_1818 - _Z31_fake_8bit_quantize_cuda_kernelPKfiiPf)
        .other          _Z31_fake_8bit_quantize_cuda_kernelPKfiiPf,@"STO_CUDA_ENTRY STV_DEFAULT"
_Z31_fake_8bit_quantize_cuda_kernelPKfiiPf:
.text._Z31_fake_8bit_quantize_cuda_kernelPKfiiPf:
[----:B------:R-:W-:Y:S01]  /*0000*/  LDC R1, c[0x0][0x37c] ;  /* 0x0000df00ff017b82 */ /* 0x000fe20000000800 */
[----:B------:R-:W0:Y:S01]  /*0010*/  S2R R9, SR_TID.X ;  /* 0x0000000000097919 */ /* 0x000e220000002100 */
[----:B------:R-:W1:Y:S06]  /*0020*/  LDCU UR5, c[0x0][0x364] ;  /* 0x00006c80ff0577ac */ /* 0x000e6c0008000800 */
[----:B------:R-:W0:Y:S01]  /*0030*/  S2UR UR6, SR_CTAID.X ;  /* 0x00000000000679c3 */ /* 0x000e220000002500 */
[----:B------:R-:W2:Y:S01]  /*0040*/  LDCU UR4, c[0x0][0x374] ;  /* 0x00006e80ff0477ac */ /* 0x000ea20008000800 */
[----:B------:R-:W3:Y:S06]  /*0050*/  LDCU UR7, c[0x0][0x388] ;  /* 0x00007100ff0777ac */ /* 0x000eec0008000800 */
[----:B------:R-:W0:Y:S02]  /*0060*/  LDC R10, c[0x0][0x360] ;  /* 0x0000d800ff0a7b82 */ /* 0x000e240000000800 */
[----:B0-----:R-:W-:-:S05]  /*0070*/  IMAD R9, R10, UR6, R9 ;  /* 0x000000060a097c24 */ /* 0x001fca000f8e0209 */
[----:B---3--:R-:W-:-:S13]  /*0080*/  ISETP.GE.AND P0, PT, R9, UR7, PT ;  /* 0x0000000709007c0c */ /* 0x008fda000bf06270 */
[----:B-12---:R-:W-:Y:S05]  /*0090*/  @P0 EXIT ;  /* 0x000000000000094d */ /* 0x006fea0003800000 */
[----:B------:R-:W0:Y:S01]  /*00a0*/  S2R R8, SR_CTAID.Y ;  /* 0x0000000000087919 */ /* 0x000e220000002600 */
[----:B------:R-:W1:Y:S01]  /*00b0*/  LDCU UR7, c[0x0][0x38c] ;  /* 0x00007180ff0777ac */ /* 0x000e620008000800 */
[----:B------:R-:W0:Y:S01]  /*00c0*/  S2R R3, SR_TID.Y ;  /* 0x0000000000037919 */ /* 0x000e220000002200 */
[----:B------:R-:W2:Y:S01]  /*00d0*/  LDCU UR6, c[0x0][0x370] ;  /* 0x00006e00ff0677ac */ /* 0x000ea20008000800 */
[----:B------:R-:W3:Y:S01]  /*00e0*/  LDCU.64 UR8, c[0x0][0x358] ;  /* 0x00006b00ff0877ac */ /* 0x000ee20008000a00 */
[----:B------:R-:W-:Y:S02]  /*00f0*/  UIMAD UR4, UR5, UR4, URZ ;  /* 0x00000004050472a4 */ /* 0x000fe4000f8e02ff */
[----:B-1----:R-:W-:Y:S01]  /*0100*/  UISETP.NE.AND UP0, UPT, UR7, URZ, UPT ;  /* 0x000000ff0700728c */ /* 0x002fe2000bf05270 */
[----:B--2---:R-:W-:Y:S02]  /*0110*/  IMAD R10, R10, UR6, RZ ;  /* 0x000000060a0a7c24 */ /* 0x004fe4000f8e02ff */
[----:B0-----:R-:W-:-:S06]  /*0120*/  IMAD R8, R8, UR5, R3 ;  /* 0x0000000508087c24 */ /* 0x001fcc000f8e0203 */
[----:B---3--:R-:W-:Y:S05]  /*0130*/  BRA.U !UP0, `(.L_x_1653) ;  /* 0x0000000d08fc7547 */ /* 0x008fea000b800000 */
.L_x_1679:
[----:B0-----:R-:W0:Y:S01]  /*0140*/  LDC.64 R6, c[0x0][0x388] ;  /* 0x0000e200ff067b82 */ /* 0x001e220000000a00 */
[----:B------:R-:W-:Y:S01]  /*0150*/  IMAD.MOV.U32 R0, RZ, RZ, R9 ;  /* 0x000000ffff007224 */ /* 0x000fe200078e0009 */
[----:B------:R-:W-:Y:S01]  /*0160*/  BSSY.RECONVERGENT B0, `(.L_x_1654) ;  /* 0x00000fa000007945 */ /* 0x000fe20003800200 */
[----:B------:R-:W-:Y:S01]  /*0170*/  VIADD R9, R9, UR4 ;  /* 0x0000000409097c36 */ /* 0x000fe20008000000 */
[----:B0-----:R-:W-:-:S04]  /*0180*/  ISETP.GE.AND P0, PT, R8, R7, PT ;  /* 0x000000070800720c */ /* 0x001fc80003f06270 */
[----:B------:R-:W-:-:S09]  /*0190*/  ISETP.GE.AND P1, PT, R9, R6, PT ;  /* 0x000000060900720c */ /* 0x000fd20003f26270 */
[----:B-1----:R-:W-:Y:S05]  /*01a0*/  @P0 BRA `(.L_x_1655) ;  /* 0x0000000c00d40947 */ /* 0x002fea0003800000 */
[----:B------:R-:W0:Y:S01]  /*01b0*/  LDCU.64 UR6, c[0x0][0x380] ;  /* 0x00007000ff0677ac */ /* 0x000e220008000a00 */
[----:B------:R-:W-:-:S05]  /*01c0*/  IMAD R11, R0, R7, RZ ;  /* 0x00000007000b7224 */ /* 0x000fca00078e02ff */
[----:B------:R-:W-:Y:S02]  /*01d0*/  SHF.R.S32.HI R12, RZ, 0x1f, R11 ;  /* 0x0000001fff0c7819 */ /* 0x000fe4000001140b */
[----:B0-----:R-:W-:-:S04]  /*01e0*/  LEA R4, P0, R11, UR6, 0x2 ;  /* 0x000000060b047c11 */ /* 0x001fc8000f8010ff */
[----:B------:R-:W-:-:S05]  /*01f0*/  LEA.HI.X R5, R11, UR7, R12, 0x2, P0 ;  /* 0x000000070b057c11 */ /* 0x000fca00080f140c */
[----:B------:R0:W5:Y:S01]  /*0200*/  LDG.E.CONSTANT R13, desc[UR8][R4.64] ;  /* 0x00000008040d7981 */ /* 0x000162000c1e9900 */
[----:B------:R-:W-:Y:S02]  /*0210*/  IMAD.MOV.U32 R14, RZ, RZ, R8 ;  /* 0x000000ffff0e7224 */ /* 0x000fe400078e0008 */
[----:B------:R-:W-:-:S07]  /*0220*/  IMAD.WIDE R6, R7, 0x4, R4 ;  /* 0x0000000407067825 */ /* 0x000fce00078e0204 */
.L_x_1678:
[----:B------:R-:W-:Y:S01]  /*0230*/  ISETP.GE.U32.AND P0, PT, R4, R6, PT ;  /* 0x000000060400720c */ /* 0x000fe20003f06070 */
[----:B------:R-:W-:Y:S04]  /*0240*/  BSSY.RECONVERGENT B1, `(.L_x_1656) ;  /* 0x0000054000017945 */ /* 0x000fe80003800200 */
[----:B------:R-:W-:Y:S01]  /*0250*/  BSSY.RELIABLE B2, `(.L_x_1657) ;  /* 0x0000048000027945 */ /* 0x000fe20003800100 */
[----:B-----5:R-:W-:Y:S01]  /*0260*/  IMAD.MOV.U32 R16, RZ, RZ, R13 ;  /* 0x000000ffff107224 */ /* 0x020fe200078e000d */
[----:B------:R-:W-:Y:S01]  /*0270*/  ISETP.GE.AND.EX P0, PT, R5, R7, PT, P0 ;  /* 0x000000070500720c */ /* 0x000fe20003f06300 */
[----:B------:R-:W-:Y:S02]  /*0280*/  IMAD.MOV.U32 R0, RZ, RZ, R4 ;  /* 0x000000ffff007224 */ /* 0x000fe400078e0004 */
[----:B-1----:R-:W-:-:S02]  /*0290*/  IMAD.MOV.U32 R15, RZ, RZ, R5 ;  /* 0x000000ffff0f7224 */ /* 0x002fc400078e0005 */
[----:B------:R-:W-:Y:S02]  /*02a0*/  IMAD.MOV.U32 R2, RZ, RZ, R4 ;  /* 0x000000ffff027224 */ /* 0x000fe400078e0004 */
[----:B------:R-:W-:-:S06]  /*02b0*/  IMAD.MOV.U32 R3, RZ, RZ, R5 ;  /* 0x000000ffff037224 */ /* 0x000fcc00078e0005 */
[----:B------:R-:W-:Y:S05]  /*02c0*/  @P0 BRA `(.L_x_1658) ;  /* 0x0000000400000947 */ /* 0x000fea0003800000 */
        /* <DEDUP_REMOVED lines=10> */
.L_x_1661:
[----:B------:R-:W2:Y:S04]  /*0370*/  LDG.E.CONSTANT R19, desc[UR8][R2.64] ;  /* 0x0000000802137981 */ /* 0x000ea8000c1e9900 */
[----:B------:R-:W3:Y:S04]  /*0380*/  LDG.E.CONSTANT R20, desc[UR8][R2.64+0x4] ;  /* 0x0000040802147981 */ /* 0x000ee8000c1e9900 */
[----:B------:R-:W4:Y:S04]  /*0390*/  LDG.E.CONSTANT R22, desc[UR8][R2.64+0x8] ;  /* 0x0000080802167981 */ /* 0x000f28000c1e9900 */
[----:B------:R1:W5:Y:S01]  /*03a0*/  LDG.E.CONSTANT R21, desc[UR8][R2.64+0xc] ;  /* 0x00000c0802157981 */ /* 0x000362000c1e9900 */
[----:B------:R-:W-:-:S05]  /*03b0*/  IADD3 R24, P3, PT, R2, 0x4, RZ ;  /* 0x0000000402187810 */ /* 0x000fca0007f7e0ff */
[----:B------:R-:W-:Y:S01]  /*03c0*/  IMAD.X R23, RZ, RZ, R3, P3 ;  /* 0x000000ffff177224 */ /* 0x000fe200018e0603 */
[----:B--2---:R-:W-:-:S04]  /*03d0*/  FSETP.GEU.AND P2, PT, R19, R16, PT ;  /* 0x000000101300720b */ /* 0x004fc80003f4e000 */
[----:B------:R-:W-:-:S04]  /*03e0*/  FSEL R19, R16, R19, P2 ;  /* 0x0000001310137208 */ /* 0x000fc80001000000 */
[----:B---3--:R-:W-:-:S04]  /*03f0*/  FSETP.GEU.AND P4, PT, R20, R19, PT ;  /* 0x000000131400720b */ /* 0x008fc80003f8e000 */
[----:B------:R-:W-:-:S04]  /*0400*/  FSEL R19, R19, R20, P4 ;  /* 0x0000001413137208 */ /* 0x000fc80002000000 */
[----:B----4-:R-:W-:-:S04]  /*0410*/  FSETP.GEU.AND P3, PT, R22, R19, PT ;  /* 0x000000131600720b */ /* 0x010fc80003f6e000 */
[----:B------:R-:W-:Y:S02]  /*0420*/  FSEL R16, R19, R22, P3 ;  /* 0x0000001613107208 */ /* 0x000fe40001800000 */
[----:B------:R-:W-:Y:S02]  /*0430*/  @P4 SEL R24, R0, R2, P2 ;  /* 0x0000000200184207 */ /* 0x000fe40001000000 */
[----:B------:R-:W-:Y:S02]  /*0440*/  @P4 SEL R23, R15, R3, P2 ;  /* 0x000000030f174207 */ /* 0x000fe40001000000 */
[C---:B------:R-:W-:Y:S02]  /*0450*/  IADD3 R19, P2, PT, R2.reuse, 0x8, RZ ;  /* 0x0000000802137810 */ /* 0x040fe40007f5e0ff */
[C---:B------:R-:W-:Y:S02]  /*0460*/  IADD3 R0, P5, PT, R2.reuse, 0xc, RZ ;  /* 0x0000000c02007810 */ /* 0x040fe40007fbe0ff */
[----:B-1----:R-:W-:Y:S01]  /*0470*/  IADD3 R2, P6, PT, R2, 0x10, RZ ;  /* 0x0000001002027810 */ /* 0x002fe20007fde0ff */
[--C-:B------:R-:W-:Y:S01]  /*0480*/  IMAD.X R20, RZ, RZ, R3.reuse, P2 ;  /* 0x000000ffff147224 */ /* 0x100fe200010e0603 */
[----:B-----5:R-:W-:Y:S01]  /*0490*/  FSETP.GEU.AND P4, PT, R21, R16, PT ;  /* 0x000000101500720b */ /* 0x020fe20003f8e000 */
[--C-:B------:R-:W-:Y:S01]  /*04a0*/  IMAD.X R15, RZ, RZ, R3.reuse, P5 ;  /* 0x000000ffff0f7224 */ /* 0x100fe200028e0603 */
[----:B------:R-:W-:Y:S01]  /*04b0*/  ISETP.GE.U32.AND P2, PT, R2, R17, PT ;  /* 0x000000110200720c */ /* 0x000fe20003f46070 */
[----:B------:R-:W-:Y:S01]  /*04c0*/  IMAD.X R3, RZ, RZ, R3, P6 ;  /* 0x000000ffff037224 */ /* 0x000fe200030e0603 */
[----:B------:R-:W-:-:S04]  /*04d0*/  FSEL R16, R16, R21, P4 ;  /* 0x0000001510107208 */ /* 0x000fc80002000000 */
[----:B------:R-:W-:-:S05]  /*04e0*/  ISETP.GE.AND.EX P2, PT, R3, R18, PT, P2 ;  /* 0x000000120300720c */ /* 0x000fca0003f46320 */
[----:B------:R-:W-:Y:S02]  /*04f0*/  @P4 SEL R0, R24, R19, P3 ;  /* 0x0000001318004207 */ /* 0x000fe40001800000 */
[----:B------:R-:W-:-:S06]  /*0500*/  @P4 SEL R15, R23, R20, P3 ;  /* 0x00000014170f4207 */ /* 0x000fcc0001800000 */
[----:B------:R-:W-:Y:S05]  /*0510*/  @!P2 BRA `(.L_x_1661) ;  /* 0xfffffffc0094a947 */ /* 0x000fea000383ffff */
.L_x_1660:
[----:B------:R-:W-:Y:S05]  /*0520*/  BSYNC.RECONVERGENT B3 ;  /* 0x0000000000037941 */ /* 0x000fea0003800200 */
.L_x_1659:
[----:B------:R-:W-:Y:S01]  /*0530*/  IADD3 R17, P3, PT, R6, -R2, RZ ;  /* 0x8000000206117210 */ /* 0x000fe20007f7e0ff */
[----:B------:R-:W-:Y:S03]  /*0540*/  BSSY.RECONVERGENT B3, `(.L_x_1662) ;  /* 0x0000014000037945 */ /* 0x000fe60003800200 */
[----:B------:R-:W-:Y:S01]  /*0550*/  ISETP.GT.U32.AND P2, PT, R17, 0x4, PT ;  /* 0x000000041100780c */ /* 0x000fe20003f44070 */
[----:B------:R-:W-:-:S05]  /*0560*/  IMAD.X R17, R7, 0x1, ~R3, P3 ;  /* 0x0000000107117824 */ /* 0x000fca00018e0e03 */
[----:B------:R-:W-:-:S13]  /*0570*/  ISETP.GT.AND.EX P2, PT, R17, RZ, PT, P2 ;  /* 0x000000ff1100720c */ /* 0x000fda0003f44320 */
[----:B------:R-:W-:Y:S05]  /*0580*/  @!P2 BRA `(.L_x_1663) ;  /* 0x00000000003ca947 */ /* 0x000fea0003800000 */
[----:B------:R-:W2:Y:S04]  /*0590*/  LDG.E.CONSTANT R17, desc[UR8][R2.64] ;  /* 0x0000000802117981 */ /* 0x000ea8000c1e9900 */
[----:B------:R-:W3:Y:S01]  /*05a0*/  LDG.E.CONSTANT R19, desc[UR8][R2.64+0x4] ;  /* 0x0000040802137981 */ /* 0x000ee2000c1e9900 */
[----:B--2---:R-:W-:-:S04]  /*05b0*/  FSETP.GEU.AND P2, PT, R17, R16, PT ;  /* 0x000000101100720b */ /* 0x004fc80003f4e000 */
[----:B------:R-:W-:Y:S02]  /*05c0*/  FSEL R16, R16, R17, P2 ;  /* 0x0000001110107208 */ /* 0x000fe40001000000 */
[----:B------:R-:W-:Y:S02]  /*05d0*/  IADD3 R17, P0, PT, R2, 0x4, RZ ;  /* 0x0000000402117810 */ /* 0x000fe40007f1e0ff */
[----:B---3--:R-:W-:-:S03]  /*05e0*/  FSETP.GEU.AND P3, PT, R19, R16, PT ;  /* 0x000000101300720b */ /* 0x008fc60003f6e000 */
[----:B------:R-:W-:Y:S01]  /*05f0*/  IMAD.X R18, RZ, RZ, R3, P0 ;  /* 0x000000ffff127224 */ /* 0x000fe200000e0603 */
[----:B------:R-:W-:Y:S02]  /*0600*/  PLOP3.LUT P0, PT, PT, PT, PT, 0x8, 0x80 ;  /* 0x000000000080781c */ /* 0x000fe40003f0e170 */
[----:B------:R-:W-:-:S07]  /*0610*/  FSEL R16, R16, R19, P3 ;  /* 0x0000001310107208 */ /* 0x000fce0001800000 */
[----:B------:R-:W-:Y:S02]  /*0620*/  @P3 SEL R17, R0, R2, P2 ;  /* 0x0000000200113207 */ /* 0x000fe40001000000 */
[----:B------:R-:W-:Y:S02]  /*0630*/  IADD3 R2, P4, PT, R2, 0x8, RZ ;  /* 0x0000000802027810 */ /* 0x000fe40007f9e0ff */
[----:B------:R-:W-:Y:S01]  /*0640*/  @P3 SEL R18, R15, R3, P2 ;  /* 0x000000030f123207 */ /* 0x000fe20001000000 */
[----:B------:R-:W-:Y:S02]  /*0650*/  IMAD.MOV.U32 R0, RZ, RZ, R17 ;  /* 0x000000ffff007224 */ /* 0x000fe400078e0011 */
[----:B------:R-:W-:Y:S02]  /*0660*/  IMAD.X R3, RZ, RZ, R3, P4 ;  /* 0x000000ffff037224 */ /* 0x000fe400020e0603 */
[----:B------:R-:W-:-:S07]  /*0670*/  IMAD.MOV.U32 R15, RZ, RZ, R18 ;  /* 0x000000ffff0f7224 */ /* 0x000fce00078e0012 */
.L_x_1663:
[----:B------:R-:W-:Y:S05]  /*0680*/  BSYNC.RECONVERGENT B3 ;  /* 0x0000000000037941 */ /* 0x000fea0003800200 */
.L_x_1662:
[----:B------:R-:W-:-:S04]  /*0690*/  ISETP.NE.U32.AND P2, PT, R2, R6, PT ;  /* 0x000000060200720c */ /* 0x000fc80003f45070 */
[----:B------:R-:W-:-:S13]  /*06a0*/  ISETP.NE.OR.EX P0, PT, R3, R7, P0, P2 ;  /* 0x000000070300720c */ /* 0x000fda0000705720 */
[----:B------:R-:W-:Y:S05]  /*06b0*/  @!P0 BREAK.RELIABLE B2 ;  /* 0x0000000000028942 */ /* 0x000fea0003800100 */
[----:B------:R-:W-:Y:S05]  /*06c0*/  @!P0 BRA `(.L_x_1664) ;  /* 0x00000000002c8947 */ /* 0x000fea0003800000 */
.L_x_1658:
[----:B------:R-:W-:Y:S05]  /*06d0*/  BSYNC.RELIABLE B2 ;  /* 0x0000000000027941 */ /* 0x000fea0003800100 */
.L_x_1657:
[----:B------:R-:W2:Y:S02]  /*06e0*/  LDG.E.CONSTANT R17, desc[UR8][R2.64] ;  /* 0x0000000802117981 */ /* 0x000ea4000c1e9900 */
[----:B--2---:R-:W-:-:S04]  /*06f0*/  FSETP.GEU.AND P2, PT, R17, R16, PT ;  /* 0x000000101100720b */ /* 0x004fc80003f4e000 */
[----:B------:R-:W-:Y:S02]  /*0700*/  SEL R0, R0, R2, P2 ;  /* 0x0000000200007207 */ /* 0x000fe40001000000 */
[----:B------:R-:W-:Y:S02]  /*0710*/  IADD3 R2, P0, PT, R2, 0x4, RZ ;  /* 0x0000000402027810 */ /* 0x000fe40007f1e0ff */
[----:B------:R-:W-:Y:S02]  /*0720*/  SEL R15, R15, R3, P2 ;  /* 0x000000030f0f7207 */ /* 0x000fe40001000000 */
[----:B------:R-:W-:Y:S01]  /*0730*/  FSEL R16, R16, R17, P2 ;  /* 0x0000001110107208 */ /* 0x000fe20001000000 */
[----:B------:R-:W-:Y:S01]  /*0740*/  IMAD.X R3, RZ, RZ, R3, P0 ;  /* 0x000000ffff037224 */ /* 0x000fe200000e0603 */
[----:B------:R-:W-:-:S04]  /*0750*/  ISETP.NE.U32.AND P0, PT, R2, R6, PT ;  /* 0x000000060200720c */ /* 0x000fc80003f05070 */
[----:B------:R-:W-:-:S13]  /*0760*/  ISETP.NE.AND.EX P0, PT, R3, R7, PT, P0 ;  /* 0x000000070300720c */ /* 0x000fda0003f05300 */
[----:B------:R-:W-:Y:S05]  /*0770*/  @P0 BRA `(.L_x_1657) ;  /* 0xfffffffc00d80947 */ /* 0x000fea000383ffff */
.L_x_1664:
[----:B------:R-:W-:Y:S05]  /*0780*/  BSYNC.RECONVERGENT B1 ;  /* 0x0000000000017941 */ /* 0x000fea0003800200 */
.L_x_1656:
[----:B------:R-:W-:Y:S02]  /*0790*/  IMAD.MOV.U32 R20, RZ, RZ, R0 ;  /* 0x000000ffff147224 */ /* 0x000fe400078e0000 */
[----:B------:R-:W-:-:S05]  /*07a0*/  IMAD.MOV.U32 R21, RZ, RZ, R15 ;  /* 0x000000ffff157224 */ /* 0x000fca00078e000f */
[----:B------:R1:W5:Y:S01]  /*07b0*/  LDG.E.CONSTANT R15, desc[UR8][R20.64] ;  /* 0x00000008140f7981 */ /* 0x000362000c1e9900 */
[----:B------:R-:W-:Y:S01]  /*07c0*/  ISETP.GE.U32.AND P0, PT, R4, R6, PT ;  /* 0x000000060400720c */ /* 0x000fe20003f06070 */
[----:B------:R-:W-:Y:S04]  /*07d0*/  BSSY.RECONVERGENT B1, `(.L_x_1665) ;  /* 0x0000057000017945 */ /* 0x000fe80003800200 */
[----:B------:R-:W-:Y:S01]  /*07e0*/  BSSY.RELIABLE B2, `(.L_x_1666) ;  /* 0x000004a000027945 */ /* 0x000fe20003800100 */
[----:B------:R-:W-:Y:S01]  /*07f0*/  IMAD.MOV.U32 R18, RZ, RZ, R13 ;  /* 0x000000ffff127224 */ /* 0x000fe200078e000d */
[----:B------:R-:W-:Y:S01]  /*0800*/  ISETP.GE.AND.EX P0, PT, R5, R7, PT, P0 ;  /* 0x000000070500720c */ /* 0x000fe20003f06300 */
[----:B------:R-:W-:Y:S02]  /*0810*/  IMAD.MOV.U32 R0, RZ, RZ, R4 ;  /* 0x000000ffff007224 */ /* 0x000fe400078e0004 */
[----:B------:R-:W-:-:S02]  /*0820*/  IMAD.MOV.U32 R16, RZ, RZ, R5 ;  /* 0x000000ffff107224 */ /* 0x000fc400078e0005 */
[----:B------:R-:W-:Y:S02]  /*0830*/  IMAD.MOV.U32 R17, RZ, RZ, R4 ;  /* 0x000000ffff117224 */ /* 0x000fe400078e0004 */
[----:B------:R-:W-:-:S06]  /*0840*/  IMAD.MOV.U32 R3, RZ, RZ, R5 ;  /* 0x000000ffff037224 */ /* 0x000fcc00078e0005 */
[----:B-1----:R-:W-:Y:S05]  /*0850*/  @P0 BRA `(.L_x_1667) ;  /* 0x0000000400080947 */ /* 0x002fea0003800000 */
        /* <DEDUP_REMOVED lines=10> */
.L_x_1670:
[----:B------:R-:W-:-:S05]  /*0900*/  IMAD.MOV.U32 R2, RZ, RZ, R17 ;  /* 0x000000ffff027224 */ /* 0x000fca00078e0011 */
[----:B------:R-:W2:Y:S04]  /*0910*/  LDG.E.CONSTANT R21, desc[UR8][R2.64] ;  /* 0x0000000802157981 */ /* 0x000ea8000c1e9900 */
[----:B------:R-:W3:Y:S04]  /*0920*/  LDG.E.CONSTANT R24, desc[UR8][R2.64+0x4] ;  /* 0x0000040802187981 */ /* 0x000ee8000c1e9900 */
[----:B------:R-:W4:Y:S04]  /*0930*/  LDG.E.CONSTANT R26, desc[UR8][R2.64+0x8] ;  /* 0x00000808021a7981 */ /* 0x000f28000c1e9900 */
[----:B------:R1:W4:Y:S01]  /*0940*/  LDG.E.CONSTANT R19, desc[UR8][R2.64+0xc] ;  /* 0x00000c0802137981 */ /* 0x000322000c1e9900 */
[----:B------:R-:W-:-:S02]  /*0950*/  IADD3 R23, P3, PT, R17, 0x4, RZ ;  /* 0x0000000411177810 */ /* 0x000fc40007f7e0ff */
[----:B--2---:R-:W-:-:S04]  /*0960*/  FSETP.GEU.AND P2, PT, R18, R21, PT ;  /* 0x000000151200720b */ /* 0x004fc80003f4e000 */
[----:B------:R-:W-:-:S04]  /*0970*/  FSEL R21, R18, R21, P2 ;  /* 0x0000001512157208 */ /* 0x000fc80001000000 */
[----:B---3--:R-:W-:-:S04]  /*0980*/  FSETP.GEU.AND P4, PT, R21, R24, PT ;  /* 0x000000181500720b */ /* 0x008fc80003f8e000 */
[----:B------:R-:W-:Y:S01]  /*0990*/  FSEL R21, R21, R24, P4 ;  /* 0x0000001815157208 */ /* 0x000fe20002000000 */
[----:B------:R-:W-:-:S03]  /*09a0*/  IMAD.X R24, RZ, RZ, R3, P3 ;  /* 0x000000ffff187224 */ /* 0x000fc600018e0603 */
[----:B----4-:R-:W-:-:S04]  /*09b0*/  FSETP.GEU.AND P3, PT, R21, R26, PT ;  /* 0x0000001a1500720b */ /* 0x010fc80003f6e000 */
[----:B------:R-:W-:Y:S02]  /*09c0*/  FSEL R18, R21, R26, P3 ;  /* 0x0000001a15127208 */ /* 0x000fe40001800000 */
[----:B------:R-:W-:Y:S02]  /*09d0*/  @P4 SEL R23, R0, R17, P2 ;  /* 0x0000001100174207 */ /* 0x000fe40001000000 */
[----:B------:R-:W-:Y:S02]  /*09e0*/  @P4 SEL R24, R16, R3, P2 ;  /* 0x0000000310184207 */ /* 0x000fe40001000000 */
[C---:B-1----:R-:W-:Y:S02]  /*09f0*/  IADD3 R2, P2, PT, R17.reuse, 0x8, RZ ;  /* 0x0000000811027810 */ /* 0x042fe40007f5e0ff */
[C---:B------:R-:W-:Y:S02]  /*0a00*/  IADD3 R0, P5, PT, R17.reuse, 0xc, RZ ;  /* 0x0000000c11007810 */ /* 0x040fe40007fbe0ff */
[----:B------:R-:W-:Y:S01]  /*0a10*/  IADD3 R17, P6, PT, R17, 0x10, RZ ;  /* 0x0000001011117810 */ /* 0x000fe20007fde0ff */
[--C-:B------:R-:W-:Y:S01]  /*0a20*/  IMAD.X R21, RZ, RZ, R3.reuse, P2 ;  /* 0x000000ffff157224 */ /* 0x100fe200010e0603 */
[CC--:B------:R-:W-:Y:S01]  /*0a30*/  FSETP.GEU.AND P4, PT, R18.reuse, R19.reuse, PT ;  /* 0x000000131200720b */ /* 0x0c0fe20003f8e000 */
        /* <DEDUP_REMOVED lines=8> */
.L_x_1669:
[----:B------:R-:W-:Y:S05]  /*0ac0*/  BSYNC.RECONVERGENT B3 ;  /* 0x0000000000037941 */ /* 0x000fea0003800200 */
.L_x_1668:
[----:B------:R-:W-:Y:S01]  /*0ad0*/  IADD3 R2, P3, PT, R6, -R17, RZ ;  /* 0x8000001106027210 */ /* 0x000fe20007f7e0ff */
[----:B------:R-:W-:Y:S03]  /*0ae0*/  BSSY.RECONVERGENT B3, `(.L_x_1671) ;  /* 0x0000015000037945 */ /* 0x000fe60003800200 */
[----:B------:R-:W-:Y:S01]  /*0af0*/  ISETP.GT.U32.AND P2, PT, R2, 0x4, PT ;  /* 0x000000040200780c */ /* 0x000fe20003f44070 */
[----:B------:R-:W-:-:S05]  /*0b00*/  IMAD.X R2, R7, 0x1, ~R3, P3 ;  /* 0x0000000107027824 */ /* 0x000fca00018e0e03 */
[----:B------:R-:W-:-:S13]  /*0b10*/  ISETP.GT.AND.EX P2, PT, R2, RZ, PT, P2 ;  /* 0x000000ff0200720c */ /* 0x000fda0003f44320 */
[----:B------:R-:W-:Y:S05]  /*0b20*/  @!P2 BRA `(.L_x_1672) ;  /* 0x000000000040a947 */ /* 0x000fea0003800000 */
[----:B------:R-:W-:-:S05]  /*0b30*/  IMAD.MOV.U32 R2, RZ, RZ, R17 ;  /* 0x000000ffff027224 */ /* 0x000fca00078e0011 */
        /* <DEDUP_REMOVED lines=15> */
.L_x_1672:
[----:B------:R-:W-:Y:S05]  /*0c30*/  BSYNC.RECONVERGENT B3 ;  /* 0x0000000000037941 */ /* 0x000fea0003800200 */
.L_x_1671:
[----:B------:R-:W-:-:S04]  /*0c40*/  ISETP.NE.U32.AND P2, PT, R17, R6, PT ;  /* 0x000000061100720c */ /* 0x000fc80003f45070 */
[----:B------:R-:W-:-:S13]  /*0c50*/  ISETP.NE.OR.EX P0, PT, R3, R7, P0, P2 ;  /* 0x000000070300720c */ /* 0x000fda0000705720 */
[----:B------:R-:W-:Y:S05]  /*0c60*/  @!P0 BREAK.RELIABLE B2 ;  /* 0x0000000000028942 */ /* 0x000fea0003800100 */
[----:B------:R-:W-:Y:S05]  /*0c70*/  @!P0 BRA `(.L_x_1673) ;  /* 0x0000000000308947 */ /* 0x000fea0003800000 */
.L_x_1667:
[----:B------:R-:W-:Y:S05]  /*0c80*/  BSYNC.RELIABLE B2 ;  /* 0x0000000000027941 */ /* 0x000fea0003800100 */
.L_x_1666:
[----:B------:R-:W-:-:S05]  /*0c90*/  IMAD.MOV.U32 R2, RZ, RZ, R17 ;  /* 0x000000ffff027224 */ /* 0x000fca00078e0011 */
        /* <DEDUP_REMOVED lines=10> */
.L_x_1673:
[----:B------:R-:W-:Y:S05]  /*0d40*/  BSYNC.RECONVERGENT B1 ;  /* 0x0000000000017941 */ /* 0x000fea0003800200 */
.L_x_1665:
[----:B------:R-:W-:Y:S02]  /*0d50*/  IMAD.MOV.U32 R17, RZ, RZ, R16 ;  /* 0x000000ffff117224 */ /* 0x000fe400078e0010 */
[----:B------:R-:W-:-:S05]  /*0d60*/  IMAD.MOV.U32 R16, RZ, RZ, R0 ;  /* 0x000000ffff107224 */ /* 0x000fca00078e0000 */
[----:B------:R-:W2:Y:S01]  /*0d70*/  LDG.E.CONSTANT R0, desc[UR8][R16.64] ;  /* 0x0000000810007981 */ /* 0x000ea2000c1e9900 */
[----:B------:R-:W-:Y:S01]  /*0d80*/  UMOV UR5, 0x437f0000 ;  /* 0x437f000000057882 */ /* 0x000fe20000000000 */
[----:B------:R-:W-:Y:S01]  /*0d90*/  BSSY.RECONVERGENT B1, `(.L_x_1674) ;  /* 0x0000011000017945 */ /* 0x000fe20003800200 */
[----:B------:R-:W-:Y:S02]  /*0da0*/  IMAD.U32 R20, RZ, RZ, UR5 ;  /* 0x00000005ff147e24 */ /* 0x000fe4000f8e00ff */
[----:B--2--5:R-:W-:-:S04]  /*0db0*/  FADD R0, -R15, R0 ;  /* 0x000000000f007221 */ /* 0x024fc80000000100 */
[----:B------:R-:W-:-:S04]  /*0dc0*/  FADD R19, R0, 9.9999999392252902908e-09 ;  /* 0x322bcc7700137421 */ /* 0x000fc80000000000 */
[----:B------:R-:W1:Y:S08]  /*0dd0*/  MUFU.RCP R2, R19 ;  /* 0x0000001300027308 */ /* 0x000e700000001000 */
[----:B------:R-:W2:Y:S01]  /*0de0*/  FCHK P0, R20, R19 ;  /* 0x0000001314007302 */ /* 0x000ea20000000000 */
[----:B-1----:R-:W-:-:S04]  /*0df0*/  FFMA R3, -R19, R2, 1 ;  /* 0x3f80000013037423 */ /* 0x002fc80000000102 */
[----:B------:R-:W-:-:S04]  /*0e00*/  FFMA R2, R2, R3, R2 ;  /* 0x0000000302027223 */ /* 0x000fc80000000002 */
[----:B------:R-:W-:-:S04]  /*0e10*/  FFMA R3, R2, 255, RZ ;  /* 0x437f000002037823 */ /* 0x000fc800000000ff */
[----:B------:R-:W-:-:S04]  /*0e20*/  FFMA R18, -R19, R3, 255 ;  /* 0x437f000013127423 */ /* 0x000fc80000000103 */
[----:B------:R-:W-:Y:S01]  /*0e30*/  FFMA R2, R2, R18, R3 ;  /* 0x0000001202027223 */ /* 0x000fe20000000003 */
[----:B--2---:R-:W-:Y:S06]  /*0e40*/  @!P0 BRA `(.L_x_1675) ;  /* 0x0000000000148947 */ /* 0x004fec0003800000 */
[----:B------:R-:W-:Y:S01]  /*0e50*/  IMAD.MOV.U32 R3, RZ, RZ, R19 ;  /* 0x000000ffff037224 */ /* 0x000fe200078e0013 */
[----:B------:R-:W-:Y:S01]  /*0e60*/  MOV R16, 0xe90 ;  /* 0x00000e9000107802 */ /* 0x000fe20000000f00 */
[----:B------:R-:W-:-:S07]  /*0e70*/  IMAD.MOV.U32 R2, RZ, RZ, 0x437f0000 ;  /* 0x437f0000ff027424 */ /* 0x000fce00078e00ff */
[----:B0-----:R-:W-:Y:S05]  /*0e80*/  CALL.REL.NOINC `($__internal_4_$__cuda_sm3x_div_rn_noftz_f32_slowpath) ;  /* 0x00000004008c7944 */ /* 0x001fea0003c00000 */
[----:B------:R-:W-:-:S07]  /*0e90*/  IMAD.MOV.U32 R2, RZ, RZ, R17 ;  /* 0x000000ffff027224 */ /* 0x000fce00078e0011 */
.L_x_1675:
[----:B------:R-:W-:Y:S05]  /*0ea0*/  BSYNC.RECONVERGENT B1 ;  /* 0x0000000000017941 */ /* 0x000fea0003800200 */
.L_x_1674:
[----:B------:R-:W-:Y:S02]  /*0eb0*/  IMAD.MOV.U32 R16, RZ, RZ, R4 ;  /* 0x000000ffff107224 */ /* 0x000fe400078e0004 */
[----:B------:R-:W-:Y:S02]  /*0ec0*/  IMAD.MOV.U32 R17, RZ, RZ, R5 ;  /* 0x000000ffff117224 */ /* 0x000fe400078e0005 */
[----:B------:R-:W-:-:S06]  /*0ed0*/  IMAD.WIDE R16, R14, 0x4, R16 ;  /* 0x000000040e107825 */ /* 0x000fcc00078e0210 */
[----:B------:R-:W2:Y:S01]  /*0ee0*/  LDG.E.CONSTANT R16, desc[UR8][R16.64] ;  /* 0x0000000810107981 */ /* 0x000ea2000c1e9900 */
[----:B------:R-:W-:Y:S01]  /*0ef0*/  IMAD.MOV.U32 R18, RZ, RZ, 0x3b808081 ;  /* 0x3b808081ff127424 */ /* 0x000fe200078e00ff */
[----:B------:R-:W1:Y:S01]  /*0f00*/  FCHK P0, R0, 255 ;  /* 0x437f000000007902 */ /* 0x000e620000000000 */
[----:B------:R-:W-:Y:S01]  /*0f10*/  BSSY.RECONVERGENT B1, `(.L_x_1676) ;  /* 0x0000013000017945 */ /* 0x000fe20003800200 */
[----:B------:R-:W-:Y:S01]  /*0f20*/  SHF.R.S32.HI R19, RZ, 0x1f, R14 ;  /* 0x0000001fff137819 */ /* 0x000fe2000001140e */
[----:B--2---:R-:W-:-:S04]  /*0f30*/  FADD R3, -R15, R16 ;  /* 0x000000100f037221 */ /* 0x004fc80000000100 */
[----:B------:R-:W-:-:S06]  /*0f40*/  FMUL R2, R3, R2 ;  /* 0x0000000203027220 */ /* 0x000fcc0000400000 */
[----:B------:R-:W2:Y:S02]  /*0f50*/  F2I.S64 R2, R2 ;  /* 0x0000000200027311 */ /* 0x000ea40000201900 */
[----:B--2---:R-:W-:Y:S01]  /*0f60*/  IMAD.MOV.U32 R3, RZ, RZ, 0x437f0000 ;  /* 0x437f0000ff037424 */ /* 0x004fe200078e00ff */
[----:B------:R-:W-:-:S03]  /*0f70*/  LOP3.LUT R20, R2, 0xff, RZ, 0xc0, !PT ;  /* 0x000000ff02147812 */ /* 0x000fc600078ec0ff */
[----:B------:R-:W-:-:S03]  /*0f80*/  FFMA R3, -R3, R18, 1 ;  /* 0x3f80000003037423 */ /* 0x000fc60000000112 */
[----:B------:R-:W2:Y:S01]  /*0f90*/  I2F.U16 R20, R20 ;  /* 0x0000001400147306 */ /* 0x000ea20000101000 */
[----:B------:R-:W-:-:S04]  /*0fa0*/  FFMA R3, R3, R18, 0.0039215688593685626984 ;  /* 0x3b80808103037423 */ /* 0x000fc80000000012 */
[----:B------:R-:W-:-:S04]  /*0fb0*/  FFMA R16, R0, R3, RZ ;  /* 0x0000000300107223 */ /* 0x000fc800000000ff */
[----:B------:R-:W-:-:S04]  /*0fc0*/  FFMA R17, R16, -255, R0 ;  /* 0xc37f000010117823 */ /* 0x000fc80000000000 */
[----:B------:R-:W-:Y:S01]  /*0fd0*/  FFMA R16, R3, R17, R16 ;  /* 0x0000001103107223 */ /* 0x000fe20000000010 */
[----:B-1----:R-:W-:Y:S06]  /*0fe0*/  @!P0 BRA `(.L_x_1677) ;  /* 0x0000000000148947 */ /* 0x002fec0003800000 */
[----:B------:R-:W-:Y:S01]  /*0ff0*/  IMAD.MOV.U32 R2, RZ, RZ, R0 ;  /* 0x000000ffff027224 */ /* 0x000fe200078e0000 */
[----:B------:R-:W-:Y:S01]  /*1000*/  MOV R16, 0x1030 ;  /* 0x0000103000107802 */ /* 0x000fe20000000f00 */
[----:B------:R-:W-:-:S07]  /*1010*/  IMAD.MOV.U32 R3, RZ, RZ, 0x437f0000 ;  /* 0x437f0000ff037424 */ /* 0x000fce00078e00ff */
[----:B0-2---:R-:W-:Y:S05]  /*1020*/  CALL.REL.NOINC `($__internal_4_$__cuda_sm3x_div_rn_noftz_f32_slowpath) ;  /* 0x0000000400247944 */ /* 0x005fea0003c00000 */
[----:B------:R-:W-:-:S07]  /*1030*/  IMAD.MOV.U32 R16, RZ, RZ, R17 ;  /* 0x000000ffff107224 */ /* 0x000fce00078e0011 */
.L_x_1677:
[----:B------:R-:W-:Y:S05]  /*1040*/  BSYNC.RECONVERGENT B1 ;  /* 0x0000000000017941 */ /* 0x000fea0003800200 */
.L_x_1676:
[----:B------:R-:W1:Y:S01]  /*1050*/  LDCU.64 UR6, c[0x0][0x390] ;  /* 0x00007200ff0677ac */ /* 0x000e620008000a00 */
[----:B------:R-:W-:Y:S01]  /*1060*/  IADD3 R0, P0, PT, R11, R14, RZ ;  /* 0x0000000e0b007210 */ /* 0x000fe20007f1e0ff */
[----:B--2---:R-:W-:Y:S01]  /*1070*/  FFMA R15, R20, R16, R15 ;  /* 0x00000010140f7223 */ /* 0x004fe2000000000f */
[----:B------:R-:W-:Y:S01]  /*1080*/  IMAD.IADD R14, R10, 0x1, R14 ;  /* 0x000000010a0e7824 */ /* 0x000fe200078e020e */
[----:B------:R-:W2:Y:S02]  /*1090*/  LDCU UR5, c[0x0][0x38c] ;  /* 0x00007180ff0577ac */ /* 0x000ea40008000800 */
[----:B------:R-:W-:Y:S01]  /*10a0*/  IMAD.X R19, R12, 0x1, R19, P0 ;  /* 0x000000010c137824 */ /* 0x000fe200000e0613 */
[----:B-1----:R-:W-:-:S04]  /*10b0*/  LEA R2, P0, R0, UR6, 0x2 ;  /* 0x0000000600027c11 */ /* 0x002fc8000f8010ff */
[----:B------:R-:W-:Y:S02]  /*10c0*/  LEA.HI.X R3, R0, UR7, R19, 0x2, P0 ;  /* 0x0000000700037c11 */ /* 0x000fe400080f1413 */
[----:B--2---:R-:W-:-:S03]  /*10d0*/  ISETP.GE.AND P0, PT, R14, UR5, PT ;  /* 0x000000050e007c0c */ /* 0x004fc6000bf06270 */
[----:B------:R1:W-:Y:S10]  /*10e0*/  STG.E desc[UR8][R2.64], R15 ;  /* 0x0000000f02007986 */ /* 0x0003f4000c101908 */
[----:B------:R-:W-:Y:S05]  /*10f0*/  @!P0 BRA `(.L_x_1678) ;  /* 0xfffffff0004c8947 */ /* 0x000fea000383ffff */
.L_x_1655:
[----:B------:R-:W-:Y:S05]  /*1100*/  BSYNC.RECONVERGENT B0 ;  /* 0x0000000000007941 */ /* 0x000fea0003800200 */
.L_x_1654:
[----:B------:R-:W-:Y:S05]  /*1110*/  @!P1 BRA `(.L_x_1679) ;  /* 0xfffffff000089947 */ /* 0x000fea000383ffff */
[----:B------:R-:W-:Y:S05]  /*1120*/  EXIT ;  /* 0x000000000000794d */ /* 0x000fea0003800000 */
.L_x_1653:
[----:B------:R-:W0:Y:S01]  /*1130*/  LDCU.64 UR6, c[0x0][0x388] ;  /* 0x00007100ff0677ac */ /* 0x000e220008000a00 */
[----:B------:R-:W-:Y:S01]  /*1140*/  VIADD R9, R9, UR4 ;  /* 0x0000000409097c36 */ /* 0x000fe20008000000 */
[----:B------:R-:W-:Y:S01]  /*1150*/  BSSY.RECONVERGENT B0, `(.L_x_1680) ;  /* 0x0000034000007945 */ /* 0x000fe20003800200 */
[----:B0-----:R-:W-:-:S03]  /*1160*/  ISETP.GE.AND P0, PT, R8, UR7, PT ;  /* 0x0000000708007c0c */ /* 0x001fc6000bf06270 */
[----:B------:R-:W-:-:S10]  /*1170*/  ISETP.GE.AND P1, PT, R9, UR6, PT ;  /* 0x0000000609007c0c */ /* 0x000fd4000bf26270 */
[----:B--2---:R-:W-:Y:S05]  /*1180*/  @P0 BRA `(.L_x_1681) ;  /* 0x0000000000c00947 */ /* 0x004fea0003800000 */
[----:B------:R-:W0:Y:S02]  /*1190*/  LDC.64 R4, c[0x0][0x380] ;  /* 0x0000e000ff047b82 */ /* 0x000e240000000a00 */
[----:B0-----:R-:W2:Y:S01]  /*11a0*/  LDG.E.CONSTANT R4, desc[UR8][R4.64] ;  /* 0x0000000804047981 */ /* 0x001ea2000c1e9900 */
[----:B------:R-:W-:Y:S02]  /*11b0*/  UMOV UR5, 0x437f0000 ;  /* 0x437f000000057882 */ /* 0x000fe40000000000 */
[----:B------:R-:W-:Y:S02]  /*11c0*/  IMAD.U32 R12, RZ, RZ, UR5 ;  /* 0x00000005ff0c7e24 */ /* 0x000fe4000f8e00ff */
[----:B--2---:R-:W-:-:S04]  /*11d0*/  FADD R0, R4, -R4 ;  /* 0x8000000404007221 */ /* 0x004fc80000000000 */
[----:B------:R-:W-:-:S04]  /*11e0*/  FADD R3, R0, 9.9999999392252902908e-09 ;  /* 0x322bcc7700037421 */ /* 0x000fc80000000000 */
[----:B------:R-:W0:Y:S08]  /*11f0*/  MUFU.RCP R2, R3 ;  /* 0x0000000300027308 */ /* 0x000e300000001000 */
[----:B------:R-:W1:Y:S01]  /*1200*/  FCHK P0, R12, R3 ;  /* 0x000000030c007302 */ /* 0x000e620000000000 */
[----:B0-----:R-:W-:-:S04]  /*1210*/  FFMA R7, -R3, R2, 1 ;  /* 0x3f80000003077423 */ /* 0x001fc80000000102 */
[----:B------:R-:W-:-:S04]  /*1220*/  FFMA R2, R2, R7, R2 ;  /* 0x0000000702027223 */ /* 0x000fc80000000002 */
[----:B------:R-:W-:-:S04]  /*1230*/  FFMA R6, R2, 255, RZ ;  /* 0x437f000002067823 */ /* 0x000fc800000000ff */
[----:B------:R-:W-:-:S04]  /*1240*/  FFMA R7, -R3, R6, 255 ;  /* 0x437f000003077423 */ /* 0x000fc80000000106 */
[----:B------:R-:W-:Y:S01]  /*1250*/  FFMA R5, R2, R7, R6 ;  /* 0x0000000702057223 */ /* 0x000fe20000000006 */
[----:B-1----:R-:W-:Y:S06]  /*1260*/  @!P0 BRA `(.L_x_1682) ;  /* 0x0000000000108947 */ /* 0x002fec0003800000 */
[----:B------:R-:W-:Y:S01]  /*1270*/  IMAD.MOV.U32 R2, RZ, RZ, 0x437f0000 ;  /* 0x437f0000ff027424 */ /* 0x000fe200078e00ff */
[----:B------:R-:W-:-:S07]  /*1280*/  MOV R16, 0x12a0 ;  /* 0x000012a000107802 */ /* 0x000fce0000000f00 */
[----:B------:R-:W-:Y:S05]  /*1290*/  CALL.REL.NOINC `($__internal_4_$__cuda_sm3x_div_rn_noftz_f32_slowpath) ;  /* 0x0000000000887944 */ /* 0x000fea0003c00000 */
[----:B------:R-:W-:-:S07]  /*12a0*/  IMAD.MOV.U32 R5, RZ, RZ, R17 ;  /* 0x000000ffff057224 */ /* 0x000fce00078e0011 */
.L_x_1682:
[----:B------:R-:W-:Y:S01]  /*12b0*/  IMAD.MOV.U32 R2, RZ, RZ, 0x3b808081 ;  /* 0x3b808081ff027424 */ /* 0x000fe200078e00ff */
[----:B------:R-:W0:Y:S01]  /*12c0*/  FCHK P0, R0, 255 ;  /* 0x437f000000007902 */ /* 0x000e220000000000 */
[----:B------:R-:W-:-:S04]  /*12d0*/  IMAD.MOV.U32 R3, RZ, RZ, 0x437f0000 ;  /* 0x437f0000ff037424 */ /* 0x000fc800078e00ff */
[----:B------:R-:W-:-:S04]  /*12e0*/  FFMA R3, -R3, R2, 1 ;  /* 0x3f80000003037423 */ /* 0x000fc80000000102 */
[----:B------:R-:W-:-:S04]  /*12f0*/  FFMA R11, R3, R2, 0.0039215688593685626984 ;  /* 0x3b808081030b7423 */ /* 0x000fc80000000002 */
[----:B------:R-:W-:-:S04]  /*1300*/  FFMA R3, R0, R11, RZ ;  /* 0x0000000b00037223 */ /* 0x000fc800000000ff */
[----:B------:R-:W-:-:S04]  /*1310*/  FFMA R2, R3, -255, R0 ;  /* 0xc37f000003027823 */ /* 0x000fc80000000000 */
[----:B------:R-:W-:Y:S01]  /*1320*/  FFMA R11, R2, R11, R3 ;  /* 0x0000000b020b7223 */ /* 0x000fe20000000003 */
[----:B0-----:R-:W-:Y:S06]  /*1330*/  @!P0 BRA `(.L_x_1683) ;  /* 0x0000000000148947 */ /* 0x001fec0003800000 */
[----:B------:R-:W-:Y:S01]  /*1340*/  IMAD.MOV.U32 R2, RZ, RZ, R0 ;  /* 0x000000ffff027224 */ /* 0x000fe200078e0000 */
[----:B------:R-:W-:Y:S01]  /*1350*/  MOV R16, 0x1380 ;  /* 0x0000138000107802 */ /* 0x000fe20000000f00 */
[----:B------:R-:W-:-:S07]  /*1360*/  IMAD.MOV.U32 R3, RZ, RZ, 0x437f0000 ;  /* 0x437f0000ff037424 */ /* 0x000fce00078e00ff */
[----:B------:R-:W-:Y:S05]  /*1370*/  CALL.REL.NOINC `($__internal_4_$__cuda_sm3x_div_rn_noftz_f32_slowpath) ;  /* 0x0000000000507944 */ /* 0x000fea0003c00000 */
[----:B------:R-:W-:-:S07]  /*1380*/  IMAD.MOV.U32 R11, RZ, RZ, R17 ;  /* 0x000000ffff0b7224 */ /* 0x000fce00078e0011 */
.L_x_1683:
[----:B------:R-:W0:Y:S01]  /*1390*/  LDC.64 R2, c[0x0][0x390] ;  /* 0x0000e400ff027b82 */ /* 0x000e220000000a00 */
[----:B------:R-:W-:-:S07]  /*13a0*/  IMAD.MOV.U32 R17, RZ, RZ, R8 ;  /* 0x000000ffff117224 */ /* 0x000fce00078e0008 */
[----:B------:R-:W1:Y:S02]  /*13b0*/  LDC.64 R6, c[0x0][0x380] ;  /* 0x0000e000ff067b82 */ /* 0x000e640000000a00 */
.L_x_1684:
[----:B-1----:R-:W-:-:S06]  /*13c0*/  IMAD.WIDE R14, R17, 0x4, R6 ;  /* 0x00000004110e7825 */ /* 0x002fcc00078e0206 */
[----:B--2---:R-:W2:Y:S02]  /*13d0*/  LDG.E.CONSTANT R15, desc[UR8][R14.64] ;  /* 0x000000080e0f7981 */ /* 0x004ea4000c1e9900 */
[----:B--2---:R-:W-:-:S04]  /*13e0*/  FADD R0, -R4, R15 ;  /* 0x0000000f04007221 */ /* 0x004fc80000000100 */
[----:B------:R-:W-:-:S04]  /*13f0*/  FMUL R0, R0, R5 ;  /* 0x0000000500007220 */ /* 0x000fc80000400000 */
[----:B------:R-:W1:Y:S02]  /*1400*/  F2I.S64 R12, R0 ;  /* 0x00000000000c7311 */ /* 0x000e640000201900 */
[----:B-1----:R-:W-:Y:S01]  /*1410*/  LOP3.LUT R16, R12, 0xff, RZ, 0xc0, !PT ;  /* 0x000000ff0c107812 */ /* 0x002fe200078ec0ff */
[----:B0-----:R-:W-:-:S05]  /*1420*/  IMAD.WIDE R12, R17, 0x4, R2 ;  /* 0x00000004110c7825 */ /* 0x001fca00078e0202 */
[----:B------:R-:W0:Y:S01]  /*1430*/  I2F.U16 R19, R16 ;  /* 0x0000001000137306 */ /* 0x000e220000101000 */
[----:B------:R-:W-:-:S05]  /*1440*/  IMAD.IADD R17, R10, 0x1, R17 ;  /* 0x000000010a117824 */ /* 0x000fca00078e0211 */
[----:B------:R-:W-:Y:S01]  /*1450*/  ISETP.GE.AND P0, PT, R17, RZ, PT ;  /* 0x000000ff1100720c */ /* 0x000fe20003f06270 */
[----:B0-----:R-:W-:-:S05]  /*1460*/  FFMA R19, R19, R11, R4 ;  /* 0x0000000b13137223 */ /* 0x001fca0000000004 */
[----:B------:R2:W-:Y:S07]  /*1470*/  STG.E desc[UR8][R12.64], R19 ;  /* 0x000000130c007986 */ /* 0x0005ee000c101908 */
[----:B------:R-:W-:Y:S05]  /*1480*/  @!P0 BRA `(.L_x_1684) ;  /* 0xfffffffc00cc8947 */ /* 0x000fea000383ffff */
.L_x_1681:
[----:B------:R-:W-:Y:S05]  /*1490*/  BSYNC.RECONVERGENT B0 ;  /* 0x0000000000007941 */ /* 0x000fea0003800200 */
.L_x_1680:
[----:B------:R-:W-:Y:S05]  /*14a0*/  @!P1 BRA `(.L_x_1653) ;  /* 0xfffffffc00209947 */ /* 0x000fea000383ffff */
[----:B------:R-:W-:Y:S05]  /*14b0*/  EXIT ;  /* 0x000000000000794d */ /* 0x000fea0003800000 */
        .weak           $__internal_4_$__cuda_sm3x_div_rn_noftz_f32_slowpath
        .type           $__internal_4_$__cuda_sm3x_div_rn_noftz_f32_slowpath,@function
        .size           $__internal_4_$__cuda_sm3x_div_rn_noftz_f32_slowpath,(.L_x_1818 - $__internal_4_$__cuda_sm3x_div_rn_noftz_f32_slowpath)
$__internal_4_$__cuda_sm3x_div_rn_noftz_f32_slowpath:
        /* <DEDUP_REMOVED lines=27> */
[----:B------:R-:W-:-:S05]  /*1670*/  VIADD R18, R21, 0xffffffff ;  /* 0xffffffff15127836 */ /* 0x000fca0000000000 */
[----:B------:R-:W-:Y:S01]  /*1680*/  ISETP.GE.AND P0, PT, R18, RZ, PT ;  /* 0x000000ff1200720c */ /* 0x000fe20003f06270 */
[----:B------:R-:W-:-:S05]  /*1690*/  VIADD R18, R17, 0xffffffff ;  /* 0xffffffff11127836 */ /* 0x000fca0000000000 */
[----:B------:R-:W-:-:S07]  /*16a0*/  ISETP.GE.AND P2, PT, R18, RZ, PT ;  /* 0x000000ff1200720c */ /* 0x000fce0003f46270 */
[----:B------:R-:W-:Y:S02]  /*16b0*/  @P0 IMAD.MOV.U32 R18, RZ, RZ, RZ ;  /* 0x000000ffff120224 */ /* 0x000fe400078e00ff */
[----:B------:R-:W-:Y:S01]  /*16c0*/  @!P0 FFMA R2, R2, 1.84467440737095516160e+19, RZ ;  /* 0x5f80000002028823 */ /* 0x000fe200000000ff */
[----:B------:R-:W-:-:S03]  /*16d0*/  @!P0 IMAD.MOV.U32 R18, RZ, RZ, -0x40 ;  /* 0xffffffc0ff128424 */ /* 0x000fc600078e00ff */
[----:B------:R-:W-:Y:S01]  /*16e0*/  @!P2 FFMA R3, R3, 1.84467440737095516160e+19, RZ ;  /* 0x5f8000000303a823 */ /* 0x000fe200000000ff */
[----:B------:R-:W-:-:S07]  /*16f0*/  @!P2 VIADD R18, R18, 0x40 ;  /* 0x000000401212a836 */ /* 0x000fce0000000000 */
.L_x_1686:
[----:B------:R-:W-:Y:S01]  /*1700*/  LEA R22, R17, 0xc0800000, 0x17 ;  /* 0xc080000011167811 */ /* 0x000fe200078eb8ff */
[----:B------:R-:W-:Y:S01]  /*1710*/  VIADD R21, R21, 0xffffff81 ;  /* 0xffffff8115157836 */ /* 0x000fe20000000000 */
[----:B------:R-:W-:Y:S03]  /*1720*/  BSSY.RECONVERGENT B3, `(.L_x_1691) ;  /* 0x0000035000037945 */ /* 0x000fe60003800200 */
[----:B------:R-:W-:Y:S02]  /*1730*/  IMAD.IADD R24, R3, 0x1, -R22 ;  /* 0x0000000103187824 */ /* 0x000fe400078e0a16 */
[C---:B------:R-:W-:Y:S01]  /*1740*/  IMAD R2, R21.reuse, -0x800000, R2 ;  /* 0xff80000015027824 */ /* 0x040fe200078e0202 */
[----:B------:R-:W-:Y:S01]  /*1750*/  IADD3 R21, PT, PT, R21, 0x7f, -R17 ;  /* 0x0000007f15157810 */ /* 0x000fe20007ffe811 */
[----:B------:R-:W0:Y:S01]  /*1760*/  MUFU.RCP R22, R24 ;  /* 0x0000001800167308 */ /* 0x000e220000001000 */
[----:B------:R-:W-:-:S03]  /*1770*/  FADD.FTZ R23, -R24, -RZ ;  /* 0x800000ff18177221 */ /* 0x000fc60000010100 */
[----:B------:R-:W-:Y:S02]  /*1780*/  IMAD.IADD R21, R21, 0x1, R18 ;  /* 0x0000000115157824 */ /* 0x000fe400078e0212 */
[----:B0-----:R-:W-:-:S04]  /*1790*/  FFMA R3, R22, R23, 1 ;  /* 0x3f80000016037423 */ /* 0x001fc80000000017 */
        /* <DEDUP_REMOVED lines=20> */
[C---:B------:R-:W-:Y:S02]  /*18e0*/  ISETP.NE.AND P3, PT, R17.reuse, RZ, PT ;  /* 0x000000ff1100720c */ /* 0x040fe40003f65270 */
[----:B------:R-:W-:Y:S02]  /*18f0*/  ISETP.NE.AND P2, PT, R17, RZ, PT ;  /* 0x000000ff1100720c */ /* 0x000fe40003f45270 */
[----:B------:R-:W-:Y:S01]  /*1900*/  LOP3.LUT R21, R18, 0x7fffff, RZ, 0xc0, !PT ;  /* 0x007fffff12157812 */ /* 0x000fe200078ec0ff */
[CCC-:B------:R-:W-:Y:S01]  /*1910*/  FFMA.RP R18, R3.reuse, R23.reuse, R22.reuse ;  /* 0x0000001703127223 */ /* 0x1c0fe20000008016 */
[----:B------:R-:W-:Y:S01]  /*1920*/  FFMA.RM R3, R3, R23, R22 ;  /* 0x0000001703037223 */ /* 0x000fe20000004016 */
[----:B------:R-:W-:Y:S01]  /*1930*/  VIADD R22, R17, 0x20 ;  /* 0x0000002011167836 */ /* 0x000fe20000000000 */
[----:B------:R-:W-:Y:S01]  /*1940*/  LOP3.LUT R21, R21, 0x800000, RZ, 0xfc, !PT ;  /* 0x0080000015157812 */ /* 0x000fe200078efcff */
[----:B------:R-:W-:-:S02]  /*1950*/  IMAD.MOV R17, RZ, RZ, -R17 ;  /* 0x000000ffff117224 */ /* 0x000fc400078e0a11 */
        /* <DEDUP_REMOVED lines=13> */
.L_x_1693:
[----:B------:R-:W-:-:S04]  /*1a30*/  LOP3.LUT R2, R2, 0x80000000, RZ, 0xc0, !PT ;  /* 0x8000000002027812 */ /* 0x000fc800078ec0ff */
[----:B------:R-:W-:Y:S01]  /*1a40*/  LOP3.LUT R2, R2, 0x7f800000, RZ, 0xfc, !PT ;  /* 0x7f80000002027812 */ /* 0x000fe200078efcff */
[----:B------:R-:W-:Y:S06]  /*1a50*/  BRA `(.L_x_1694) ;  /* 0x0000000000047947 */ /* 0x000fec0003800000 */
.L_x_1692:
[----:B------:R-:W-:-:S07]  /*1a60*/  IMAD R2, R21, 0x800000, R2 ;  /* 0x0080000015027824 */ /* 0x000fce00078e0202 */
.L_x_1694:
[----:B------:R-:W-:Y:S05]  /*1a70*/  BSYNC.RECONVERGENT B3 ;  /* 0x0000000000037941 */ /* 0x000fea0003800200 */
.L_x_1691:
[----:B------:R-:W-:Y:S05]  /*1a80*/  BRA `(.L_x_1695) ;  /* 0x0000000000207947 */ /* 0x000fea0003800000 */
.L_x_1690:
[----:B------:R-:W-:-:S04]  /*1a90*/  LOP3.LUT R2, R3, 0x80000000, R2, 0x48, !PT ;  /* 0x8000000003027812 */ /* 0x000fc800078e4802 */
[----:B------:R-:W-:Y:S01]  /*1aa0*/  LOP3.LUT R2, R2, 0x7f800000, RZ, 0xfc, !PT ;  /* 0x7f80000002027812 */ /* 0x000fe200078efcff */
[----:B------:R-:W-:Y:S06]  /*1ab0*/  BRA `(.L_x_1695) ;  /* 0x0000000000147947 */ /* 0x000fec0003800000 */
.L_x_1689:
[----:B------:R-:W-:Y:S01]  /*1ac0*/  LOP3.LUT R2, R3, 0x80000000, R2, 0x48, !PT ;  /* 0x8000000003027812 */ /* 0x000fe200078e4802 */
[----:B------:R-:W-:Y:S06]  /*1ad0*/  BRA `(.L_x_1695) ;  /* 0x00000000000c7947 */ /* 0x000fec0003800000 */
.L_x_1688:
[----:B------:R-:W0:Y:S01]  /*1ae0*/  MUFU.RSQ R2, -QNAN ;  /* 0xffc0000000027908 */ /* 0x000e220000001400 */
[----:B------:R-:W-:Y:S05]  /*1af0*/  BRA `(.L_x_1695) ;  /* 0x0000000000047947 */ /* 0x000fea0003800000 */
.L_x_1687:
[----:B------:R-:W-:-:S07]  /*1b00*/  FADD.FTZ R2, R2, R3 ;  /* 0x0000000302027221 */ /* 0x000fce0000010000 */
.L_x_1695:
[----:B------:R-:W-:Y:S05]  /*1b10*/  BSYNC.RECONVERGENT B2 ;  /* 0x0000000000027941 */ /* 0x000fea0003800200 */
.L_x_1685:
[----:B0-----:R-:W-:Y:S02]  /*1b20*/  IMAD.MOV.U32 R17, RZ, RZ, R2 ;  /* 0x000000ffff117224 */ /* 0x001fe400078e0002 */
[----:B------:R-:W-:Y:S02]  /*1b30*/  IMAD.MOV.U32 R2, RZ, RZ, R16 ;  /* 0x000000ffff027224 */ /* 0x000fe400078e0010 */
[----:B------:R-:W-:-:S04]  /*1b40*/  IMAD.MOV.U32 R3, RZ, RZ, 0x0 ;  /* 0x00000000ff037424 */ /* 0x000fc800078e00ff */
[----:B------:R-:W-:Y:S05]  /*1b50*/  RET.REL.NODEC R2 `(_Z31_fake_8bit_quantize_cuda_kernelPKfiiPf) ;  /* 0xffffffe402287950 */ /* 0x000fea0003c3ffff */
.L_x_1696:
        /* <DEDUP_REMOVED lines=10> */
.L_x_1818:


//--------------------- .text._Z38_fused8bitrowwise_to_float_cuda_kernelPKhiiPf --------------------------
	.section	.text._Z38_fused8bitrowwise_to_float_cuda_kernelPKhiiPf,"ax",@progbits
	.align	128
        .global         _Z38_fused8bitrowwise_to_float_cuda_kernelPKhiiPf
        .type           _Z38_fused8bitrowwise_to_float_cuda_kernelPKhiiPf,@function
        .size           _Z38_fused8bitrowwise_to_float_cuda_kernelPKhiiPf,(.L_x_1844 - _Z38_fused8bitrowwise_to_float_cuda_kernelPKhiiPf)
        .other          _Z38_fused8bitrowwise_to_float_cuda_kernelPKhiiPf,@"STO_CUDA_ENTRY STV_DEFAULT"
_Z38_fused8bitrowwise_to_float_cuda_kernelPKhiiPf:
.text._Z38_fused8bitrowwise_to_float_cuda_kernelPKhiiPf:
[----:B------:R-:W-:Y:S01]  /*0000*/  LDC R1, c[0x0][0x37c] ;  /* 0x0000df00ff017b82 */ /* 0x000fe20000000800 */
[----:B------:R-:W0:Y:S07]  /*0010*/  S2R R4, SR_TID.Y ;  /* 0x0000000000047919 */ /* 0x000e2e0000002200 */
[----:B------:R-:W0:Y:S01]  /*0020*/  S2UR UR4, SR_CTAID.Y ;  /* 0x00000000000479c3 */ /* 0x000e220000002600 */
[----:B------:R-:W1:Y:S01]  /*0030*/  LDCU UR6, c[0x0][0x388] ;  /* 0x00007100ff0677ac */ /* 0x000e620008000800 */
[----:B------:R-:W2:Y:S06]  /*0040*/  S2R R3, SR_TID.X ;  /* 0x0000000000037919 */ /* 0x000eac0000002100 */
[----:B------:R-:W0:Y:S08]  /*0050*/  LDC R7, c[0x0][0x364] ;  /* 0x0000d900ff077b82 */ /* 0x000e300000000800 */
[----:B------:R-:W2:Y:S08]  /*0060*/  S2UR UR5, SR_CTAID.X ;  /* 0x00000000000579c3 */ /* 0x000eb00000002500 */
[----:B------:R-:W2:Y:S08]  /*0070*/  LDC R0, c[0x0][0x360] ;  /* 0x0000d800ff007b82 */ /* 0x000eb00000000800 */
[----:B------:R-:W3:Y:S01]  /*0080*/  LDC R8, c[0x0][0x374] ;  /* 0x0000dd00ff087b82 */ /* 0x000ee20000000800 */
[----:B0-----:R-:W-:-:S05]  /*0090*/  IMAD R6, R7, UR4, R4 ;  /* 0x0000000407067c24 */ /* 0x001fca000f8e0204 */
[----:B-1----:R-:W-:Y:S01]  /*00a0*/  ISETP.GE.AND P0, PT, R6, UR6, PT ;  /* 0x0000000606007c0c */ /* 0x002fe2000bf06270 */
[----:B--2---:R-:W-:-:S12]  /*00b0*/  IMAD R0, R0, UR5, R3 ;  /* 0x0000000500007c24 */ /* 0x004fd8000f8e0203 */
[----:B------:R-:W-:Y:S05]  /*00c0*/  @P0 EXIT ;  /* 0x000000000000094d */ /* 0x000fea0003800000 */
[----:B---3--:R-:W-:Y:S01]  /*00d0*/  IMAD R2, R7, R8, RZ ;  /* 0x0000000807027224 */ /* 0x008fe200078e02ff */
[----:B------:R-:W0:Y:S01]  /*00e0*/  LDC R17, c[0x0][0x38c] ;  /* 0x0000e300ff117b82 */ /* 0x000e220000000800 */
[----:B------:R-:W1:Y:S01]  /*00f0*/  LDCU UR5, c[0x0][0x38c] ;  /* 0x00007180ff0577ac */ /* 0x000e620008000800 */
[----:B------:R-:W-:Y:S01]  /*0100*/  BSSY.RECONVERGENT B0, `(.L_x_1697) ;  /* 0x0000042000007945 */ /* 0x000fe20003800200 */
[----:B------:R-:W2:Y:S01]  /*0110*/  I2F.U32.RP R9, R2 ;  /* 0x0000000200097306 */ /* 0x000ea20000209000 */
[C---:B------:R-:W-:Y:S01]  /*0120*/  IMAD.IADD R3, R2.reuse, 0x1, R6 ;  /* 0x0000000102037824 */ /* 0x040fe200078e0206 */
[----:B------:R-:W-:Y:S01]  /*0130*/  ISETP.NE.U32.AND P2, PT, R2, RZ, PT ;  /* 0x000000ff0200720c */ /* 0x000fe20003f45070 */
[----:B------:R-:W-:Y:S01]  /*0140*/  IMAD.MOV R13, RZ, RZ, -R2 ;  /* 0x000000ffff0d7224 */ /* 0x000fe200078e0a02 */
[----:B------:R-:W3:Y:S02]  /*0150*/  LDCU.64 UR8, c[0x0][0x380] ;  /* 0x00007000ff0877ac */ /* 0x000ee40008000a00 */
[----:B------:R-:W-:-:S02]  /*0160*/  ISETP.GE.U32.AND P0, PT, R3, UR6, PT ;  /* 0x0000000603007c0c */ /* 0x000fc4000bf06070 */
[----:B------:R-:W-:Y:S01]  /*0170*/  VIMNMX.U32 R12, PT, PT, R3, UR6, !PT ;  /* 0x00000006030c7c48 */ /* 0x000fe2000ffe0000 */
[----:B------:R-:W4:Y:S01]  /*0180*/  LDCU.64 UR6, c[0x0][0x358] ;  /* 0x00006b00ff0677ac */ /* 0x000f220008000a00 */
[----:B------:R-:W-:Y:S01]  /*0190*/  SEL R5, RZ, 0x1, P0 ;  /* 0x00000001ff057807 */ /* 0x000fe20000000000 */
[----:B------:R-:W0:Y:S03]  /*01a0*/  LDCU.64 UR10, c[0x0][0x390] ;  /* 0x00007200ff0a77ac */ /* 0x000e260008000a00 */
[----:B------:R-:W-:Y:S01]  /*01b0*/  IADD3 R3, PT, PT, R12, -R3, -R5 ;  /* 0x800000030c037210 */ /* 0x000fe20007ffe805 */
[----:B--2---:R-:W2:Y:S02]  /*01c0*/  MUFU.RCP R9, R9 ;  /* 0x0000000900097308 */ /* 0x004ea40000001000 */
[----:B--2---:R-:W-:-:S06]  /*01d0*/  VIADD R10, R9, 0xffffffe ;  /* 0x0ffffffe090a7836 */ /* 0x004fcc0000000000 */
[----:B------:R2:W5:Y:S02]  /*01e0*/  F2I.FTZ.U32.TRUNC.NTZ R11, R10 ;  /* 0x0000000a000b7305 */ /* 0x000564000021f000 */
[----:B--2---:R-:W-:Y:S02]  /*01f0*/  IMAD.MOV.U32 R10, RZ, RZ, RZ ;  /* 0x000000ffff0a7224 */ /* 0x004fe400078e00ff */
[----:B-----5:R-:W-:-:S04]  /*0200*/  IMAD R13, R13, R11, RZ ;  /* 0x0000000b0d0d7224 */ /* 0x020fc800078e02ff */
[----:B------:R-:W-:-:S06]  /*0210*/  IMAD.HI.U32 R14, R11, R13, R10 ;  /* 0x0000000d0b0e7227 */ /* 0x000fcc00078e000a */
        /* <DEDUP_REMOVED lines=9> */
[----:B------:R-:W-:Y:S02]  /*02b0*/  IMAD.IADD R10, R5, 0x1, R10 ;  /* 0x00000001050a7824 */ /* 0x000fe400078e020a */
[----:B0-----:R-:W-:-:S03]  /*02c0*/  VIADD R5, R17, 0xfffffff8 ;  /* 0xfffffff811057836 */ /* 0x001fc60000000000 */
[----:B------:R-:W-:-:S04]  /*02d0*/  LOP3.LUT R3, R10, 0x3, RZ, 0xc0, !PT ;  /* 0x000000030a037812 */ /* 0x000fc800078ec0ff */
[----:B------:R-:W-:Y:S02]  /*02e0*/  ISETP.NE.AND P0, PT, R3, 0x3, PT ;  /* 0x000000030300780c */ /* 0x000fe40003f05270 */
[----:B------:R-:W-:-:S11]  /*02f0*/  SHF.R.S32.HI R3, RZ, 0x1f, R0 ;  /* 0x0000001fff037819 */ /* 0x000fd60000011400 */
[----:B-1-34-:R-:W-:Y:S05]  /*0300*/  @!P0 BRA `(.L_x_1698) ;  /* 0x0000000000848947 */ /* 0x01afea0003800000 */
[----:B------:R-:W-:Y:S01]  /*0310*/  VIADD R9, R10, 0x1 ;  /* 0x000000010a097836 */ /* 0x000fe20000000000 */
[----:B------:R-:W-:Y:S01]  /*0320*/  ISETP.GE.AND P0, PT, R0, R5, PT ;  /* 0x000000050000720c */ /* 0x000fe20003f06270 */
[C---:B------:R-:W-:Y:S02]  /*0330*/  IMAD R17, R6.reuse, R17, RZ ;  /* 0x0000001106117224 */ /* 0x040fe400078e02ff */
[-C--:B------:R-:W-:Y:S01]  /*0340*/  IMAD R16, R6, R5.reuse, RZ ;  /* 0x0000000506107224 */ /* 0x080fe200078e02ff */
[----:B------:R-:W-:Y:S01]  /*0350*/  LOP3.LUT R9, R9, 0x3, RZ, 0xc0, !PT ;  /* 0x0000000309097812 */ /* 0x000fe200078ec0ff */
[----:B------:R-:W-:-:S04]  /*0360*/  IMAD R11, R2, R5, RZ ;  /* 0x00000005020b7224 */ /* 0x000fc800078e02ff */
[----:B------:R-:W-:-:S04]  /*0370*/  IMAD R8, R9, R8, UR4 ;  /* 0x0000000409087e24 */ /* 0x000fc8000f8e0208 */
[----:B------:R-:W-:Y:S02]  /*0380*/  IMAD R6, R8, R7, R4 ;  /* 0x0000000708067224 */ /* 0x000fe400078e0204 */
[----:B------:R-:W-:-:S07]  /*0390*/  IMAD.MOV R4, RZ, RZ, -R9 ;  /* 0x000000ffff047224 */ /* 0x000fce00078e0a09 */
.L_x_1701:
[----:B------:R-:W-:Y:S01]  /*03a0*/  VIADD R4, R4, 0x1 ;  /* 0x0000000104047836 */ /* 0x000fe20000000000 */
[----:B------:R-:W-:Y:S04]  /*03b0*/  BSSY.RECONVERGENT B1, `(.L_x_1699) ;  /* 0x0000013000017945 */ /* 0x000fe80003800200 */
[----:B------:R-:W-:Y:S01]  /*03c0*/  ISETP.NE.AND P1, PT, R4, RZ, PT ;  /* 0x000000ff0400720c */ /* 0x000fe20003f25270 */
[----:B0-----:R-:W-:-:S12]  /*03d0*/  @P0 BRA `(.L_x_1700) ;  /* 0x0000000000400947 */ /* 0x001fd80003800000 */
[----:B------:R-:W-:-:S04]  /*03e0*/  IADD3 R12, P3, PT, R17, UR8, RZ ;  /* 0x00000008110c7c10 */ /* 0x000fc8000ff7e0ff */
[-C--:B------:R-:W-:Y:S02]  /*03f0*/  IADD3 R14, P2, PT, R0, R12.reuse, RZ ;  /* 0x0000000c000e7210 */ /* 0x080fe40007f5e0ff */
[----:B------:R-:W-:Y:S02]  /*0400*/  LEA.HI.X.SX32 R8, R17, UR9, 0x1, P3 ;  /* 0x0000000911087c11 */ /* 0x000fe400098f0eff */
[----:B------:R-:W-:-:S03]  /*0410*/  IADD3 R12, P3, PT, R5, R12, RZ ;  /* 0x0000000c050c7210 */ /* 0x000fc60007f7e0ff */
[----:B------:R-:W-:Y:S01]  /*0420*/  IMAD.X R15, R3, 0x1, R8, P2 ;  /* 0x00000001030f7824 */ /* 0x000fe200010e0608 */
[----:B------:R-:W-:-:S04]  /*0430*/  LEA.HI.X.SX32 R13, R5, R8, 0x1, P3 ;  /* 0x00000008050d7211 */ /* 0x000fc800018f0eff */
[----:B------:R-:W2:Y:S04]  /*0440*/  LDG.E.U8.CONSTANT R14, desc[UR6][R14.64] ;  /* 0x000000060e0e7981 */ /* 0x000ea8000c1e9100 */
[----:B------:R-:W3:Y:S04]  /*0450*/  LDG.E.CONSTANT R18, desc[UR6][R12.64] ;  /* 0x000000060c127981 */ /* 0x000ee8000c1e9900 */
[----:B------:R-:W3:Y:S01]  /*0460*/  LDG.E.CONSTANT R20, desc[UR6][R12.64+0x4] ;  /* 0x000004060c147981 */ /* 0x000ee2000c1e9900 */
[----:B------:R-:W-:-:S04]  /*0470*/  IADD3 R9, P2, PT, R0, R16, RZ ;  /* 0x0000001000097210 */ /* 0x000fc80007f5e0ff */
[----:B------:R-:W-:Y:S02]  /*0480*/  LEA.HI.X.SX32 R22, R16, R3, 0x1, P2 ;  /* 0x0000000310167211 */ /* 0x000fe400010f0eff */
[----:B------:R-:W-:-:S04]  /*0490*/  LEA R8, P2, R9, UR10, 0x2 ;  /* 0x0000000a09087c11 */ /* 0x000fc8000f8410ff */
[----:B------:R-:W-:Y:S02]  /*04a0*/  LEA.HI.X R9, R9, UR11, R22, 0x2, P2 ;  /* 0x0000000b09097c11 */ /* 0x000fe400090f1416 */
[----:B--2---:R-:W-:-:S05]  /*04b0*/  I2FP.F32.U32 R7, R14 ;  /* 0x0000000e00077245 */ /* 0x004fca0000201000 */
[----:B---3--:R-:W-:-:S05]  /*04c0*/  FFMA R7, R7, R18, R20 ;  /* 0x0000001207077223 */ /* 0x008fca0000000014 */
[----:B------:R0:W-:Y:S02]  /*04d0*/  STG.E desc[UR6][R8.64], R7 ;  /* 0x0000000708007986 */ /* 0x0001e4000c101906 */
.L_x_1700:
[----:B------:R-:W-:Y:S05]  /*04e0*/  BSYNC.RECONVERGENT B1 ;  /* 0x0000000000017941 */ /* 0x000fea0003800200 */
.L_x_1699:
[----:B------:R-:W-:Y:S02]  /*04f0*/  IMAD.IADD R16, R11, 0x1, R16 ;  /* 0x000000010b107824 */ /* 0x000fe400078e0210 */
[----:B------:R-:W-:Y:S01]  /*0500*/  IMAD R17, R2, UR5, R17 ;  /* 0x0000000502117c24 */ /* 0x000fe2000f8e0211 */
[----:B------:R-:W-:Y:S06]  /*0510*/  @P1 BRA `(.L_x_1701) ;  /* 0xfffffffc00a01947 */ /* 0x000fec000383ffff */
.L_x_1698:
[----:B------:R-:W-:Y:S05]  /*0520*/  BSYNC.RECONVERGENT B0 ;  /* 0x0000000000007941 */ /* 0x000fea0003800200 */
.L_x_1697:
[----:B------:R-:W-:-:S13]  /*0530*/  ISETP.GE.U32.AND P0, PT, R10, 0x3, PT ;  /* 0x000000030a00780c */ /* 0x000fda0003f06070 */
[----:B------:R-:W-:Y:S05]  /*0540*/  @!P0 EXIT ;  /* 0x000000000000894d */ /* 0x000fea0003800000 */
[----:B------:R-:W-:Y:S01]  /*0550*/  ISETP.GE.AND P0, PT, R0, R5, PT ;  /* 0x000000050000720c */ /* 0x000fe20003f06270 */
[----:B------:R-:W1:Y:S01]  /*0560*/  LDCU UR10, c[0x0][0x38c] ;  /* 0x00007180ff0a77ac */ /* 0x000e620008000800 */
[----:B------:R-:W-:Y:S01]  /*0570*/  SHF.R.S32.HI R4, RZ, 0x1f, R5 ;  /* 0x0000001fff047819 */ /* 0x000fe20000011405 */
[----:B------:R-:W2:Y:S01]  /*0580*/  LDCU UR11, c[0x0][0x388] ;  /* 0x00007100ff0b77ac */ /* 0x000ea20008000800 */
[----:B------:R-:W3:Y:S01]  /*0590*/  LDCU.64 UR4, c[0x0][0x380] ;  /* 0x00007000ff0477ac */ /* 0x000ee20008000a00 */
[----:B------:R-:W4:Y:S08]  /*05a0*/  LDCU.64 UR8, c[0x0][0x390] ;  /* 0x00007200ff0877ac */ /* 0x000f300008000a00 */
.L_x_1710:
[----:B------:R-:W-:Y:S04]  /*05b0*/  BSSY.RECONVERGENT B0, `(.L_x_1702) ;  /* 0x0000014000007945 */ /* 0x000fe80003800200 */
[----:B012---:R-:W-:Y:S05]  /*05c0*/  @P0 BRA `(.L_x_1703) ;  /* 0x0000000000480947 */ /* 0x007fea0003800000 */
[----:B01----:R-:W-:-:S05]  /*05d0*/  IMAD R7, R6, UR10, RZ ;  /* 0x0000000a06077c24 */ /* 0x003fca000f8e02ff */
[----:B---3--:R-:W-:-:S04]  /*05e0*/  IADD3 R8, P0, PT, R7, UR4, RZ ;  /* 0x0000000407087c10 */ /* 0x008fc8000ff1e0ff */
[----:B------:R-:W-:Y:S02]  /*05f0*/  LEA.HI.X.SX32 R7, R7, UR5, 0x1, P0 ;  /* 0x0000000507077c11 */ /* 0x000fe400080f0eff */
[-C--:B------:R-:W-:Y:S02]  /*0600*/  IADD3 R10, P1, PT, R0, R8.reuse, RZ ;  /* 0x00000008000a7210 */ /* 0x080fe40007f3e0ff */
[----:B------:R-:W-:-:S03]  /*0610*/  IADD3 R8, P0, PT, R5, R8, RZ ;  /* 0x0000000805087210 */ /* 0x000fc60007f1e0ff */
[--C-:B------:R-:W-:Y:S02]  /*0620*/  IMAD.X R11, R3, 0x1, R7.reuse, P1 ;  /* 0x00000001030b7824 */ /* 0x100fe400008e0607 */
[----:B------:R-:W-:-:S03]  /*0630*/  IMAD.X R9, R4, 0x1, R7, P0 ;  /* 0x0000000104097824 */ /* 0x000fc600000e0607 */
[----:B------:R-:W3:Y:S04]  /*0640*/  LDG.E.U8.CONSTANT R10, desc[UR6][R10.64] ;  /* 0x000000060a0a7981 */ /* 0x000ee8000c1e9100 */
[----:B------:R-:W5:Y:S04]  /*0650*/  LDG.E.CONSTANT R14, desc[UR6][R8.64] ;  /* 0x00000006080e7981 */ /* 0x000f68000c1e9900 */
[----:B------:R-:W5:Y:S01]  /*0660*/  LDG.E.CONSTANT R16, desc[UR6][R8.64+0x4] ;  /* 0x0000040608107981 */ /* 0x000f62000c1e9900 */
[----:B------:R-:W-:-:S05]  /*0670*/  IMAD R7, R5, R6, RZ ;  /* 0x0000000605077224 */ /* 0x000fca00078e02ff */
[----:B------:R-:W-:-:S04]  /*0680*/  IADD3 R13, P0, PT, R0, R7, RZ ;  /* 0x00000007000d7210 */ /* 0x000fc80007f1e0ff */
[----:B------:R-:W-:Y:S02]  /*0690*/  LEA.HI.X.SX32 R18, R7, R3, 0x1, P0 ;  /* 0x0000000307127211 */ /* 0x000fe400000f0eff */
[----:B----4-:R-:W-:-:S04]  /*06a0*/  LEA R12, P0, R13, UR8, 0x2 ;  /* 0x000000080d0c7c11 */ /* 0x010fc8000f8010ff */
[----:B------:R-:W-:Y:S02]  /*06b0*/  LEA.HI.X R13, R13, UR9, R18, 0x2, P0 ;  /* 0x000000090d0d7c11 */ /* 0x000fe400080f1412 */
[----:B---3--:R-:W-:-:S05]  /*06c0*/  I2FP.F32.U32 R7, R10 ;  /* 0x0000000a00077245 */ /* 0x008fca0000201000 */
[----:B-----5:R-:W-:-:S05]  /*06d0*/  FFMA R7, R7, R14, R16 ;  /* 0x0000000e07077223 */ /* 0x020fca0000000010 */
[----:B------:R0:W-:Y:S02]  /*06e0*/  STG.E desc[UR6][R12.64], R7 ;  /* 0x000000070c007986 */ /* 0x0001e4000c101906 */
.L_x_1703:
[----:B-1234-:R-:W-:Y:S05]  /*06f0*/  BSYNC.RECONVERGENT B0 ;  /* 0x0000000000007941 */ /* 0x01efea0003800200 */
.L_x_1702:
[----:B------:R-:W-:Y:S01]  /*0700*/  ISETP.GE.AND P0, PT, R0, R5, PT ;  /* 0x000000050000720c */ /* 0x000fe20003f06270 */
[C---:B0-----:R-:W-:Y:S01]  /*0710*/  IMAD.IADD R12, R2.reuse, 0x1, R6 ;  /* 0x00000001020c7824 */ /* 0x041fe200078e0206 */
[----:B------:R-:W-:Y:S03]  /*0720*/  BSSY.RECONVERGENT B0, `(.L_x_1704) ;  /* 0x0000015000007945 */ /* 0x000fe60003800200 */
[----:B------:R-:W-:-:S08]  /*0730*/  IMAD.IADD R6, R2, 0x1, R12 ;  /* 0x0000000102067824 */ /* 0x000fd000078e020c */
[----:B------:R-:W-:Y:S05]  /*0740*/  @P0 BRA `(.L_x_1705) ;  /* 0x0000000000480947 */ /* 0x000fea0003800000 */
[----:B------:R-:W-:-:S05]  /*0750*/  IMAD R7, R12, UR10, RZ ;  /* 0x0000000a0c077c24 */ /* 0x000fca000f8e02ff */
[----:B------:R-:W-:-:S04]  /*0760*/  IADD3 R8, P1, PT, R7, UR4, RZ ;  /* 0x0000000407087c10 */ /* 0x000fc8000ff3e0ff */
[----:B------:R-:W-:Y:S02]  /*0770*/  LEA.HI.X.SX32 R7, R7, UR5, 0x1, P1 ;  /* 0x0000000507077c11 */ /* 0x000fe400088f0eff */
[-C--:B------:R-:W-:Y:S02]  /*0780*/  IADD3 R10, P2, PT, R0, R8.reuse, RZ ;  /* 0x00000008000a7210 */ /* 0x080fe40007f5e0ff */
[----:B------:R-:W-:-:S03]  /*0790*/  IADD3 R8, P1, PT, R5, R8, RZ ;  /* 0x0000000805087210 */ /* 0x000fc60007f3e0ff */
[--C-:B------:R-:W-:Y:S02]  /*07a0*/  IMAD.X R11, R3, 0x1, R7.reuse, P2 ;  /* 0x00000001030b7824 */ /* 0x100fe400010e0607 */
[----:B------:R-:W-:-:S03]  /*07b0*/  IMAD.X R9, R4, 0x1, R7, P1 ;  /* 0x0000000104097824 */ /* 0x000fc600008e0607 */
[----:B------:R-:W2:Y:S04]  /*07c0*/  LDG.E.U8.CONSTANT R10, desc[UR6][R10.64] ;  /* 0x000000060a0a7981 */ /* 0x000ea8000c1e9100 */
[----:B------:R-:W3:Y:S04]  /*07d0*/  LDG.E.CONSTANT R14, desc[UR6][R8.64] ;  /* 0x00000006080e7981 */ /* 0x000ee8000c1e9900 */
[----:B------:R-:W3:Y:S01]  /*07e0*/  LDG.E.CONSTANT R16, desc[UR6][R8.64+0x4] ;  /* 0x0000040608107981 */ /* 0x000ee2000c1e9900 */
[----:B------:R-:W-:-:S05]  /*07f0*/  IMAD R7, R5, R12, RZ ;  /* 0x0000000c05077224 */ /* 0x000fca00078e02ff */
[----:B------:R-:W-:-:S04]  /*0800*/  IADD3 R13, P1, PT, R0, R7, RZ ;  /* 0x00000007000d7210 */ /* 0x000fc80007f3e0ff */
[----:B------:R-:W-:Y:S02]  /*0810*/  LEA.HI.X.SX32 R18, R7, R3, 0x1, P1 ;  /* 0x0000000307127211 */ /* 0x000fe400008f0eff */
[----:B------:R-:W-:-:S04]  /*0820*/  LEA R12, P1, R13, UR8, 0x2 ;  /* 0x000000080d0c7c11 */ /* 0x000fc8000f8210ff */
[----:B------:R-:W-:Y:S02]  /*0830*/  LEA.HI.X R13, R13, UR9, R18, 0x2, P1 ;  /* 0x000000090d0d7c11 */ /* 0x000fe400088f1412 */
[----:B--2---:R-:W-:-:S05]  /*0840*/  I2FP.F32.U32 R7, R10 ;  /* 0x0000000a00077245 */ /* 0x004fca0000201000 */
[----:B---3--:R-:W-:-:S05]  /*0850*/  FFMA R7, R7, R14, R16 ;  /* 0x0000000e07077223 */ /* 0x008fca0000000010 */
[----:B------:R0:W-:Y:S02]  /*0860*/  STG.E desc[UR6][R12.64], R7 ;  /* 0x000000070c007986 */ /* 0x0001e4000c101906 */
.L_x_1705:
[----:B------:R-:W-:Y:S05]  /*0870*/  BSYNC.RECONVERGENT B0 ;  /* 0x0000000000007941 */ /* 0x000fea0003800200 */
.L_x_1704:
[----:B------:R-:W-:Y:S04]  /*0880*/  BSSY.RECONVERGENT B0, `(.L_x_1706) ;  /* 0x0000014000007945 */ /* 0x000fe80003800200 */
[----:B------:R-:W-:Y:S05]  /*0890*/  @P0 BRA `(.L_x_1707) ;  /* 0x0000000000480947 */ /* 0x000fea0003800000 */
[----:B0-----:R-:W-:-:S05]  /*08a0*/  IMAD R7, R6, UR10, RZ ;  /* 0x0000000a06077c24 */ /* 0x001fca000f8e02ff */
        /* <DEDUP_REMOVED lines=17> */
.L_x_1707:
[----:B------:R-:W-:Y:S05]  /*09c0*/  BSYNC.RECONVERGENT B0 ;  /* 0x0000000000007941 */ /* 0x000fea0003800200 */
.L_x_1706:
[----:B------:R-:W-:Y:S01]  /*09d0*/  BSSY.RECONVERGENT B0, `(.L_x_1708) ;  /* 0x0000015000007945 */ /* 0x000fe20003800200 */
[----:B------:R-:W-:-:S03]  /*09e0*/  IMAD.IADD R16, R2, 0x1, R6 ;  /* 0x0000000102107824 */ /* 0x000fc600078e0206 */
[----:B------:R-:W-:Y:S05]  /*09f0*/  @P0 BRA `(.L_x_1709) ;  /* 0x0000000000480947 */ /* 0x000fea0003800000 */
[----:B------:R-:W-:-:S05]  /*0a00*/  IMAD R6, R16, UR10, RZ ;  /* 0x0000000a10067c24 */ /* 0x000fca000f8e02ff */
[----:B01----:R-:W-:-:S04]  /*0a10*/  IADD3 R7, P1, PT, R6, UR4, RZ ;  /* 0x0000000406077c10 */ /* 0x003fc8000ff3e0ff */
        /* <DEDUP_REMOVED lines=16> */
.L_x_1709:
[----:B------:R-:W-:Y:S05]  /*0b20*/  BSYNC.RECONVERGENT B0 ;  /* 0x0000000000007941 */ /* 0x000fea0003800200 */
.L_x_1708:
[----:B------:R-:W-:-:S05]  /*0b30*/  IMAD.IADD R6, R2, 0x1, R16 ;  /* 0x0000000102067824 */ /* 0x000fca00078e0210 */
[----:B------:R-:W-:-:S13]  /*0b40*/  ISETP.GE.AND P1, PT, R6, UR11, PT ;  /* 0x0000000b06007c0c */ /* 0x000fda000bf26270 */
[----:B------:R-:W-:Y:S05]  /*0b50*/  @!P1 BRA `(.L_x_1710) ;  /* 0xfffffff800949947 */ /* 0x000fea000383ffff */
[----:B------:R-:W-:Y:S05]  /*0b60*/  EXIT ;  /* 0x000000000000794d */ /* 0x000fea0003800000 */
.L_x_1711:
        /* <DEDUP_REMOVED lines=9> */
.L_x_1844:


//--------------------- .text._Z38_float_to_fused8bitrowwise_cuda_kernelPKfiiPh --------------------------
	.section	.text._Z38_float_to_fused8bitrowwise_cuda_kernelPKfiiPh,"ax",@progbits
	.align	128
        .global         _Z38_float_to_fused8bitrowwise_cuda_kernelPKfiiPh
        .type           _Z38_float_to_fused8bitrowwise_cuda_kernelPKfiiPh,@function
        .size           _Z38_float_to_fused8bitrowwise_cuda_kernelPKfiiPh,(.L_x_1819 - _Z38_float_to_fused8bitrowwise_cuda_kernelPKfiiPh)
        .other          _Z38_float_to_fused8bitrowwise_cuda_kernelPKfiiPh,@"STO_CUDA_ENTRY STV_DEFAULT"
_Z38_float_to_fused8bitrowwise_cuda_kernelPKfiiPh:
.text._Z38_float_to_fused8bitrowwise_cuda_kernelPKfiiPh:
[----:B------:R-:W-:Y:S01]  /*0000*/  LDC R1, c[0x0][0x37c] ;  /* 0x0000df00ff017b82 */ /* 0x000fe20000000800 */
[----:B------:R-:W0:Y:S07]  /*0010*/  S2R R3, SR_TID.X ;  /* 0x0000000000037919 */ /* 0x000e2e0000002100 */
[----:B------:R-:W0:Y:S01]  /*0020*/  S2UR UR4, SR_CTAID.X ;  /* 0x00000000000479c3 */ /* 0x000e220000002500 */
[----:B------:R-:W1:Y:S07]  /*0030*/  LDCU UR5, c[0x0][0x388] ;  /* 0x00007100ff0577ac */ /* 0x000e6e0008000800 */
[----:B------:R-:W0:Y:S02]  /*0040*/  LDC R12, c[0x0][0x360] ;  /* 0x0000d800ff0c7b82 */ /* 0x000e240000000800 */
[----:B0-----:R-:W-:Y:S01]  /*0050*/  IMAD R12, R12, UR4, R3 ;  /* 0x000000040c0c7c24 */ /* 0x001fe2000f8e0203 */
[----:B-1----:R-:W-:-:S04]  /*0060*/  USHF.R.S32.HI UR4, URZ, 0x1f, UR5 ;  /* 0x0000001fff047899 */ /* 0x002fc80008011405 */
[----:B------:R-:W-:-:S04]  /*0070*/  ISETP.GE.U32.AND P0, PT, R12, UR5, PT ;  /* 0x000000050c007c0c */ /* 0x000fc8000bf06070 */
[----:B------:R-:W-:-:S13]  /*0080*/  ISETP.GE.AND.EX P0, PT, RZ, UR4, PT, P0 ;  /* 0x00000004ff007c0c */ /* 0x000fda000bf06300 */
[----:B------:R-:W-:Y:S05]  /*0090*/  @P0 EXIT ;  /* 0x000000000000094d */ /* 0x000fea0003800000 */
[----:B------:R-:W0:Y:S01]  /*00a0*/  LDC R5, c[0x0][0x38c] ;  /* 0x0000e300ff057b82 */ /* 0x000e220000000800 */
[----:B------:R-:W1:Y:S01]  /*00b0*/  LDCU.64 UR6, c[0x0][0x380] ;  /* 0x00007000ff0677ac */ /* 0x000e620008000a00 */
[----:B------:R-:W2:Y:S01]  /*00c0*/  LDCU.64 UR4, c[0x0][0x358] ;  /* 0x00006b00ff0477ac */ /* 0x000ea20008000a00 */
[C---:B0-----:R-:W-:Y:S01]  /*00d0*/  VIADD R0, R5.reuse, 0x3 ;  /* 0x0000000305007836 */ /* 0x041fe20000000000 */
[----:B------:R-:W-:Y:S02]  /*00e0*/  SHF.R.S32.HI R20, RZ, 0x1f, R5 ;  /* 0x0000001fff147819 */ /* 0x000fe40000011405 */
[----:B------:R-:W-:Y:S02]  /*00f0*/  ISETP.NE.AND P1, PT, R5, RZ, PT ;  /* 0x000000ff0500720c */ /* 0x000fe40003f25270 */
[----:B------:R-:W-:Y:S01]  /*0100*/  SHF.R.S32.HI R3, RZ, 0x1f, R0 ;  /* 0x0000001fff037819 */ /* 0x000fe20000011400 */
[----:B------:R-:W-:-:S03]  /*0110*/  IMAD R9, R20, R12, RZ ;  /* 0x0000000c14097224 */ /* 0x000fc600078e02ff */
[----:B------:R-:W-:Y:S01]  /*0120*/  LEA.HI R7, R3, R0, RZ, 0x2 ;  /* 0x0000000003077211 */ /* 0x000fe200078f10ff */
[----:B------:R-:W-:-:S03]  /*0130*/  IMAD.WIDE.U32 R2, R12, R5, RZ ;  /* 0x000000050c027225 */ /* 0x000fc600078e00ff */
[----:B------:R-:W-:Y:S01]  /*0140*/  LOP3.LUT R7, R7, 0xfffffffc, RZ, 0xc0, !PT ;  /* 0xfffffffc07077812 */ /* 0x000fe200078ec0ff */
[----:B------:R-:W-:Y:S02]  /*0150*/  IMAD.IADD R3, R3, 0x1, R9 ;  /* 0x0000000103037824 */ /* 0x000fe400078e0209 */
[C---:B------:R-:W-:Y:S02]  /*0160*/  IMAD.SHL.U32 R0, R2.reuse, 0x4, RZ ;  /* 0x0000000402007824 */ /* 0x040fe400078e00ff */
[----:B------:R-:W-:Y:S01]  /*0170*/  VIADD R13, R7, 0x8 ;  /* 0x00000008070d7836 */ /* 0x000fe20000000000 */
[----:B------:R-:W-:Y:S02]  /*0180*/  SHF.L.U64.HI R2, R2, 0x2, R3 ;  /* 0x0000000202027819 */ /* 0x000fe40000010203 */
[----:B-1----:R-:W-:Y:S02]  /*0190*/  IADD3 R10, P0, PT, R0, UR6, RZ ;  /* 0x00000006000a7c10 */ /* 0x002fe4000ff1e0ff */
[----:B------:R-:W-:-:S02]  /*01a0*/  SHF.R.S32.HI R3, RZ, 0x1f, R13 ;  /* 0x0000001fff037819 */ /* 0x000fc4000001140d */
[----:B------:R-:W-:Y:S01]  /*01b0*/  IADD3.X R11, PT, PT, R2, UR7, RZ, P0, !PT ;  /* 0x00000007020b7c10 */ /* 0x000fe200087fe4ff */
[----:B------:R-:W-:Y:S02]  /*01c0*/  IMAD.MOV.U32 R23, RZ, RZ, R10 ;  /* 0x000000ffff177224 */ /* 0x000fe400078e000a */
[-C--:B------:R-:W-:Y:S02]  /*01d0*/  IMAD R3, R3, R12.reuse, RZ ;  /* 0x0000000c03037224 */ /* 0x080fe400078e02ff */
[----:B------:R-:W-:-:S04]  /*01e0*/  IMAD.WIDE.U32 R12, R13, R12, RZ ;  /* 0x0000000c0d0c7225 */ /* 0x000fc800078e00ff */
[--C-:B------:R-:W-:Y:S02]  /*01f0*/  IMAD.MOV.U32 R4, RZ, RZ, R11.reuse ;  /* 0x000000ffff047224 */ /* 0x100fe400078e000b */
[----:B------:R-:W-:-:S04]  /*0200*/  IMAD.WIDE R14, R5, 0x4, R10 ;  /* 0x00000004050e7825 */ /* 0x000fc800078e020a */
[----:B------:R-:W-:Y:S01]  /*0210*/  IMAD.IADD R3, R13, 0x1, R3 ;  /* 0x000000010d037824 */ /* 0x000fe200078e0203 */
[----:B--2---:R-:W-:Y:S06]  /*0220*/  @!P1 BRA `(.L_x_1712) ;  /* 0x0000001000549947 */ /* 0x004fec0003800000 */
[C---:B------:R-:W-:Y:S01]  /*0230*/  LOP3.LUT P2, RZ, R5.reuse, 0x3, RZ, 0xc0, !PT ;  /* 0x0000000305ff7812 */ /* 0x040fe2000784c0ff */
[--C-:B------:R-:W-:Y:S01]  /*0240*/  IMAD.MOV.U32 R23, RZ, RZ, R10.reuse ;  /* 0x000000ffff177224 */ /* 0x100fe200078e000a */
[----:B------:R-:W-:Y:S01]  /*0250*/  IADD3 R6, P0, PT, R5, -0x1, RZ ;  /* 0xffffffff05067810 */ /* 0x000fe20007f1e0ff */
[----:B------:R-:W-:Y:S02]  /*0260*/  IMAD.MOV.U32 R21, RZ, RZ, R10 ;  /* 0x000000ffff157224 */ /* 0x000fe400078e000a */
[----:B------:R-:W-:Y:S01]  /*0270*/  IMAD.MOV.U32 R17, RZ, RZ, R11 ;  /* 0x000000ffff117224 */ /* 0x000fe200078e000b */
[----:B------:R-:W-:Y:S02]  /*0280*/  IADD3.X R4, PT, PT, R20, -0x1, RZ, P0, !PT ;  /* 0xffffffff14047810 */ /* 0x000fe400007fe4ff */
[----:B------:R-:W-:Y:S02]  /*0290*/  ISETP.GE.U32.AND P0, PT, R6, 0x3, PT ;  /* 0x000000030600780c */ /* 0x000fe40003f06070 */
[----:B------:R-:W-:-:S04]  /*02a0*/  LOP3.LUT R4, R4, 0x3fffffff, RZ, 0xc0, !PT ;  /* 0x3fffffff04047812 */ /* 0x000fc800078ec0ff */
[----:B------:R-:W-:Y:S01]  /*02b0*/  ISETP.GE.U32.AND.EX P0, PT, R4, RZ, PT, P0 ;  /* 0x000000ff0400720c */ /* 0x000fe20003f06100 */
[----:B------:R-:W-:Y:S01]  /*02c0*/  IMAD.MOV.U32 R4, RZ, RZ, R11 ;  /* 0x000000ffff047224 */ /* 0x000fe200078e000b */
[----:B------:R-:W-:Y:S11]  /*02d0*/  @!P2 BRA `(.L_x_1713) ;  /* 0x000000000054a947 */ /* 0x000ff60003800000 */
[----:B------:R0:W5:Y:S01]  /*02e0*/  LDG.E.CONSTANT R6, desc[UR4][R10.64] ;  /* 0x000000040a067981 */ /* 0x000162000c1e9900 */
[----:B------:R-:W-:Y:S01]  /*02f0*/  LOP3.LUT R16, R5, 0x3, RZ, 0xc0, !PT ;  /* 0x0000000305107812 */ /* 0x000fe200078ec0ff */
[----:B------:R-:W-:Y:S02]  /*0300*/  IMAD.MOV.U32 R18, RZ, RZ, RZ ;  /* 0x000000ffff127224 */ /* 0x000fe400078e00ff */
[--C-:B------:R-:W-:Y:S02]  /*0310*/  IMAD.MOV.U32 R23, RZ, RZ, R10.reuse ;  /* 0x000000ffff177224 */ /* 0x100fe400078e000a */
[--C-:B------:R-:W-:Y:S02]  /*0320*/  IMAD.MOV.U32 R4, RZ, RZ, R11.reuse ;  /* 0x000000ffff047224 */ /* 0x100fe400078e000b */
[----:B------:R-:W-:Y:S02]  /*0330*/  IMAD.MOV.U32 R21, RZ, RZ, R10 ;  /* 0x000000ffff157224 */ /* 0x000fe400078e000a */
[----:B0-----:R-:W-:-:S07]  /*0340*/  IMAD.MOV.U32 R17, RZ, RZ, R11 ;  /* 0x000000ffff117224 */ /* 0x001fce00078e000b */
.L_x_1714:
[----:B------:R-:W-:Y:S02]  /*0350*/  IMAD.MOV.U32 R9, RZ, RZ, R17 ;  /* 0x000000ffff097224 */ /* 0x000fe400078e0011 */
[----:B------:R-:W-:-:S05]  /*0360*/  IMAD.MOV.U32 R8, RZ, RZ, R21 ;  /* 0x000000ffff087224 */ /* 0x000fca00078e0015 */
[----:B------:R-:W2:Y:S01]  /*0370*/  LDG.E.CONSTANT R9, desc[UR4][R8.64] ;  /* 0x0000000408097981 */ /* 0x000ea2000c1e9900 */
[----:B------:R-:W-:-:S04]  /*0380*/  IADD3 R16, P2, PT, R16, -0x1, RZ ;  /* 0xffffffff10107810 */ /* 0x000fc80007f5e0ff */
[----:B------:R-:W-:Y:S02]  /*0390*/  IADD3.X R18, PT, PT, R18, -0x1, RZ, P2, !PT ;  /* 0xffffffff12127810 */ /* 0x000fe400017fe4ff */
[----:B------:R-:W-:-:S04]  /*03a0*/  ISETP.NE.U32.AND P2, PT, R16, RZ, PT ;  /* 0x000000ff1000720c */ /* 0x000fc80003f45070 */
[----:B------:R-:W-:Y:S02]  /*03b0*/  ISETP.NE.AND.EX P2, PT, R18, RZ, PT, P2 ;  /* 0x000000ff1200720c */ /* 0x000fe40003f45320 */
[----:B--2--5:R-:W-:-:S04]  /*03c0*/  FSETP.GEU.AND P3, PT, R9, R6, PT ;  /* 0x000000060900720b */ /* 0x024fc80003f6e000 */
[----:B------:R-:W-:Y:S02]  /*03d0*/  SEL R23, R23, R21, P3 ;  /* 0x0000001517177207 */ /* 0x000fe40001800000 */
[----:B------:R-:W-:Y:S02]  /*03e0*/  IADD3 R21, P4, PT, R21, 0x4, RZ ;  /* 0x0000000415157810 */ /* 0x000fe40007f9e0ff */
[----:B------:R-:W-:Y:S02]  /*03f0*/  SEL R4, R4, R17, P3 ;  /* 0x0000001104047207 */ /* 0x000fe40001800000 */
[----:B------:R-:W-:Y:S01]  /*0400*/  FSEL R6, R6, R9, P3 ;  /* 0x0000000906067208 */ /* 0x000fe20001800000 */
[----:B------:R-:W-:Y:S01]  /*0410*/  IMAD.X R17, RZ, RZ, R17, P4 ;  /* 0x000000ffff117224 */ /* 0x000fe200020e0611 */
[----:B------:R-:W-:Y:S07]  /*0420*/  @P2 BRA `(.L_x_1714) ;  /* 0xfffffffc00c82947 */ /* 0x000fee000383ffff */
.L_x_1713:
[----:B------:R-:W-:Y:S05]  /*0430*/  @!P0 BRA `(.L_x_1712) ;  /* 0x0000000c00d08947 */ /* 0x000fea0003800000 */
        /* <DEDUP_REMOVED lines=8> */
[----:B------:R-:W-:-:S12]  /*04c0*/  IMAD.MOV.U32 R9, RZ, RZ, R17 ;  /* 0x000000ffff097224 */ /* 0x000fd800078e0011 */
        /* <DEDUP_REMOVED lines=8> */
[----:B------:R-:W-:Y:S02]  /*0550*/  IADD3 RZ, P2, PT, R14, -0x30, RZ ;  /* 0xffffffd00eff7810 */ /* 0x000fe40007f5e0ff */
[----:B------:R-:W-:Y:S02]  /*0560*/  PLOP3.LUT P0, PT, PT, PT, PT, 0x8, 0x80 ;  /* 0x000000000080781c */ /* 0x000fe40003f0e170 */
[----:B------:R-:W-:-:S11]  /*0570*/  IADD3.X R6, PT, PT, R15, -0x1, RZ, P2, !PT ;  /* 0xffffffff0f067810 */ /* 0x000fd600017fe4ff */
.L_x_1719:
[----:B------:R-:W2:Y:S04]  /*0580*/  LDG.E.CONSTANT R19, desc[UR4][R8.64] ;  /* 0x0000000408137981 */ /* 0x000ea8000c1e9900 */
[----:B------:R-:W3:Y:S01]  /*0590*/  LDG.E.CONSTANT R25, desc[UR4][R8.64+0x8] ;  /* 0x0000080408197981 */ /* 0x000ee2000c1e9900 */
[----:B--2--5:R-:W-:-:S03]  /*05a0*/  FSETP.GEU.AND P2, PT, R19, R16, PT ;  /* 0x000000101300720b */ /* 0x024fc60003f4e000 */
[----:B------:R-:W2:Y:S01]  /*05b0*/  LDG.E.CONSTANT R16, desc[UR4][R8.64+0xc] ;  /* 0x00000c0408107981 */ /* 0x000ea2000c1e9900 */
[----:B------:R-:W-:Y:S02]  /*05c0*/  SEL R18, R23, R8, P2 ;  /* 0x0000000817127207 */ /* 0x000fe40001000000 */
[----:B------:R-:W-:Y:S02]  /*05d0*/  SEL R19, R4, R9, P2 ;  /* 0x0000000904137207 */ /* 0x000fe40001000000 */
[----:B------:R-:W4:Y:S04]  /*05e0*/  LDG.E.CONSTANT R4, desc[UR4][R8.64+0x4] ;  /* 0x0000040408047981 */ /* 0x000f28000c1e9900 */
[----:B------:R-:W4:Y:S02]  /*05f0*/  LDG.E.CONSTANT R23, desc[UR4][R18.64] ;  /* 0x0000000412177981 */ /* 0x000f24000c1e9900 */
[----:B----4-:R-:W-:-:S04]  /*0600*/  FSETP.GEU.AND P2, PT, R4, R23, PT ;  /* 0x000000170400720b */ /* 0x010fc80003f4e000 */
[----:B------:R-:W-:-:S04]  /*0610*/  FSEL R4, R23, R4, P2 ;  /* 0x0000000417047208 */ /* 0x000fc80001000000 */
[----:B---3--:R-:W-:Y:S02]  /*0620*/  FSETP.GEU.AND P3, PT, R25, R4, PT ;  /* 0x000000041900720b */ /* 0x008fe40003f6e000 */
[C---:B------:R-:W-:Y:S02]  /*0630*/  IADD3 R25, P4, PT, R8.reuse, 0x4, RZ ;  /* 0x0000000408197810 */ /* 0x040fe40007f9e0ff */
        /* <DEDUP_REMOVED lines=88> */
[----:B------:R0:W2:Y:S02]  /*0bc0*/  LDG.E.CONSTANT R16, desc[UR4][R8.64+0x3c] ;  /* 0x00003c0408107981 */ /* 0x0000a4000c1e9900 */
[----:B------:R-:W-:Y:S02]  /*0bd0*/  IMAD.MOV.U32 R19, RZ, RZ, R4 ;  /* 0x000000ffff137224 */ /* 0x000fe400078e0004 */
[----:B------:R-:W-:-:S05]  /*0be0*/  IMAD.MOV.U32 R18, RZ, RZ, R23 ;  /* 0x000000ffff127224 */ /* 0x000fca00078e0017 */
[----:B------:R-:W2:Y:S01]  /*0bf0*/  LDG.E.CONSTANT R19, desc[UR4][R18.64] ;  /* 0x0000000412137981 */ /* 0x000ea2000c1e9900 */
[----:B------:R-:W-:Y:S01]  /*0c00*/  IADD3 R21, P3, PT, R21, 0x40, RZ ;  /* 0x0000004015157810 */ /* 0x000fe20007f7e0ff */
[----:B------:R-:W-:-:S04]  /*0c10*/  VIADD R22, R14, 0xffffffd0 ;  /* 0xffffffd00e167836 */ /* 0x000fc80000000000 */
[----:B------:R-:W-:Y:S01]  /*0c20*/  IMAD.X R17, RZ, RZ, R17, P3 ;  /* 0x000000ffff117224 */ /* 0x000fe200018e0611 */
[----:B------:R-:W-:-:S04]  /*0c30*/  ISETP.GE.U32.AND P2, PT, R21, R22, PT ;  /* 0x000000161500720c */ /* 0x000fc80003f46070 */
[----:B------:R-:W-:Y:S02]  /*0c40*/  ISETP.GE.AND.EX P2, PT, R17, R6, PT, P2 ;  /* 0x000000061100720c */ /* 0x000fe40003f46320 */
[C---:B------:R-:W-:Y:S02]  /*0c50*/  IADD3 R22, P3, PT, R8.reuse, 0x3c, RZ ;  /* 0x0000003c08167810 */ /* 0x040fe40007f7e0ff */
[----:B0-----:R-:W-:-:S03]  /*0c60*/  IADD3 R8, P5, PT, R8, 0x40, RZ ;  /* 0x0000004008087810 */ /* 0x001fc60007fbe0ff */
[--C-:B------:R-:W-:Y:S02]  /*0c70*/  IMAD.X R25, RZ, RZ, R9.reuse, P3 ;  /* 0x000000ffff197224 */ /* 0x100fe400018e0609 */
[----:B------:R-:W-:Y:S01]  /*0c80*/  IMAD.X R9, RZ, RZ, R9, P5 ;  /* 0x000000ffff097224 */ /* 0x000fe200028e0609 */
[----:B--2---:R-:W-:-:S04]  /*0c90*/  FSETP.GEU.AND P4, PT, R16, R19, PT ;  /* 0x000000131000720b */ /* 0x004fc80003f8e000 */
[----:B------:R-:W-:Y:S02]  /*0ca0*/  FSEL R16, R19, R16, P4 ;  /* 0x0000001013107208 */ /* 0x000fe40002000000 */
[----:B------:R-:W-:Y:S02]  /*0cb0*/  SEL R23, R23, R22, P4 ;  /* 0x0000001617177207 */ /* 0x000fe40002000000 */
[----:B------:R-:W-:Y:S01]  /*0cc0*/  SEL R4, R4, R25, P4 ;  /* 0x0000001904047207 */ /* 0x000fe20002000000 */
[----:B------:R-:W-:Y:S06]  /*0cd0*/  @!P2 BRA `(.L_x_1719) ;  /* 0xfffffff80028a947 */ /* 0x000fec000383ffff */
.L_x_1718:
[----:B------:R-:W-:Y:S05]  /*0ce0*/  BSYNC.RECONVERGENT B2 ;  /* 0x0000000000027941 */ /* 0x000fea0003800200 */
.L_x_1717:
[----:B------:R-:W-:Y:S01]  /*0cf0*/  IADD3 R6, P3, PT, R14, -R21, RZ ;  /* 0x800000150e067210 */ /* 0x000fe20007f7e0ff */
[----:B------:R-:W-:Y:S03]  /*0d00*/  BSSY.RECONVERGENT B2, `(.L_x_1720) ;  /* 0x0000040000027945 */ /* 0x000fe60003800200 */
[----:B------:R-:W-:Y:S01]  /*0d10*/  ISETP.GT.U32.AND P2, PT, R6, 0x10, PT ;  /* 0x000000100600780c */ /* 0x000fe20003f44070 */
[----:B------:R-:W-:-:S05]  /*0d20*/  IMAD.X R6, R15, 0x1, ~R17, P3 ;  /* 0x000000010f067824 */ /* 0x000fca00018e0e11 */
[----:B------:R-:W-:-:S13]  /*0d30*/  ISETP.GT.AND.EX P2, PT, R6, RZ, PT, P2 ;  /* 0x000000ff0600720c */ /* 0x000fda0003f44320 */
[----:B------:R-:W-:Y:S05]  /*0d40*/  @!P2 BRA `(.L_x_1721) ;  /* 0x0000000000eca947 */ /* 0x000fea0003800000 */
[----:B------:R-:W2:Y:S04]  /*0d50*/  LDG.E.CONSTANT R19, desc[UR4][R8.64] ;  /* 0x0000000408137981 */ /* 0x000ea8000c1e9900 */
[----:B------:R-:W3:Y:S04]  /*0d60*/  LDG.E.CONSTANT R25, desc[UR4][R8.64+0x8] ;  /* 0x0000080408197981 */ /* 0x000ee8000c1e9900 */
[----:B------:R-:W4:Y:S01]  /*0d70*/  LDG.E.CONSTANT R6, desc[UR4][R8.64+0xc] ;  /* 0x00000c0408067981 */ /* 0x000f22000c1e9900 */
[----:B--2--5:R-:W-:-:S04]  /*0d80*/  FSETP.GEU.AND P0, PT, R19, R16, PT ;  /* 0x000000101300720b */ /* 0x024fc80003f0e000 */
[----:B------:R-:W-:Y:S02]  /*0d90*/  SEL R18, R23, R8, P0 ;  /* 0x0000000817127207 */ /* 0x000fe40000000000 */
[----:B------:R-:W-:Y:S02]  /*0da0*/  SEL R19, R4, R9, P0 ;  /* 0x0000000904137207 */ /* 0x000fe40000000000 */
[----:B------:R-:W2:Y:S04]  /*0db0*/  LDG.E.CONSTANT R4, desc[UR4][R8.64+0x4] ;  /* 0x0000040408047981 */ /* 0x000ea8000c1e9900 */
[----:B------:R-:W2:Y:S02]  /*0dc0*/  LDG.E.CONSTANT R23, desc[UR4][R18.64] ;  /* 0x0000000412177981 */ /* 0x000ea4000c1e9900 */
[----:B--2---:R-:W-:-:S04]  /*0dd0*/  FSETP.GEU.AND P0, PT, R4, R23, PT ;  /* 0x000000170400720b */ /* 0x004fc80003f0e000 */
        /* <DEDUP_REMOVED lines=8> */
[----:B------:R-:W2:Y:S01]  /*0e60*/  LDG.E.CONSTANT R25, desc[UR4][R8.64+0x10] ;  /* 0x0000100408197981 */ /* 0x000ea2000c1e9900 */
[----:B------:R-:W-:Y:S02]  /*0e70*/  IMAD.MOV.U32 R19, RZ, RZ, R23 ;  /* 0x000000ffff137224 */ /* 0x000fe400078e0017 */
[----:B------:R-:W-:-:S05]  /*0e80*/  IMAD.MOV.U32 R18, RZ, RZ, R4 ;  /* 0x000000ffff127224 */ /* 0x000fca00078e0004 */
[----:B------:R-:W4:Y:S01]  /*0e90*/  LDG.E.CONSTANT R19, desc[UR4][R18.64] ;  /* 0x0000000412137981 */ /* 0x000f22000c1e9900 */
[----:B------:R-:W-:-:S05]  /*0ea0*/  IADD3 R27, P3, PT, R8, 0xc, RZ ;  /* 0x0000000c081b7810 */ /* 0x000fca0007f7e0ff */
[----:B------:R-:W-:Y:S01]  /*0eb0*/  IMAD.X R16, RZ, RZ, R9, P3 ;  /* 0x000000ffff107224 */ /* 0x000fe200018e0609 */
[----:B----4-:R-:W-:-:S04]  /*0ec0*/  FSETP.GEU.AND P0, PT, R6, R19, PT ;  /* 0x000000130600720b */ /* 0x010fc80003f0e000 */
        /* <DEDUP_REMOVED lines=24> */
[----:B------:R-:W-:Y:S02]  /*1050*/  IADD3 R6, P3, PT, R8, 0x1c, RZ ;  /* 0x0000001c08067810 */ /* 0x000fe40007f7e0ff */
[----:B------:R-:W-:-:S03]  /*1060*/  IADD3 R21, P4, PT, R21, 0x20, RZ ;  /* 0x0000002015157810 */ /* 0x000fc60007f9e0ff */
[----:B------:R-:W-:Y:S01]  /*1070*/  IMAD.X R25, RZ, RZ, R9, P3 ;  /* 0x000000ffff197224 */ /* 0x000fe200018e0609 */
[----:B0-----:R-:W-:Y:S01]  /*1080*/  IADD3 R8, P3, PT, R8, 0x20, RZ ;  /* 0x0000002008087810 */ /* 0x001fe20007f7e0ff */
[----:B------:R-:W-:Y:S01]  /*1090*/  IMAD.X R17, RZ, RZ, R17, P4 ;  /* 0x000000ffff117224 */ /* 0x000fe200020e0611 */
[----:B------:R-:W-:-:S03]  /*10a0*/  PLOP3.LUT P0, PT, PT, PT, PT, 0x8, 0x80 ;  /* 0x000000000080781c */ /* 0x000fc60003f0e170 */
[----:B------:R-:W-:Y:S01]  /*10b0*/  IMAD.X R9, RZ, RZ, R9, P3 ;  /* 0x000000ffff097224 */ /* 0x000fe200018e0609 */
[----:B--2---:R-:W-:-:S04]  /*10c0*/  FSETP.GEU.AND P2, PT, R16, R19, PT ;  /* 0x000000131000720b */ /* 0x004fc80003f4e000 */
[----:B------:R-:W-:Y:S02]  /*10d0*/  FSEL R16, R19, R16, P2 ;  /* 0x0000001013107208 */ /* 0x000fe40001000000 */
[----:B------:R-:W-:Y:S02]  /*10e0*/  SEL R23, R23, R6, P2 ;  /* 0x0000000617177207 */ /* 0x000fe40001000000 */
[----:B------:R-:W-:-:S07]  /*10f0*/  SEL R4, R4, R25, P2 ;  /* 0x0000001904047207 */ /* 0x000fce0001000000 */
.L_x_1721:
[----:B------:R-:W-:Y:S05]  /*1100*/  BSYNC.RECONVERGENT B2 ;  /* 0x0000000000027941 */ /* 0x000fea0003800200 */
.L_x_1720:
[----:B------:R-:W-:-:S04]  /*1110*/  ISETP.NE.U32.AND P2, PT, R21, R14, PT ;  /* 0x0000000e1500720c */ /* 0x000fc80003f45070 */
[----:B------:R-:W-:-:S13]  /*1120*/  ISETP.NE.OR.EX P0, PT, R17, R15, P0, P2 ;  /* 0x0000000f1100720c */ /* 0x000fda0000705720 */
[----:B------:R-:W-:Y:S05]  /*1130*/  @!P0 BREAK.RELIABLE B1 ;  /* 0x0000000000018942 */ /* 0x000fea0003800100 */
[----:B------:R-:W-:Y:S05]  /*1140*/  @!P0 BRA `(.L_x_1722) ;  /* 0x0000000000888947 */ /* 0x000fea0003800000 */
.L_x_1716:
[----:B------:R-:W-:Y:S05]  /*1150*/  BSYNC.RELIABLE B1 ;  /* 0x0000000000017941 */ /* 0x000fea0003800100 */
.L_x_1715:
[----:B------:R-:W2:Y:S04]  /*1160*/  LDG.E.CONSTANT R19, desc[UR4][R8.64] ;  /* 0x0000000408137981 */ /* 0x000ea8000c1e9900 */
[----:B------:R-:W3:Y:S01]  /*1170*/  LDG.E.CONSTANT R25, desc[UR4][R8.64+0x8] ;  /* 0x0000080408197981 */ /* 0x000ee2000c1e9900 */
[----:B--2--5:R-:W-:-:S03]  /*1180*/  FSETP.GEU.AND P0, PT, R19, R16, PT ;  /* 0x000000101300720b */ /* 0x024fc60003f0e000 */
[----:B------:R0:W2:Y:S01]  /*1190*/  LDG.E.CONSTANT R16, desc[UR4][R8.64+0xc] ;  /* 0x00000c0408107981 */ /* 0x0000a2000c1e9900 */
        /* <DEDUP_REMOVED lines=28> */
[----:B------:R-:W-:Y:S06]  /*1360*/  @P0 BRA `(.L_x_1715) ;  /* 0xfffffffc007c0947 */ /* 0x000fec000383ffff */
.L_x_1722:
[----:B------:R-:W-:Y:S05]  /*1370*/  BSYNC.RECONVERGENT B0 ;  /* 0x0000000000007941 */ /* 0x000fea0003800200 */
.L_x_1712:
[----:B-----5:R-:W-:Y:S02]  /*1380*/  IMAD.MOV.U32 R16, RZ, RZ, R23 ;  /* 0x000000ffff107224 */ /* 0x020fe400078e0017 */
[----:B------:R-:W-:-:S05]  /*1390*/  IMAD.MOV.U32 R17, RZ, RZ, R4 ;  /* 0x000000ffff117224 */ /* 0x000fca00078e0004 */
[----:B------:R0:W5:Y:S01]  /*13a0*/  LDG.E.CONSTANT R4, desc[UR4][R16.64] ;  /* 0x0000000410047981 */ /* 0x000162000c1e9900 */
[----:B------:R-:W-:Y:S02]  /*13b0*/  IMAD.MOV.U32 R19, RZ, RZ, R10 ;  /* 0x000000ffff137224 */ /* 0x000fe400078e000a */
[----:B------:R-:W-:Y:S01]  /*13c0*/  IMAD.MOV.U32 R8, RZ, RZ, R11 ;  /* 0x000000ffff087224 */ /* 0x000fe200078e000b */
[----:B------:R-:W-:Y:S06]  /*13d0*/  @!P1 BRA `(.L_x_1723) ;  /* 0x00000010006c9947 */ /* 0x000fec0003800000 */
[C---:B------:R-:W-:Y:S01]  /*13e0*/  LOP3.LUT P2, RZ, R5.reuse, 0x3, RZ, 0xc0, !PT ;  /* 0x0000000305ff7812 */ /* 0x040fe2000784c0ff */
[--C-:B------:R-:W-:Y:S01]  /*13f0*/  IMAD.MOV.U32 R19, RZ, RZ, R10.reuse ;  /* 0x000000ffff137224 */ /* 0x100fe200078e000a */
[----:B------:R-:W-:Y:S01]  /*1400*/  IADD3 R8, P0, PT, R5, -0x1, RZ ;  /* 0xffffffff05087810 */ /* 0x000fe20007f1e0ff */
[----:B------:R-:W-:Y:S02]  /*1410*/  IMAD.MOV.U32 R21, RZ, RZ, R10 ;  /* 0x000000ffff157224 */ /* 0x000fe400078e000a */
[--C-:B------:R-:W-:Y:S01]  /*1420*/  IMAD.MOV.U32 R9, RZ, RZ, R11.reuse ;  /* 0x000000ffff097224 */ /* 0x100fe200078e000b */
[----:B------:R-:W-:Y:S02]  /*1430*/  IADD3.X R6, PT, PT, R20, -0x1, RZ, P0, !PT ;  /* 0xffffffff14067810 */ /* 0x000fe400007fe4ff */
[----:B------:R-:W-:Y:S01]  /*1440*/  ISETP.GE.U32.AND P0, PT, R8, 0x3, PT ;  /* 0x000000030800780c */ /* 0x000fe20003f06070 */
[----:B------:R-:W-:Y:S01]  /*1450*/  IMAD.MOV.U32 R8, RZ, RZ, R11 ;  /* 0x000000ffff087224 */ /* 0x000fe200078e000b */
[----:B------:R-:W-:-:S04]  /*1460*/  LOP3.LUT R6, R6, 0x3fffffff, RZ, 0xc0, !PT ;  /* 0x3fffffff06067812 */ /* 0x000fc800078ec0ff */
[----:B------:R-:W-:Y:S01]  /*1470*/  ISETP.GE.U32.AND.EX P0, PT, R6, RZ, PT, P0 ;  /* 0x000000ff0600720c */ /* 0x000fe20003f06100 */
[----:B------:R-:W-:-:S12]  /*1480*/  @!P2 BRA `(.L_x_1724) ;  /* 0x000000000054a947 */ /* 0x000fd80003800000 */
[----:B------:R1:W5:Y:S01]  /*1490*/  LDG.E.CONSTANT R6, desc[UR4][R10.64] ;  /* 0x000000040a067981 */ /* 0x000362000c1e9900 */
[----:B------:R-:W-:Y:S01]  /*14a0*/  LOP3.LUT R18, R5, 0x3, RZ, 0xc0, !PT ;  /* 0x0000000305127812 */ /* 0x000fe200078ec0ff */
[----:B------:R-:W-:Y:S02]  /*14b0*/  IMAD.MOV.U32 R22, RZ, RZ, RZ ;  /* 0x000000ffff167224 */ /* 0x000fe400078e00ff */
[--C-:B------:R-:W-:Y:S02]  /*14c0*/  IMAD.MOV.U32 R19, RZ, RZ, R10.reuse ;  /* 0x000000ffff137224 */ /* 0x100fe400078e000a */
[--C-:B------:R-:W-:Y:S02]  /*14d0*/  IMAD.MOV.U32 R8, RZ, RZ, R11.reuse ;  /* 0x000000ffff087224 */ /* 0x100fe400078e000b */
[----:B------:R-:W-:Y:S02]  /*14e0*/  IMAD.MOV.U32 R21, RZ, RZ, R10 ;  /* 0x000000ffff157224 */ /* 0x000fe400078e000a */
[----:B-1----:R-:W-:-:S07]  /*14f0*/  IMAD.MOV.U32 R9, RZ, RZ, R11 ;  /* 0x000000ffff097224 */ /* 0x002fce00078e000b */
.L_x_1725:
[----:B0-----:R-:W-:Y:S02]  /*1500*/  IMAD.MOV.U32 R16, RZ, RZ, R21 ;  /* 0x000000ffff107224 */ /* 0x001fe400078e0015 */
        /* <DEDUP_REMOVED lines=13> */
.L_x_1724:
[----:B------:R-:W-:Y:S05]  /*15e0*/  @!P0 BRA `(.L_x_1723) ;  /* 0x0000000c00e88947 */ /* 0x000fea0003800000 */
[----:B0-----:R-:W-:Y:S02]  /*15f0*/  IMAD.MOV.U32 R16, RZ, RZ, R19 ;  /* 0x000000ffff107224 */ /* 0x001fe400078e0013 */
        /* <DEDUP_REMOVED lines=19> */
.L_x_1730:
[----:B------:R-:W-:Y:S02]  /*1730*/  IMAD.MOV.U32 R16, RZ, RZ, R6 ;  /* 0x000000ffff107224 */ /* 0x000fe400078e0006 */
[----:B------:R-:W-:-:S05]  /*1740*/  IMAD.MOV.U32 R17, RZ, RZ, R5 ;  /* 0x000000ffff117224 */ /* 0x000fca00078e0005 */
[----:B------:R-:W2:Y:S04]  /*1750*/  LDG.E.CONSTANT R23, desc[UR4][R16.64] ;  /* 0x0000000410177981 */ /* 0x000ea8000c1e9900 */
[----:B------:R-:W3:Y:S04]  /*1760*/  LDG.E.CONSTANT R25, desc[UR4][R16.64+0x8] ;  /* 0x0000080410197981 */ /* 0x000ee8000c1e9900 */
[----:B------:R-:W4:Y:S01]  /*1770*/  LDG.E.CONSTANT R24, desc[UR4][R16.64+0x10] ;  /* 0x0000100410187981 */ /* 0x000f22000c1e9900 */
        /* <DEDUP_REMOVED lines=22> */
[----:B----4-:R-:W-:Y:S02]  /*18e0*/  FSETP.GEU.AND P3, PT, R25, R24, PT ;  /* 0x000000181900720b */ /* 0x010fe40003f6e000 */
        /* <DEDUP_REMOVED lines=9> */
[----:B------:R-:W-:-:S02]  /*1980*/  IADD3 R26, P4, PT, R6, 0x14, RZ ;  /* 0x00000014061a7810 */ /* 0x000fc40007f9e0ff */
[----:B--2---:R-:W-:-:S04]  /*1990*/  FSETP.GEU.AND P2, PT, R8, R23, PT ;  /* 0x000000170800720b */ /* 0x004fc80003f4e000 */
[----:B------:R-:W-:-:S04]  /*19a0*/  FSEL R8, R8, R23, P2 ;  /* 0x0000001708087208 */ /* 0x000fc80001000000 */
[----:B---3--:R-:W-:Y:S01]  /*19b0*/  FSETP.GEU.AND P3, PT, R8, R27, PT ;  /* 0x0000001b0800720b */ /* 0x008fe20003f6e000 */
[----:B------:R-:W-:Y:S01]  /*19c0*/  IMAD.X R27, RZ, RZ, R5, P4 ;  /* 0x000000ffff1b7224 */ /* 0x000fe200020e0605 */
        /* <DEDUP_REMOVED lines=51> */
[----:B------:R-:W-:-:S03]  /*1d00*/  IADD3 R26, P4, PT, R6, 0x34, RZ ;  /* 0x00000034061a7810 */ /* 0x000fc60007f9e0ff */
[----:B------:R0:W4:Y:S01]  /*1d10*/  LDG.E.CONSTANT R19, desc[UR4][R16.64+0x3c] ;  /* 0x00003c0410137981 */ /* 0x000122000c1e9900 */
[----:B--2---:R-:W-:-:S04]  /*1d20*/  FSETP.GEU.AND P2, PT, R8, R23, PT ;  /* 0x000000170800720b */ /* 0x004fc80003f4e000 */
[----:B------:R-:W-:-:S04]  /*1d30*/  FSEL R8, R8, R23, P2 ;  /* 0x0000001708087208 */ /* 0x000fc80001000000 */
[----:B---3--:R-:W-:Y:S01]  /*1d40*/  FSETP.GEU.AND P3, PT, R8, R27, PT ;  /* 0x0000001b0800720b */ /* 0x008fe20003f6e000 */
[----:B------:R-:W-:Y:S01]  /*1d50*/  IMAD.X R27, RZ, RZ, R5, P4 ;  /* 0x000000ffff1b7224 */ /* 0x000fe200020e0605 */
[----:B------:R-:W-:-:S05]  /*1d60*/  IADD3 R23, P5, PT, R6, 0x38, RZ ;  /* 0x0000003806177810 */ /* 0x000fca0007fbe0ff */
[----:B------:R-:W-:-:S06]  /*1d70*/  IMAD.X R8, RZ, RZ, R5, P5 ;  /* 0x000000ffff087224 */ /* 0x000fcc00028e0605 */
[----:B------:R-:W-:Y:S02]  /*1d80*/  @P3 SEL R23, R25, R26, P2 ;  /* 0x0000001a19173207 */ /* 0x000fe40001000000 */
[----:B------:R-:W-:-:S03]  /*1d90*/  @P3 SEL R8, R24, R27, P2 ;  /* 0x0000001b18083207 */ /* 0x000fc60001000000 */
[----:B0-----:R-:W-:Y:S02]  /*1da0*/  IMAD.MOV.U32 R16, RZ, RZ, R23 ;  /* 0x000000ffff107224 */ /* 0x001fe400078e0017 */
[----:B------:R-:W-:-:S05]  /*1db0*/  IMAD.MOV.U32 R17, RZ, RZ, R8 ;  /* 0x000000ffff117224 */ /* 0x000fca00078e0008 */
[----:B------:R-:W4:Y:S01]  /*1dc0*/  LDG.E.CONSTANT R18, desc[UR4][R16.64] ;  /* 0x0000000410127981 */ /* 0x000f22000c1e9900 */
[----:B------:R-:W-:Y:S01]  /*1dd0*/  IADD3 R21, P3, PT, R21, 0x40, RZ ;  /* 0x0000004015157810 */ /* 0x000fe20007f7e0ff */
[----:B------:R-:W-:-:S04]  /*1de0*/  VIADD R24, R14, 0xffffffd0 ;  /* 0xffffffd00e187836 */ /* 0x000fc80000000000 */
[----:B------:R-:W-:Y:S01]  /*1df0*/  IMAD.X R9, RZ, RZ, R9, P3 ;  /* 0x000000ffff097224 */ /* 0x000fe200018e0609 */
[----:B------:R-:W-:-:S04]  /*1e00*/  ISETP.GE.U32.AND P2, PT, R21, R24, PT ;  /* 0x000000181500720c */ /* 0x000fc80003f46070 */
[----:B------:R-:W-:Y:S02]  /*1e10*/  ISETP.GE.AND.EX P2, PT, R9, R22, PT, P2 ;  /* 0x000000160900720c */ /* 0x000fe40003f46320 */
[C---:B------:R-:W-:Y:S02]  /*1e20*/  IADD3 R24, P3, PT, R6.reuse, 0x3c, RZ ;  /* 0x0000003c06187810 */ /* 0x040fe40007f7e0ff */
[----:B------:R-:W-:-:S03]  /*1e30*/  IADD3 R6, P5, PT, R6, 0x40, RZ ;  /* 0x0000004006067810 */ /* 0x000fc60007fbe0ff */
[--C-:B------:R-:W-:Y:S02]  /*1e40*/  IMAD.X R25, RZ, RZ, R5.reuse, P3 ;  /* 0x000000ffff197224 */ /* 0x100fe400018e0605 */
[----:B------:R-:W-:Y:S01]  /*1e50*/  IMAD.X R5, RZ, RZ, R5, P5 ;  /* 0x000000ffff057224 */ /* 0x000fe200028e0605 */
[----:B----4-:R-:W-:-:S04]  /*1e60*/  FSETP.GEU.AND P4, PT, R18, R19, PT ;  /* 0x000000131200720b */ /* 0x010fc80003f8e000 */
[----:B------:R-:W-:Y:S02]  /*1e70*/  FSEL R18, R18, R19, P4 ;  /* 0x0000001312127208 */ /* 0x000fe40002000000 */
[----:B------:R-:W-:Y:S02]  /*1e80*/  SEL R19, R23, R24, P4 ;  /* 0x0000001817137207 */ /* 0x000fe40002000000 */
[----:B------:R-:W-:Y:S01]  /*1e90*/  SEL R8, R8, R25, P4 ;  /* 0x0000001908087207 */ /* 0x000fe20002000000 */
[----:B------:R-:W-:Y:S06]  /*1ea0*/  @!P2 BRA `(.L_x_1730) ;  /* 0xfffffff80020a947 */ /* 0x000fec000383ffff */
.L_x_1729:
[----:B------:R-:W-:Y:S05]  /*1eb0*/  BSYNC.RECONVERGENT B2 ;  /* 0x0000000000027941 */ /* 0x000fea0003800200 */
.L_x_1728:
        /* <DEDUP_REMOVED lines=42> */
[----:B------:R-:W3:Y:S04]  /*2160*/  LDG.E.CONSTANT R8, desc[UR4][R18.64] ;  /* 0x0000000412087981 */ /* 0x000ee8000c1e9900 */
[----:B------:R0:W4:Y:S01]  /*2170*/  LDG.E.CONSTANT R19, desc[UR4][R16.64+0x1c] ;  /* 0x00001c0410137981 */ /* 0x000122000c1e9900 */
[----:B---3--:R-:W-:-:S04]  /*2180*/  FSETP.GEU.AND P0, PT, R8, R23, PT ;  /* 0x000000170800720b */ /* 0x008fc80003f0e000 */
[----:B------:R-:W-:-:S04]  /*2190*/  FSEL R8, R8, R23, P0 ;  /* 0x0000001708087208 */ /* 0x000fc80000000000 */
[----:B--2---:R-:W-:Y:S02]  /*21a0*/  FSETP.GEU.AND P2, PT, R8, R27, PT ;  /* 0x0000001b0800720b */ /* 0x004fe40003f4e000 */
[C---:B------:R-:W-:Y:S02]  /*21b0*/  IADD3 R27, P3, PT, R6.reuse, 0x14, RZ ;  /* 0x00000014061b7810 */ /* 0x040fe40007f7e0ff */
[----:B------:R-:W-:-:S03]  /*21c0*/  IADD3 R23, P4, PT, R6, 0x18, RZ ;  /* 0x0000001806177810 */ /* 0x000fc60007f9e0ff */
[--C-:B------:R-:W-:Y:S02]  /*21d0*/  IMAD.X R24, RZ, RZ, R5.reuse, P3 ;  /* 0x000000ffff187224 */ /* 0x100fe400018e0605 */
[----:B------:R-:W-:-:S04]  /*21e0*/  IMAD.X R8, RZ, RZ, R5, P4 ;  /* 0x000000ffff087224 */ /* 0x000fc800020e0605 */
[----:B------:R-:W-:Y:S02]  /*21f0*/  @P2 SEL R23, R22, R27, P0 ;  /* 0x0000001b16172207 */ /* 0x000fe40000000000 */
[----:B------:R-:W-:-:S03]  /*2200*/  @P2 SEL R8, R25, R24, P0 ;  /* 0x0000001819082207 */ /* 0x000fc60000000000 */
[----:B0-----:R-:W-:Y:S02]  /*2210*/  IMAD.MOV.U32 R16, RZ, RZ, R23 ;  /* 0x000000ffff107224 */ /* 0x001fe400078e0017 */
[----:B------:R-:W-:-:S05]  /*2220*/  IMAD.MOV.U32 R17, RZ, RZ, R8 ;  /* 0x000000ffff117224 */ /* 0x000fca00078e0008 */
[----:B------:R-:W4:Y:S01]  /*2230*/  LDG.E.CONSTANT R18, desc[UR4][R16.64] ;  /* 0x0000000410127981 */ /* 0x000f22000c1e9900 */
[----:B------:R-:W-:Y:S02]  /*2240*/  IADD3 R22, P3, PT, R6, 0x1c, RZ ;  /* 0x0000001c06167810 */ /* 0x000fe40007f7e0ff */
[----:B------:R-:W-:-:S03]  /*2250*/  IADD3 R21, P4, PT, R21, 0x20, RZ ;  /* 0x0000002015157810 */ /* 0x000fc60007f9e0ff */
[----:B------:R-:W-:Y:S01]  /*2260*/  IMAD.X R25, RZ, RZ, R5, P3 ;  /* 0x000000ffff197224 */ /* 0x000fe200018e0605 */
[----:B------:R-:W-:Y:S01]  /*2270*/  IADD3 R6, P3, PT, R6, 0x20, RZ ;  /* 0x0000002006067810 */ /* 0x000fe20007f7e0ff */
[----:B------:R-:W-:Y:S01]  /*2280*/  IMAD.X R9, RZ, RZ, R9, P4 ;  /* 0x000000ffff097224 */ /* 0x000fe200020e0609 */
[----:B------:R-:W-:-:S03]  /*2290*/  PLOP3.LUT P0, PT, PT, PT, PT, 0x8, 0x80 ;  /* 0x000000000080781c */ /* 0x000fc60003f0e170 */
[----:B------:R-:W-:Y:S01]  /*22a0*/  IMAD.X R5, RZ, RZ, R5, P3 ;  /* 0x000000ffff057224 */ /* 0x000fe200018e0605 */
[----:B----4-:R-:W-:-:S04]  /*22b0*/  FSETP.GEU.AND P2, PT, R18, R19, PT ;  /* 0x000000131200720b */ /* 0x010fc80003f4e000 */
[----:B------:R-:W-:Y:S02]  /*22c0*/  FSEL R18, R18, R19, P2 ;  /* 0x0000001312127208 */ /* 0x000fe40001000000 */
[----:B------:R-:W-:Y:S02]  /*22d0*/  SEL R19, R23, R22, P2 ;  /* 0x0000001617137207 */ /* 0x000fe40001000000 */
[----:B------:R-:W-:-:S07]  /*22e0*/  SEL R8, R8, R25, P2 ;  /* 0x0000001908087207 */ /* 0x000fce0001000000 */
.L_x_1732:
[----:B------:R-:W-:Y:S05]  /*22f0*/  BSYNC.RECONVERGENT B2 ;  /* 0x0000000000027941 */ /* 0x000fea0003800200 */
.L_x_1731:
[----:B------:R-:W-:-:S04]  /*2300*/  ISETP.NE.U32.AND P2, PT, R21, R14, PT ;  /* 0x0000000e1500720c */ /* 0x000fc80003f45070 */
[----:B------:R-:W-:-:S13]  /*2310*/  ISETP.NE.OR.EX P0, PT, R9, R15, P0, P2 ;  /* 0x0000000f0900720c */ /* 0x000fda0000705720 */
[----:B------:R-:W-:Y:S05]  /*2320*/  @!P0 BREAK.RELIABLE B1 ;  /* 0x0000000000018942 */ /* 0x000fea0003800100 */
[----:B------:R-:W-:Y:S05]  /*2330*/  @!P0 BRA `(.L_x_1733) ;  /* 0x0000000000908947 */ /* 0x000fea0003800000 */
.L_x_1727:
[----:B------:R-:W-:Y:S05]  /*2340*/  BSYNC.RELIABLE B1 ;  /* 0x0000000000017941 */ /* 0x000fea0003800100 */
.L_x_1726:
        /* <DEDUP_REMOVED lines=18> */
[----:B------:R0:W2:Y:S02]  /*2470*/  LDG.E.CONSTANT R19, desc[UR4][R16.64+0xc] ;  /* 0x00000c0410137981 */ /* 0x0000a4000c1e9900 */
[----:B0-----:R-:W-:Y:S02]  /*2480*/  IMAD.MOV.U32 R16, RZ, RZ, R23 ;  /* 0x000000ffff107224 */ /* 0x001fe400078e0017 */
        /* <DEDUP_REMOVED lines=15> */
.L_x_1733:
[----:B------:R-:W-:Y:S05]  /*2580*/  BSYNC.RECONVERGENT B0 ;  /* 0x0000000000007941 */ /* 0x000fea0003800200 */
.L_x_1723:
[----:B------:R-:W-:Y:S01]  /*2590*/  IMAD.MOV.U32 R15, RZ, RZ, R8 ;  /* 0x000000ffff0f7224 */ /* 0x000fe200078e0008 */
[----:B------:R-:W1:Y:S01]  /*25a0*/  LDCU.64 UR6, c[0x0][0x390] ;  /* 0x00007200ff0677ac */ /* 0x000e620008000a00 */
[----:B------:R-:W-:-:S05]  /*25b0*/  IMAD.MOV.U32 R14, RZ, RZ, R19 ;  /* 0x000000ffff0e7224 */ /* 0x000fca00078e0013 */
[----:B------:R2:W3:Y:S01]  /*25c0*/  LDG.E.CONSTANT R15, desc[UR4][R14.64] ;  /* 0x000000040e0f7981 */ /* 0x0004e2000c1e9900 */
[----:B------:R-:W-:Y:S01]  /*25d0*/  IMAD.MOV.U32 R9, RZ, RZ, 0x3b808081 ;  /* 0x3b808081ff097424 */ /* 0x000fe200078e00ff */
[----:B------:R-:W-:Y:S01]  /*25e0*/  BSSY.RECONVERGENT B0, `(.L_x_1734) ;  /* 0x0000012000007945 */ /* 0x000fe20003800200 */
[----:B------:R-:W-:-:S04]  /*25f0*/  IMAD.MOV.U32 R6, RZ, RZ, 0x437f0000 ;  /* 0x437f0000ff067424 */ /* 0x000fc800078e00ff */
[----:B------:R-:W-:-:S04]  /*2600*/  FFMA R6, R9, -R6, 1 ;  /* 0x3f80000009067423 */ /* 0x000fc80000000806 */
[----:B------:R-:W-:Y:S01]  /*2610*/  FFMA R9, R6, R9, 0.0039215688593685626984 ;  /* 0x3b80808106097423 */ /* 0x000fe20000000009 */
[----:B-1----:R-:W-:-:S04]  /*2620*/  IADD3 R5, P0, PT, R12, UR6, RZ ;  /* 0x000000060c057c10 */ /* 0x002fc8000ff1e0ff */
[----:B------:R-:W-:Y:S02]  /*2630*/  IADD3.X R6, PT, PT, R3, UR7, RZ, P0, !PT ;  /* 0x0000000703067c10 */ /* 0x000fe400087fe4ff */
[----:B--2---:R-:W-:Y:S01]  /*2640*/  IADD3 R14, P2, PT, R7, R5, RZ ;  /* 0x00000005070e7210 */ /* 0x004fe20007f5e0ff */
[----:B---3-5:R-:W-:-:S03]  /*2650*/  FADD R8, -R4, R15 ;  /* 0x0000000f04087221 */ /* 0x028fc60000000100 */
[----:B------:R-:W-:Y:S02]  /*2660*/  LEA.HI.X.SX32 R15, R7, R6, 0x1, P2 ;  /* 0x00000006070f7211 */ /* 0x000fe400010f0eff */
[----:B------:R-:W1:Y:S01]  /*2670*/  FCHK P0, R8, 255 ;  /* 0x437f000008007902 */ /* 0x000e620000000000 */
[----:B0-----:R-:W-:-:S04]  /*2680*/  FFMA R16, R8, R9, RZ ;  /* 0x0000000908107223 */ /* 0x001fc800000000ff */
[----:B------:R-:W-:-:S04]  /*2690*/  FFMA R17, R16, -255, R8 ;  /* 0xc37f000010117823 */ /* 0x000fc80000000008 */
[----:B------:R-:W-:Y:S01]  /*26a0*/  FFMA R9, R9, R17, R16 ;  /* 0x0000001109097223 */ /* 0x000fe20000000010 */
[----:B-1----:R-:W-:Y:S06]  /*26b0*/  @!P0 BRA `(.L_x_1735) ;  /* 0x0000000000108947 */ /* 0x002fec0003800000 */
[----:B------:R-:W-:Y:S01]  /*26c0*/  IMAD.MOV.U32 R7, RZ, RZ, 0x437f0000 ;  /* 0x437f0000ff077424 */ /* 0x000fe200078e00ff */
[----:B------:R-:W-:-:S07]  /*26d0*/  MOV R16, 0x26f0 ;  /* 0x000026f000107802 */ /* 0x000fce0000000f00 */
[----:B------:R-:W-:Y:S05]  /*26e0*/  CALL.REL.NOINC `($__internal_5_$__cuda_sm3x_div_rn_noftz_f32_slowpath) ;  /* 0x0000001000287944 */ /* 0x000fea0003c00000 */
[----:B------:R-:W-:-:S07]  /*26f0*/  IMAD.MOV.U32 R9, RZ, RZ, R7 ;  /* 0x000000ffff097224 */ /* 0x000fce00078e0007 */
.L_x_1735:
[----:B------:R-:W-:Y:S05]  /*2700*/  BSYNC.RECONVERGENT B0 ;  /* 0x0000000000007941 */ /* 0x000fea0003800200 */
.L_x_1734:
[----:B------:R-:W-:Y:S01]  /*2710*/  FADD R16, R8, 9.9999999392252902908e-09 ;  /* 0x322bcc7708107421 */ /* 0x000fe20000000000 */
[----:B------:R-:W-:Y:S01]  /*2720*/  UMOV UR6, 0x437f0000 ;  /* 0x437f000000067882 */ /* 0x000fe20000000000 */
[----:B------:R0:W-:Y:S01]  /*2730*/  STG.E desc[UR4][R14.64], R9 ;  /* 0x000000090e007986 */ /* 0x0001e2000c101904 */
[----:B------:R-:W-:Y:S01]  /*2740*/  IMAD.U32 R19, RZ, RZ, UR6 ;  /* 0x00000006ff137e24 */ /* 0x000fe2000f8e00ff */
[----:B------:R-:W1:Y:S01]  /*2750*/  MUFU.RCP R7, R16 ;  /* 0x0000001000077308 */ /* 0x000e620000001000 */
[----:B------:R-:W-:Y:S01]  /*2760*/  BSSY.RECONVERGENT B0, `(.L_x_1736) ;  /* 0x000000d000007945 */ /* 0x000fe20003800200 */
[----:B------:R0:W-:Y:S06]  /*2770*/  STG.E desc[UR4][R14.64+0x4], R4 ;  /* 0x000004040e007986 */ /* 0x0001ec000c101904 */
[----:B------:R-:W2:Y:S01]  /*2780*/  FCHK P0, R19, R16 ;  /* 0x0000001013007302 */ /* 0x000ea20000000000 */
[----:B-1----:R-:W-:-:S04]  /*2790*/  FFMA R8, -R16, R7, 1 ;  /* 0x3f80000010087423 */ /* 0x002fc80000000107 */
[----:B------:R-:W-:-:S04]  /*27a0*/  FFMA R7, R7, R8, R7 ;  /* 0x0000000807077223 */ /* 0x000fc80000000007 */
[----:B------:R-:W-:-:S04]  /*27b0*/  FFMA R8, R7, 255, RZ ;  /* 0x437f000007087823 */ /* 0x000fc800000000ff */
[----:B------:R-:W-:-:S04]  /*27c0*/  FFMA R17, -R16, R8, 255 ;  /* 0x437f000010117423 */ /* 0x000fc80000000108 */
[----:B------:R-:W-:Y:S01]  /*27d0*/  FFMA R7, R7, R17, R8 ;  /* 0x0000001107077223 */ /* 0x000fe20000000008 */
[----:B0-2---:R-:W-:Y:S06]  /*27e0*/  @!P0 BRA `(.L_x_1737) ;  /* 0x0000000000108947 */ /* 0x005fec0003800000 */
[----:B------:R-:W-:Y:S01]  /*27f0*/  IMAD.MOV.U32 R7, RZ, RZ, R16 ;  /* 0x000000ffff077224 */ /* 0x000fe200078e0010 */
[----:B------:R-:W-:Y:S01]  /*2800*/  MOV R16, 0x2830 ;  /* 0x0000283000107802 */ /* 0x000fe20000000f00 */
[----:B------:R-:W-:-:S07]  /*2810*/  IMAD.MOV.U32 R8, RZ, RZ, 0x437f0000 ;  /* 0x437f0000ff087424 */ /* 0x000fce00078e00ff */
[----:B------:R-:W-:Y:S05]  /*2820*/  CALL.REL.NOINC `($__internal_5_$__cuda_sm3x_div_rn_noftz_f32_slowpath) ;  /* 0x0000000c00d87944 */ /* 0x000fea0003c00000 */
.L_x_1737:
[----:B------:R-:W-:Y:S05]  /*2830*/  BSYNC.RECONVERGENT B0 ;  /* 0x0000000000007941 */ /* 0x000fea0003800200 */
.L_x_1736:
[----:B------:R-:W-:Y:S05]  /*2840*/  @!P1 EXIT ;  /* 0x000000000000994d */ /* 0x000fea0003800000 */
[----:B------:R-:W0:Y:S01]  /*2850*/  LDC R8, c[0x0][0x38c] ;  /* 0x0000e300ff087b82 */ /* 0x000e220000000800 */
[----:B------:R-:W-:Y:S02]  /*2860*/  IMAD.MOV.U32 R9, RZ, RZ, RZ ;  /* 0x000000ffff097224 */ /* 0x000fe400078e00ff */
[----:B------:R-:W-:Y:S01]  /*2870*/  IMAD.MOV.U32 R21, RZ, RZ, RZ ;  /* 0x000000ffff157224 */ /* 0x000fe200078e00ff */
[C---:B0-----:R-:W-:Y:S02]  /*2880*/  ISETP.GE.U32.AND P0, PT, R8.reuse, 0x10, PT ;  /* 0x000000100800780c */ /* 0x041fe40003f06070 */
[----:B------:R-:W-:-:S11]  /*2890*/  LOP3.LUT P1, RZ, R8, 0xf, RZ, 0xc0, !PT ;  /* 0x0000000f08ff7812 */ /* 0x000fd6000782c0ff */
[----:B------:R-:W-:Y:S05]  /*28a0*/  @!P0 BRA `(.L_x_1738) ;  /* 0x0000000400c48947 */ /* 0x000fea0003800000 */
[----:B------:R-:W-:Y:S01]  /*28b0*/  IADD3 R14, P0, PT, R10, 0x20, RZ ;  /* 0x000000200a0e7810 */ /* 0x000fe20007f1e0ff */
[----:B------:R-:W-:Y:S01]  /*28c0*/  IMAD.MOV.U32 R21, RZ, RZ, R20 ;  /* 0x000000ffff157224 */ /* 0x000fe200078e0014 */
[----:B------:R-:W-:Y:S02]  /*28d0*/  IADD3 R18, P2, PT, R5, 0x7, RZ ;  /* 0x0000000705127810 */ /* 0x000fe40007f5e0ff */
[----:B------:R-:W-:Y:S01]  /*28e0*/  LOP3.LUT R9, R8, 0xfffffff0, RZ, 0xc0, !PT ;  /* 0xfffffff008097812 */ /* 0x000fe200078ec0ff */
[----:B------:R-:W-:Y:S02]  /*28f0*/  IMAD.X R15, RZ, RZ, R11, P0 ;  /* 0x000000ffff0f7224 */ /* 0x000fe400000e060b */
[----:B------:R-:W-:Y:S02]  /*2900*/  IMAD.X R24, RZ, RZ, R6, P2 ;  /* 0x000000ffff187224 */ /* 0x000fe400010e0606 */
[----:B------:R-:W-:-:S07]  /*2910*/  IMAD.MOV.U32 R22, RZ, RZ, R9 ;  /* 0x000000ffff167224 */ /* 0x000fce00078e0009 */
.L_x_1739:
[----:B------:R-:W2:Y:S04]  /*2920*/  LDG.E.CONSTANT R17, desc[UR4][R14.64+-0x20] ;  /* 0xffffe0040e117981 */ /* 0x000ea8000c1e9900 */
[----:B------:R-:W3:Y:S04]  /*2930*/  LDG.E.CONSTANT R19, desc[UR4][R14.64+-0x1c] ;  /* 0xffffe4040e137981 */ /* 0x000ee8000c1e9900 */
[----:B------:R-:W4:Y:S04]  /*2940*/  LDG.E.CONSTANT R29, desc[UR4][R14.64+-0x18] ;  /* 0xffffe8040e1d7981 */ /* 0x000f28000c1e9900 */
[----:B------:R-:W5:Y:S04]  /*2950*/  LDG.E.CONSTANT R27, desc[UR4][R14.64+-0x14] ;  /* 0xffffec040e1b7981 */ /* 0x000f68000c1e9900 */
[----:B------:R-:W5:Y:S04]  /*2960*/  LDG.E.CONSTANT R23, desc[UR4][R14.64+-0x10] ;  /* 0xfffff0040e177981 */ /* 0x000f68000c1e9900 */
[----:B------:R-:W5:Y:S01]  /*2970*/  LDG.E.CONSTANT R25, desc[UR4][R14.64+-0xc] ;  /* 0xfffff4040e197981 */ /* 0x000f62000c1e9900 */
[----:B--2---:R-:W-:-:S04]  /*2980*/  FADD R16, -R4, R17 ;  /* 0x0000001104107221 */ /* 0x004fc80000000100 */
[----:B------:R-:W-:-:S06]  /*2990*/  FMUL R16, R16, R7 ;  /* 0x0000000710107220 */ /* 0x000fcc0000400000 */
[----:B------:R-:W0:Y:S01]  /*29a0*/  F2I.S64 R16, R16 ;  /* 0x0000001000107311 */ /* 0x000e220000201900 */
[----:B---3--:R-:W-:-:S04]  /*29b0*/  FADD R28, -R4, R19 ;  /* 0x00000013041c7221 */ /* 0x008fc80000000100 */
[----:B------:R-:W-:Y:S01]  /*29c0*/  FMUL R28, R28, R7 ;  /* 0x000000071c1c7220 */ /* 0x000fe20000400000 */
[----:B0-----:R-:W-:Y:S02]  /*29d0*/  IMAD.MOV.U32 R26, RZ, RZ, R16 ;  /* 0x000000ffff1a7224 */ /* 0x001fe400078e0010 */
[----:B------:R-:W-:Y:S02]  /*29e0*/  IMAD.MOV.U32 R16, RZ, RZ, R18 ;  /* 0x000000ffff107224 */ /* 0x000fe400078e0012 */
[----:B------:R-:W0:Y:S01]  /*29f0*/  F2I.S64 R18, R28 ;  /* 0x0000001c00127311 */ /* 0x000e220000201900 */
[----:B------:R-:W-:Y:S02]  /*2a00*/  IMAD.MOV.U32 R17, RZ, RZ, R24 ;  /* 0x000000ffff117224 */ /* 0x000fe400078e0018 */
[----:B----4-:R-:W-:-:S04]  /*2a10*/  FADD R24, -R4, R29 ;  /* 0x0000001d04187221 */ /* 0x010fc80000000100 */
[----:B0-----:R-:W-:Y:S01]  /*2a20*/  FMUL R19, R24, R7 ;  /* 0x0000000718137220 */ /* 0x001fe20000400000 */
[----:B-----5:R-:W-:Y:S01]  /*2a30*/  FADD R24, -R4, R27 ;  /* 0x0000001b04187221 */ /* 0x020fe20000000100 */
[----:B------:R-:W-:-:S03]  /*2a40*/  IMAD.MOV.U32 R29, RZ, RZ, R18 ;  /* 0x000000ffff1d7224 */ /* 0x000fc600078e0012 */
[----:B------:R-:W-:Y:S02]  /*2a50*/  FMUL R27, R24, R7 ;  /* 0x00000007181b7220 */ /* 0x000fe40000400000 */
[----:B------:R-:W2:Y:S01]  /*2a60*/  LDG.E.CONSTANT R24, desc[UR4][R14.64+-0x8] ;  /* 0xfffff8040e187981 */ /* 0x000ea2000c1e9900 */
[----:B------:R-:W0:Y:S03]  /*2a70*/  F2I.S64 R18, R19 ;  /* 0x0000001300127311 */ /* 0x000e260000201900 */
[----:B------:R1:W-:Y:S01]  /*2a80*/  STG.E.U8 desc[UR4][R16.64+-0x6], R29 ;  /* 0xfffffa1d10007986 */ /* 0x0003e2000c101104 */
[----:B0-----:R-:W-:-:S03]  /*2a90*/  IMAD.MOV.U32 R28, RZ, RZ, R18 ;  /* 0x000000ffff1c7224 */ /* 0x001fc600078e0012 */
[----:B-1----:R-:W3:Y:S01]  /*2aa0*/  LDG.E.CONSTANT R29, desc[UR4][R14.64+-0x4] ;  /* 0xfffffc040e1d7981 */ /* 0x002ee2000c1e9900 */
[----:B------:R0:W1:Y:S03]  /*2ab0*/  F2I.S64 R18, R27 ;  /* 0x0000001b00127311 */ /* 0x0000660000201900 */
[----:B------:R1:W-:Y:S04]  /*2ac0*/  STG.E.U8 desc[UR4][R16.64+-0x7], R26 ;  /* 0xfffff91a10007986 */ /* 0x0003e8000c101104 */
[----:B0-----:R-:W4:Y:S01]  /*2ad0*/  LDG.E.CONSTANT R27, desc[UR4][R14.64] ;  /* 0x000000040e1b7981 */ /* 0x001f22000c1e9900 */
[----:B-1----:R-:W-:Y:S02]  /*2ae0*/  IMAD.MOV.U32 R26, RZ, RZ, R18 ;  /* 0x000000ffff1a7224 */ /* 0x002fe400078e0012 */
[----:B------:R-:W-:-:S02]  /*2af0*/  FADD R18, -R4, R23 ;  /* 0x0000001704127221 */ /* 0x000fc40000000100 */
[----:B------:R-:W5:Y:S02]  /*2b00*/  LDG.E.CONSTANT R23, desc[UR4][R14.64+0x4] ;  /* 0x000004040e177981 */ /* 0x000f64000c1e9900 */
[----:B------:R-:W-:-:S06]  /*2b10*/  FMUL R18, R18, R7 ;  /* 0x0000000712127220 */ /* 0x000fcc0000400000 */
[----:B------:R-:W0:Y:S01]  /*2b20*/  F2I.S64 R18, R18 ;  /* 0x0000001200127311 */ /* 0x000e220000201900 */
[----:B------:R-:W-:Y:S01]  /*2b30*/  FADD R25, -R4, R25 ;  /* 0x0000001904197221 */ /* 0x000fe20000000100 */
[----:B------:R0:W-:Y:S03]  /*2b40*/  STG.E.U8 desc[UR4][R16.64+-0x4], R26 ;  /* 0xfffffc1a10007986 */ /* 0x0001e6000c101104 */
[----:B------:R-:W-:Y:S01]  /*2b50*/  FMUL R25, R25, R7 ;  /* 0x0000000719197220 */ /* 0x000fe20000400000 */
[----:B0-----:R-:W-:-:S03]  /*2b60*/  IMAD.MOV.U32 R26, RZ, RZ, R18 ;  /* 0x000000ffff1a7224 */ /* 0x001fc600078e0012 */
[----:B------:R0:W1:Y:S02]  /*2b70*/  F2I.S64 R18, R25 ;  /* 0x0000001900127311 */ /* 0x0000640000201900 */
[----:B0-----:R-:W5:Y:S04]  /*2b80*/  LDG.E.CONSTANT R25, desc[UR4][R14.64+0x8] ;  /* 0x000008040e197981 */ /* 0x001f68000c1e9900 */
[----:B------:R1:W-:Y:S02]  /*2b90*/  STG.E.U8 desc[UR4][R16.64+-0x5], R28 ;  /* 0xfffffb1c10007986 */ /* 0x0003e4000c101104 */
[----:B-1----:R-:W-:Y:S02]  /*2ba0*/  IMAD.MOV.U32 R28, RZ, RZ, R18 ;  /* 0x000000ffff1c7224 */ /* 0x002fe400078e0012 */
[----:B------:R4:W-:Y:S04]  /*2bb0*/  STG.E.U8 desc[UR4][R16.64+-0x3], R26 ;  /* 0xfffffd1a10007986 */ /* 0x0009e8000c101104 */
[----:B------:R5:W-:Y:S01]  /*2bc0*/  STG.E.U8 desc[UR4][R16.64+-0x2], R28 ;  /* 0xfffffe1c10007986 */ /* 0x000be2000c101104 */
[----:B--2---:R-:W-:-:S04]  /*2bd0*/  FADD R24, -R4, R24 ;  /* 0x0000001804187221 */ /* 0x004fc80000000100 */
[----:B------:R-:W-:-:S04]  /*2be0*/  FMUL R24, R24, R7 ;  /* 0x0000000718187220 */ /* 0x000fc80000400000 */
[----:B------:R0:W1:Y:S02]  /*2bf0*/  F2I.S64 R18, R24 ;  /* 0x0000001800127311 */ /* 0x0000640000201900 */
[----:B0-----:R-:W2:Y:S01]  /*2c00*/  LDG.E.CONSTANT R24, desc[UR4][R14.64+0xc] ;  /* 0x00000c040e187981 */ /* 0x001ea2000c1e9900 */
[----:B---3--:R-:W-:-:S04]  /*2c10*/  FADD R29, -R4, R29 ;  /* 0x0000001d041d7221 */ /* 0x008fc80000000100 */
[----:B-1----:R-:W-:Y:S01]  /*2c20*/  FMUL R19, R29, R7 ;  /* 0x000000071d137220 */ /* 0x002fe20000400000 */
[----:B------:R-:W-:-:S05]  /*2c30*/  IMAD.MOV.U32 R29, RZ, RZ, R18 ;  /* 0x000000ffff1d7224 */ /* 0x000fca00078e0012 */
[----:B------:R-:W0:Y:S01]  /*2c40*/  F2I.S64 R18, R19 ;  /* 0x0000001300127311 */ /* 0x000e220000201900 */
[C---:B----4-:R-:W-:Y:S01]  /*2c50*/  FADD R26, -R4.reuse, R27 ;  /* 0x0000001b041a7221 */ /* 0x050fe20000000100 */
[----:B-----5:R-:W-:Y:S02]  /*2c60*/  FADD R28, -R4, R23 ;  /* 0x00000017041c7221 */ /* 0x020fe40000000100 */
[----:B------:R-:W3:Y:S01]  /*2c70*/  LDG.E.CONSTANT R23, desc[UR4][R14.64+0x10] ;  /* 0x000010040e177981 */ /* 0x000ee2000c1e9900 */
[----:B------:R-:W-:Y:S01]  /*2c80*/  FMUL R26, R26, R7 ;  /* 0x000000071a1a7220 */ /* 0x000fe20000400000 */
[----:B0-----:R-:W-:-:S03]  /*2c90*/  IMAD.MOV.U32 R27, RZ, RZ, R18 ;  /* 0x000000ffff1b7224 */ /* 0x001fc600078e0012 */
[----:B------:R-:W0:Y:S01]  /*2ca0*/  F2I.S64 R18, R26 ;  /* 0x0000001a00127311 */ /* 0x000e220000201900 */
[----:B------:R1:W-:Y:S04]  /*2cb0*/  STG.E.U8 desc[UR4][R16.64+-0x1], R29 ;  /* 0xffffff1d10007986 */ /* 0x0003e8000c101104 */
[----:B------:R4:W-:Y:S01]  /*2cc0*/  STG.E.U8 desc[UR4][R16.64], R27 ;  /* 0x0000001b10007986 */ /* 0x0009e2000c101104 */
[----:B------:R-:W-:-:S03]  /*2cd0*/  FMUL R28, R28, R7 ;  /* 0x000000071c1c7220 */ /* 0x000fc60000400000 */
[----:B-1----:R-:W5:Y:S04]  /*2ce0*/  LDG.E.CONSTANT R29, desc[UR4][R14.64+0x18] ;  /* 0x000018040e1d7981 */ /* 0x002f68000c1e9900 */
[----:B----4-:R-:W4:Y:S01]  /*2cf0*/  LDG.E.CONSTANT R27, desc[UR4][R14.64+0x14] ;  /* 0x000014040e1b7981 */ /* 0x010f22000c1e9900 */
[----:B0-----:R-:W-:Y:S02]  /*2d00*/  IMAD.MOV.U32 R26, RZ, RZ, R18 ;  /* 0x000000ffff1a7224 */ /* 0x001fe400078e0012 */
[----:B------:R-:W0:Y:S02]  /*2d10*/  F2I.S64 R18, R28 ;  /* 0x0000001c00127311 */ /* 0x000e240000201900 */
[----:B0-----:R-:W-:Y:S02]  /*2d20*/  IMAD.MOV.U32 R28, RZ, RZ, R18 ;  /* 0x000000ffff1c7224 */ /* 0x001fe400078e0012 */
[----:B------:R-:W-:-:S04]  /*2d30*/  FADD R18, -R4, R25 ;  /* 0x0000001904127221 */ /* 0x000fc80000000100 */
[----:B------:R-:W-:-:S04]  /*2d40*/  FMUL R25, R18, R7 ;  /* 0x0000000712197220 */ /* 0x000fc80000400000 */
[----:B------:R0:W1:Y:S02]  /*2d50*/  F2I.S64 R18, R25 ;  /* 0x0000001900127311 */ /* 0x0000640000201900 */
[----:B0-----:R0:W5:Y:S04]  /*2d60*/  LDG.E.CONSTANT R25, desc[UR4][R14.64+0x1c] ;  /* 0x00001c040e197981 */ /* 0x001168000c1e9900 */
[----:B------:R1:W-:Y:S02]  /*2d70*/  STG.E.U8 desc[UR4][R16.64+0x1], R26 ;  /* 0x0000011a10007986 */ /* 0x0003e4000c101104 */
[----:B-1----:R-:W-:Y:S02]  /*2d80*/  IMAD.MOV.U32 R26, RZ, RZ, R18 ;  /* 0x000000ffff1a7224 */ /* 0x002fe400078e0012 */
[----:B------:R4:W-:Y:S04]  /*2d90*/  STG.E.U8 desc[UR4][R16.64+0x2], R28 ;  /* 0x0000021c10007986 */ /* 0x0009e8000c101104 */
[----:B------:R1:W-:Y:S01]  /*2da0*/  STG.E.U8 desc[UR4][R16.64+0x3], R26 ;  /* 0x0000031a10007986 */ /* 0x0003e2000c101104 */
[----:B------:R-:W-:-:S04]  /*2db0*/  IADD3 R22, P0, PT, R22, -0x10, RZ ;  /* 0xfffffff016167810 */ /* 0x000fc80007f1e0ff */
[----:B------:R-:W-:Y:S02]  /*2dc0*/  IADD3.X R20, PT, PT, R20, -0x1, RZ, P0, !PT ;  /* 0xffffffff14147810 */ /* 0x000fe400007fe4ff */
[----:B------:R-:W-:-:S04]  /*2dd0*/  ISETP.NE.U32.AND P0, PT, R22, RZ, PT ;  /* 0x000000ff1600720c */ /* 0x000fc80003f05070 */
[----:B------:R-:W-:Y:S02]  /*2de0*/  ISETP.NE.AND.EX P0, PT, R20, RZ, PT, P0 ;  /* 0x000000ff1400720c */ /* 0x000fe40003f05300 */
[----:B0-----:R-:W-:-:S05]  /*2df0*/  IADD3 R14, P2, PT, R14, 0x40, RZ ;  /* 0x000000400e0e7810 */ /* 0x001fca0007f5e0ff */
[----:B------:R-:W-:Y:S02]  /*2e00*/  IMAD.X R15, RZ, RZ, R15, P2 ;  /* 0x000000ffff0f7224 */ /* 0x000fe400010e060f */
[----:B--2---:R-:W-:-:S04]  /*2e10*/  FADD R24, -R4, R24 ;  /* 0x0000001804187221 */ /* 0x004fc80000000100 */
[----:B------:R-:W-:-:S04]  /*2e20*/  FMUL R24, R24, R7 ;  /* 0x0000000718187220 */ /* 0x000fc80000400000 */
[----:B------:R0:W2:Y:S01]  /*2e30*/  F2I.S64 R18, R24 ;  /* 0x0000001800127311 */ /* 0x0000a20000201900 */
[----:B---3--:R-:W-:-:S04]  /*2e40*/  FADD R23, -R4, R23 ;  /* 0x0000001704177221 */ /* 0x008fc80000000100 */
[----:B0-----:R-:W-:Y:S01]  /*2e50*/  FMUL R24, R23, R7 ;  /* 0x0000000717187220 */ /* 0x001fe20000400000 */
[----:B--2---:R-:W-:-:S03]  /*2e60*/  IMAD.MOV.U32 R23, RZ, RZ, R18 ;  /* 0x000000ffff177224 */ /* 0x004fc600078e0012 */
[----:B------:R-:W0:Y:S01]  /*2e70*/  F2I.S64 R18, R24 ;  /* 0x0000001800127311 */ /* 0x000e220000201900 */
[----:B----4-:R-:W-:Y:S01]  /*2e80*/  FADD R28, -R4, R27 ;  /* 0x0000001b041c7221 */ /* 0x010fe20000000100 */
[----:B0-----:R-:W-:-:S03]  /*2e90*/  IMAD.MOV.U32 R27, RZ, RZ, R18 ;  /* 0x000000ffff1b7224 */ /* 0x001fc600078e0012 */
[----:B------:R-:W-:-:S04]  /*2ea0*/  FMUL R28, R28, R7 ;  /* 0x000000071c1c7220 */ /* 0x000fc80000400000 */
[----:B------:R-:W0:Y:S01]  /*2eb0*/  F2I.S64 R18, R28 ;  /* 0x0000001c00127311 */ /* 0x000e220000201900 */
[----:B-----5:R-:W-:-:S04]  /*2ec0*/  FADD R29, -R4, R29 ;  /* 0x0000001d041d7221 */ /* 0x020fc80000000100 */
[----:B-1----:R-:W-:Y:S01]  /*2ed0*/  FMUL R26, R29, R7 ;  /* 0x000000071d1a7220 */ /* 0x002fe20000400000 */
[----:B0-----:R-:W-:-:S03]  /*2ee0*/  IMAD.MOV.U32 R29, RZ, RZ, R18 ;  /* 0x000000ffff1d7224 */ /* 0x001fc600078e0012 */
[----:B------:R-:W0:Y:S01]  /*2ef0*/  F2I.S64 R18, R26 ;  /* 0x0000001a00127311 */ /* 0x000e220000201900 */
[----:B------:R-:W-:-:S04]  /*2f00*/  FADD R25, -R4, R25 ;  /* 0x0000001904197221 */ /* 0x000fc80000000100 */
[----:B0-----:R-:W-:Y:S01]  /*2f10*/  FMUL R19, R25, R7 ;  /* 0x0000000719137220 */ /* 0x001fe20000400000 */
[----:B------:R-:W-:Y:S01]  /*2f20*/  IMAD.MOV.U32 R25, RZ, RZ, R18 ;  /* 0x000000ffff197224 */ /* 0x000fe200078e0012 */
[----:B------:R-:W-:Y:S04]  /*2f30*/  STG.E.U8 desc[UR4][R16.64+0x4], R23 ;  /* 0x0000041710007986 */ /* 0x000fe8000c101104 */
[----:B------:R-:W0:Y:S01]  /*2f40*/  F2I.S64 R18, R19 ;  /* 0x0000001300127311 */ /* 0x000e220000201900 */
[----:B------:R-:W-:Y:S04]  /*2f50*/  STG.E.U8 desc[UR4][R16.64+0x5], R27 ;  /* 0x0000051b10007986 */ /* 0x000fe8000c101104 */
[----:B------:R-:W-:Y:S04]  /*2f60*/  STG.E.U8 desc[UR4][R16.64+0x6], R29 ;  /* 0x0000061d10007986 */ /* 0x000fe8000c101104 */
[----:B------:R-:W-:Y:S04]  /*2f70*/  STG.E.U8 desc[UR4][R16.64+0x7], R25 ;  /* 0x0000071910007986 */ /* 0x000fe8000c101104 */
[----:B0-----:R0:W-:Y:S02]  /*2f80*/  STG.E.U8 desc[UR4][R16.64+0x8], R18 ;  /* 0x0000081210007986 */ /* 0x0011e4000c101104 */
[----:B0-----:R-:W-:-:S05]  /*2f90*/  IADD3 R18, P3, PT, R16, 0x10, RZ ;  /* 0x0000001010127810 */ /* 0x001fca0007f7e0ff */
[----:B------:R-:W-:Y:S01]  /*2fa0*/  IMAD.X R24, RZ, RZ, R17, P3 ;  /* 0x000000ffff187224 */ /* 0x000fe200018e0611 */
[----:B------:R-:W-:Y:S07]  /*2fb0*/  @P0 BRA `(.L_x_1739) ;  /* 0xfffffff800580947 */ /* 0x000fee000383ffff */
.L_x_1738:
[----:B------:R-:W-:Y:S05]  /*2fc0*/  @!P1 EXIT ;  /* 0x000000000000994d */ /* 0x000fea0003800000 */
[----:B------:R-:W-:-:S04]  /*2fd0*/  LOP3.LUT R14, R8, 0xf, RZ, 0xc0, !PT ;  /* 0x0000000f080e7812 */ /* 0x000fc800078ec0ff */
[----:B------:R-:W-:-:S04]  /*2fe0*/  IADD3 R14, P1, PT, R14, -0x1, RZ ;  /* 0xffffffff0e0e7810 */ /* 0x000fc80007f3e0ff */
[----:B------:R-:W-:Y:S01]  /*2ff0*/  ISETP.GE.U32.AND P0, PT, R14, 0x7, PT ;  /* 0x000000070e00780c */ /* 0x000fe20003f06070 */
[----:B------:R-:W-:Y:S01]  /*3000*/  IMAD.X R14, RZ, RZ, -0x1, P1 ;  /* 0xffffffffff0e7424 */ /* 0x000fe200008e06ff */
[----:B------:R-:W-:-:S04]  /*3010*/  LOP3.LUT P1, RZ, R8, 0x7, RZ, 0xc0, !PT ;  /* 0x0000000708ff7812 */ /* 0x000fc8000782c0ff */
[----:B------:R-:W-:-:S13]  /*3020*/  ISETP.GE.U32.AND.EX P0, PT, R14, RZ, PT, P0 ;  /* 0x000000ff0e00720c */ /* 0x000fda0003f06100 */
[----:B------:R-:W-:Y:S05]  /*3030*/  @!P0 BRA `(.L_x_1740) ;  /* 0x0000000000c88947 */ /* 0x000fea0003800000 */
[----:B------:R-:W-:-:S04]  /*3040*/  LEA R22, P0, R9, R10, 0x2 ;  /* 0x0000000a09167211 */ /* 0x000fc800078010ff */
[----:B------:R-:W-:-:S05]  /*3050*/  LEA.HI.X R23, R9, R11, R21, 0x2, P0 ;  /* 0x0000000b09177211 */ /* 0x000fca00000f1415 */
[----:B------:R-:W2:Y:S04]  /*3060*/  LDG.E.CONSTANT R15, desc[UR4][R22.64] ;  /* 0x00000004160f7981 */ /* 0x000ea8000c1e9900 */
[----:B------:R-:W3:Y:S04]  /*3070*/  LDG.E.CONSTANT R20, desc[UR4][R22.64+0x8] ;  /* 0x0000080416147981 */ /* 0x000ee8000c1e9900 */
[----:B------:R-:W4:Y:S04]  /*3080*/  LDG.E.CONSTANT R25, desc[UR4][R22.64+0x10] ;  /* 0x0000100416197981 */ /* 0x000f28000c1e9900 */
[----:B------:R-:W5:Y:S04]  /*3090*/  LDG.E.CONSTANT R17, desc[UR4][R22.64+0x4] ;  /* 0x0000040416117981 */ /* 0x000f68000c1e9900 */
[----:B------:R-:W4:Y:S04]  /*30a0*/  LDG.E.CONSTANT R19, desc[UR4][R22.64+0x18] ;  /* 0x0000180416137981 */ /* 0x000f28000c1e9900 */
[----:B------:R-:W4:Y:S04]  /*30b0*/  LDG.E.CONSTANT R18, desc[UR4][R22.64+0x14] ;  /* 0x0000140416127981 */ /* 0x000f28000c1e9900 */
[----:B------:R-:W4:Y:S04]  /*30c0*/  LDG.E.CONSTANT R29, desc[UR4][R22.64+0x1c] ;  /* 0x00001c04161d7981 */ /* 0x000f28000c1e9900 */
[----:B------:R0:W4:Y:S01]  /*30d0*/  LDG.E.CONSTANT R24, desc[UR4][R22.64+0xc] ;  /* 0x00000c0416187981 */ /* 0x000122000c1e9900 */
[----:B------:R-:W-:-:S05]  /*30e0*/  IADD3 R26, P0, PT, R9, R5, RZ ;  /* 0x00000005091a7210 */ /* 0x000fca0007f1e0ff */
[----:B------:R-:W-:Y:S01]  /*30f0*/  IMAD.X R27, R21, 0x1, R6, P0 ;  /* 0x00000001151b7824 */ /* 0x000fe200000e0606 */
[----:B------:R-:W-:-:S05]  /*3100*/  IADD3 R9, P0, PT, R9, 0x8, RZ ;  /* 0x0000000809097810 */ /* 0x000fca0007f1e0ff */
[----:B------:R-:W-:Y:S02]  /*3110*/  IMAD.X R21, RZ, RZ, R21, P0 ;  /* 0x000000ffff157224 */ /* 0x000fe400000e0615 */
[----:B--2---:R-:W-:-:S04]  /*3120*/  FADD R14, -R4, R15 ;  /* 0x0000000f040e7221 */ /* 0x004fc80000000100 */
[----:B------:R-:W-:-:S06]  /*3130*/  FMUL R14, R14, R7 ;  /* 0x000000070e0e7220 */ /* 0x000fcc0000400000 */
[----:B------:R-:W1:Y:S01]  /*3140*/  F2I.S64 R14, R14 ;  /* 0x0000000e000e7311 */ /* 0x000e620000201900 */
[C---:B---3--:R-:W-:Y:S01]  /*3150*/  FADD R20, -R4.reuse, R20 ;  /* 0x0000001404147221 */ /* 0x048fe20000000100 */
[----:B-----5:R-:W-:-:S03]  /*3160*/  FADD R16, -R4, R17 ;  /* 0x0000001104107221 */ /* 0x020fc60000000100 */
[----:B-1----:R-:W-:Y:S01]  /*3170*/  FMUL R15, R20, R7 ;  /* 0x00000007140f7220 */ /* 0x002fe20000400000 */
[----:B----4-:R-:W-:Y:S01]  /*3180*/  FADD R20, -R4, R25 ;  /* 0x0000001904147221 */ /* 0x010fe20000000100 */
[----:B------:R-:W-:-:S03]  /*3190*/  IMAD.MOV.U32 R28, RZ, RZ, R14 ;  /* 0x000000ffff1c7224 */ /* 0x000fc600078e000e */
[-C--:B------:R-:W-:Y:S01]  /*31a0*/  FMUL R20, R20, R7.reuse ;  /* 0x0000000714147220 */ /* 0x080fe20000400000 */
[----:B------:R-:W-:Y:S01]  /*31b0*/  F2I.S64 R14, R15 ;  /* 0x0000000f000e7311 */ /* 0x000fe20000201900 */
[----:B------:R-:W-:-:S07]  /*31c0*/  FMUL R16, R16, R7 ;  /* 0x0000000710107220 */ /* 0x000fce0000400000 */
[----:B0-----:R-:W0:Y:S01]  /*31d0*/  F2I.S64 R22, R20 ;  /* 0x0000001400167311 */ /* 0x001e220000201900 */
[----:B------:R1:W-:Y:S01]  /*31e0*/  STG.E.U8 desc[UR4][R26.64], R28 ;  /* 0x0000001c1a007986 */ /* 0x0003e2000c101104 */
[----:B------:R-:W-:-:S06]  /*31f0*/  FADD R18, -R4, R18 ;  /* 0x0000001204127221 */ /* 0x000fcc0000000100 */
[----:B------:R-:W2:Y:S01]  /*3200*/  F2I.S64 R16, R16 ;  /* 0x0000001000107311 */ /* 0x000ea20000201900 */
[----:B-1----:R-:W-:Y:S01]  /*3210*/  FADD R28, -R4, R19 ;  /* 0x00000013041c7221 */ /* 0x002fe20000000100 */
[----:B0-----:R-:W-:-:S03]  /*3220*/  IMAD.MOV.U32 R23, RZ, RZ, R14 ;  /* 0x000000ffff177224 */ /* 0x001fc600078e000e */
[-C--:B------:R-:W-:Y:S01]  /*3230*/  FMUL R14, R28, R7.reuse ;  /* 0x000000071c0e7220 */ /* 0x080fe20000400000 */
[----:B------:R-:W-:Y:S01]  /*3240*/  FADD R28, -R4, R29 ;  /* 0x0000001d041c7221 */ /* 0x000fe20000000100 */
[-C--:B------:R-:W-:Y:S01]  /*3250*/  FMUL R18, R18, R7.reuse ;  /* 0x0000000712127220 */ /* 0x080fe20000400000 */
[----:B------:R-:W-:Y:S02]  /*3260*/  FADD R24, -R4, R24 ;  /* 0x0000001804187221 */ /* 0x000fe40000000100 */
[-C--:B------:R-:W-:Y:S01]  /*3270*/  FMUL R28, R28, R7.reuse ;  /* 0x000000071c1c7220 */ /* 0x080fe20000400000 */
[----:B--2---:R0:W-:Y:S01]  /*3280*/  STG.E.U8 desc[UR4][R26.64+0x1], R16 ;  /* 0x000001101a007986 */ /* 0x0041e2000c101104 */
[----:B------:R-:W-:Y:S01]  /*3290*/  FMUL R24, R24, R7 ;  /* 0x0000000718187220 */ /* 0x000fe20000400000 */
[----:B------:R-:W-:Y:S08]  /*32a0*/  F2I.S64 R18, R18 ;  /* 0x0000001200127311 */ /* 0x000ff00000201900 */
[----:B------:R-:W1:Y:S08]  /*32b0*/  F2I.S64 R14, R14 ;  /* 0x0000000e000e7311 */ /* 0x000e700000201900 */
[----:B0-----:R-:W0:Y:S08]  /*32c0*/  F2I.S64 R16, R28 ;  /* 0x0000001c00107311 */ /* 0x001e300000201900 */
[----:B------:R-:W2:Y:S01]  /*32d0*/  F2I.S64 R24, R24 ;  /* 0x0000001800187311 */ /* 0x000ea20000201900 */
[----:B-1----:R-:W-:Y:S01]  /*32e0*/  IMAD.MOV.U32 R15, RZ, RZ, R18 ;  /* 0x000000ffff0f7224 */ /* 0x002fe200078e0012 */
[----:B------:R1:W-:Y:S01]  /*32f0*/  STG.E.U8 desc[UR4][R26.64+0x2], R23 ;  /* 0x000002171a007986 */ /* 0x0003e2000c101104 */
[----:B0-----:R-:W-:-:S03]  /*3300*/  IMAD.MOV.U32 R17, RZ, RZ, R14 ;  /* 0x000000ffff117224 */ /* 0x001fc600078e000e */
[----:B------:R1:W-:Y:S04]  /*3310*/  STG.E.U8 desc[UR4][R26.64+0x4], R22 ;  /* 0x000004161a007986 */ /* 0x0003e8000c101104 */
[----:B------:R1:W-:Y:S04]  /*3320*/  STG.E.U8 desc[UR4][R26.64+0x5], R15 ;  /* 0x0000050f1a007986 */ /* 0x0003e8000c101104 */
[----:B--2---:R1:W-:Y:S04]  /*3330*/  STG.E.U8 desc[UR4][R26.64+0x3], R24 ;  /* 0x000003181a007986 */ /* 0x0043e8000c101104 */
[----:B------:R1:W-:Y:S04]  /*3340*/  STG.E.U8 desc[UR4][R26.64+0x6], R17 ;  /* 0x000006111a007986 */ /* 0x0003e8000c101104 */
[----:B------:R1:W-:Y:S02]  /*3350*/  STG.E.U8 desc[UR4][R26.64+0x7], R16 ;  /* 0x000007101a007986 */ /* 0x0003e4000c101104 */
.L_x_1740:
        /* <DEDUP_REMOVED lines=8> */
[----:B-1----:R-:W-:-:S04]  /*33e0*/  LEA R16, P0, R9, R10, 0x2 ;  /* 0x0000000a09107211 */ /* 0x002fc800078010ff */
[----:B------:R-:W-:-:S05]  /*33f0*/  LEA.HI.X R17, R9, R11, R21, 0x2, P0 ;  /* 0x0000000b09117211 */ /* 0x000fca00000f1415 */
[----:B------:R-:W2:Y:S04]  /*3400*/  LDG.E.CONSTANT R11, desc[UR4][R16.64] ;  /* 0x00000004100b7981 */ /* 0x000ea8000c1e9900 */
[----:B------:R-:W3:Y:S04]  /*3410*/  LDG.E.CONSTANT R15, desc[UR4][R16.64+0x4] ;  /* 0x00000404100f7981 */ /* 0x000ee8000c1e9900 */
[----:B------:R-:W4:Y:S04]  /*3420*/  LDG.E.CONSTANT R23, desc[UR4][R16.64+0x8] ;  /* 0x0000080410177981 */ /* 0x000f28000c1e9900 */
[----:B------:R-:W5:Y:S01]  /*3430*/  LDG.E.CONSTANT R25, desc[UR4][R16.64+0xc] ;  /* 0x00000c0410197981 */ /* 0x000f62000c1e9900 */
[----:B------:R-:W-:Y:S01]  /*3440*/  IADD3 R22, P0, PT, R9, R5, RZ ;  /* 0x0000000509167210 */ /* 0x000fe20007f1e0ff */
[----:B--2---:R-:W-:-:S04]  /*3450*/  FADD R10, -R4, R11 ;  /* 0x0000000b040a7221 */ /* 0x004fc80000000100 */
[----:B------:R-:W-:Y:S01]  /*3460*/  FMUL R18, R10, R7 ;  /* 0x000000070a127220 */ /* 0x000fe20000400000 */
[C---:B---3--:R-:W-:Y:S01]  /*3470*/  FADD R10, -R4.reuse, R15 ;  /* 0x0000000f040a7221 */ /* 0x048fe20000000100 */
[----:B----4-:R-:W-:-:S03]  /*3480*/  FADD R14, -R4, R23 ;  /* 0x00000017040e7221 */ /* 0x010fc60000000100 */
[-C--:B------:R-:W-:Y:S01]  /*3490*/  FMUL R10, R10, R7.reuse ;  /* 0x000000070a0a7220 */ /* 0x080fe20000400000 */
[----:B------:R-:W0:Y:S01]  /*34a0*/  F2I.S64 R18, R18 ;  /* 0x0000001200127311 */ /* 0x000e220000201900 */
[----:B------:R-:W-:Y:S02]  /*34b0*/  IMAD.X R23, R21, 0x1, R6, P0 ;  /* 0x0000000115177824 */ /* 0x000fe400000e0606 */
[----:B-----5:R-:W-:Y:S01]  /*34c0*/  FADD R20, -R4, R25 ;  /* 0x0000001904147221 */ /* 0x020fe20000000100 */
[-C--:B------:R-:W-:Y:S01]  /*34d0*/  FMUL R14, R14, R7.reuse ;  /* 0x000000070e0e7220 */ /* 0x080fe20000400000 */
[----:B------:R-:W-:Y:S02]  /*34e0*/  IADD3 R9, P0, PT, R9, 0x4, RZ ;  /* 0x0000000409097810 */ /* 0x000fe40007f1e0ff */
[----:B------:R-:W-:Y:S01]  /*34f0*/  FMUL R16, R20, R7 ;  /* 0x0000000714107220 */ /* 0x000fe20000400000 */
[----:B------:R-:W1:Y:S02]  /*3500*/  F2I.S64 R10, R10 ;  /* 0x0000000a000a7311 */ /* 0x000e640000201900 */
[----:B------:R-:W-:Y:S01]  /*3510*/  IMAD.X R21, RZ, RZ, R21, P0 ;  /* 0x000000ffff157224 */ /* 0x000fe200000e0615 */
[----:B0-----:R0:W-:Y:S05]  /*3520*/  STG.E.U8 desc[UR4][R22.64], R18 ;  /* 0x0000001216007986 */ /* 0x0011ea000c101104 */
[----:B------:R-:W2:Y:S01]  /*3530*/  F2I.S64 R14, R14 ;  /* 0x0000000e000e7311 */ /* 0x000ea20000201900 */
[----:B-1----:R-:W-:-:S07]  /*3540*/  IMAD.MOV.U32 R5, RZ, RZ, R10 ;  /* 0x000000ffff057224 */ /* 0x002fce00078e000a */
[----:B------:R-:W1:Y:S01]  /*3550*/  F2I.S64 R16, R16 ;  /* 0x0000001000107311 */ /* 0x000e620000201900 */
[----:B------:R0:W-:Y:S01]  /*3560*/  STG.E.U8 desc[UR4][R22.64+0x1], R5 ;  /* 0x0000010516007986 */ /* 0x0001e2000c101104 */
[----:B--2---:R-:W-:-:S05]  /*3570*/  IMAD.MOV.U32 R11, RZ, RZ, R14 ;  /* 0x000000ffff0b7224 */ /* 0x004fca00078e000e */
[----:B------:R0:W-:Y:S01]  /*3580*/  STG.E.U8 desc[UR4][R22.64+0x2], R11 ;  /* 0x0000020b16007986 */ /* 0x0001e2000c101104 */
[----:B-1----:R-:W-:-:S05]  /*3590*/  IMAD.MOV.U32 R15, RZ, RZ, R16 ;  /* 0x000000ffff0f7224 */ /* 0x002fca00078e0010 */
[----:B------:R0:W-:Y:S02]  /*35a0*/  STG.E.U8 desc[UR4][R22.64+0x3], R15 ;  /* 0x0000030f16007986 */ /* 0x0001e4000c101104 */
.L_x_1741:
[----:B------:R-:W-:Y:S05]  /*35b0*/  @!P1 EXIT ;  /* 0x000000000000994d */ /* 0x000fea0003800000 */
[----:B------:R-:W2:Y:S01]  /*35c0*/  LDCU.64 UR6, c[0x0][0x390] ;  /* 0x00007200ff0677ac */ /* 0x000ea20008000a00 */
[C---:B------:R-:W-:Y:S01]  /*35d0*/  LEA R0, P2, R9.reuse, R0, 0x2 ;  /* 0x0000000009007211 */ /* 0x040fe200078410ff */
[----:B------:R-:W-:Y:S01]  /*35e0*/  IMAD.MOV.U32 R10, RZ, RZ, RZ ;  /* 0x000000ffff0a7224 */ /* 0x000fe200078e00ff */
[----:B------:R-:W-:Y:S01]  /*35f0*/  LOP3.LUT R6, R8, 0x3, RZ, 0xc0, !PT ;  /* 0x0000000308067812 */ /* 0x000fe200078ec0ff */
[----:B------:R-:W0:Y:S01]  /*3600*/  LDCU.64 UR8, c[0x0][0x380] ;  /* 0x00007000ff0877ac */ /* 0x000e220008000a00 */
[C---:B--2---:R-:W-:Y:S02]  /*3610*/  IADD3 R12, P0, P1, R9.reuse, UR6, R12 ;  /* 0x00000006090c7c10 */ /* 0x044fe4000f91e00c */
[----:B------:R-:W-:Y:S02]  /*3620*/  LEA.HI.X R9, R9, R2, R21, 0x2, P2 ;  /* 0x0000000209097211 */ /* 0x000fe400010f1415 */
[----:B0-----:R-:W-:Y:S02]  /*3630*/  IADD3 R11, P3, PT, R0, UR8, RZ ;  /* 0x00000008000b7c10 */ /* 0x001fe4000ff7e0ff */
[----:B------:R-:W-:-:S02]  /*3640*/  IADD3.X R13, PT, PT, R21, UR7, R3, P0, P1 ;  /* 0x00000007150d7c10 */ /* 0x000fc400087e2403 */
[----:B------:R-:W-:-:S09]  /*3650*/  IADD3.X R9, PT, PT, R9, UR9, RZ, P3, !PT ;  /* 0x0000000909097c10 */ /* 0x000fd20009ffe4ff */
.L_x_1742:
[----:B------:R-:W-:-:S05]  /*3660*/  IMAD.MOV.U32 R8, RZ, RZ, R11 ;  /* 0x000000ffff087224 */ /* 0x000fca00078e000b */
[----:B0-----:R0:W2:Y:S01]  /*3670*/  LDG.E.CONSTANT R3, desc[UR4][R8.64] ;  /* 0x0000000408037981 */ /* 0x0010a2000c1e9900 */
[----:B------:R-:W-:Y:S02]  /*3680*/  IADD3 R6, P0, PT, R6, -0x1, RZ ;  /* 0xffffffff06067810 */ /* 0x000fe40007f1e0ff */
[----:B------:R-:W-:Y:S02]  /*3690*/  IADD3 R11, P2, PT, R11, 0x4, RZ ;  /* 0x000000040b0b7810 */ /* 0x000fe40007f5e0ff */
[----:B------:R-:W-:Y:S02]  /*36a0*/  IADD3.X R10, PT, PT, R10, -0x1, RZ, P0, !PT ;  /* 0xffffffff0a0a7810 */ /* 0x000fe400007fe4ff */
[----:B------:R-:W-:Y:S01]  /*36b0*/  ISETP.NE.U32.AND P0, PT, R6, RZ, PT ;  /* 0x000000ff0600720c */ /* 0x000fe20003f05070 */
[----:B0-----:R-:W-:-:S03]  /*36c0*/  IMAD.X R9, RZ, RZ, R9, P2 ;  /* 0x000000ffff097224 */ /* 0x001fc600010e0609 */
[----:B------:R-:W-:Y:S01]  /*36d0*/  ISETP.NE.AND.EX P0, PT, R10, RZ, PT, P0 ;  /* 0x000000ff0a00720c */ /* 0x000fe20003f05300 */
[----:B--2---:R-:W-:-:S04]  /*36e0*/  FADD R0, -R4, R3 ;  /* 0x0000000304007221 */ /* 0x004fc80000000100 */
[----:B------:R-:W-:-:S04]  /*36f0*/  FMUL R0, R0, R7 ;  /* 0x0000000700007220 */ /* 0x000fc80000400000 */
[----:B------:R-:W0:Y:S02]  /*3700*/  F2I.S64 R2, R0 ;  /* 0x0000000000027311 */ /* 0x000e240000201900 */
[----:B0-----:R-:W-:Y:S02]  /*3710*/  IMAD.MOV.U32 R5, RZ, RZ, R2 ;  /* 0x000000ffff057224 */ /* 0x001fe400078e0002 */
[----:B------:R-:W-:Y:S01]  /*3720*/  IMAD.MOV.U32 R2, RZ, RZ, R12 ;  /* 0x000000ffff027224 */ /* 0x000fe200078e000c */
[----:B------:R-:W-:Y:S01]  /*3730*/  IADD3 R12, P1, PT, R12, 0x1, RZ ;  /* 0x000000010c0c7810 */ /* 0x000fe20007f3e0ff */
[----:B------:R-:W-:-:S04]  /*3740*/  IMAD.MOV.U32 R3, RZ, RZ, R13 ;  /* 0x000000ffff037224 */ /* 0x000fc800078e000d */
[----:B------:R-:W-:Y:S01]  /*3750*/  IMAD.X R13, RZ, RZ, R13, P1 ;  /* 0x000000ffff0d7224 */ /* 0x000fe200008e060d */
[----:B------:R0:W-:Y:S01]  /*3760*/  STG.E.U8 desc[UR4][R2.64], R5 ;  /* 0x0000000502007986 */ /* 0x0001e2000c101104 */
[----:B------:R-:W-:Y:S06]  /*3770*/  @P0 BRA `(.L_x_1742) ;  /* 0xfffffffc00b80947 */ /* 0x000fec000383ffff */
[----:B------:R-:W-:Y:S05]  /*3780*/  EXIT ;  /* 0x000000000000794d */ /* 0x000fea0003800000 */
        .weak           $__internal_5_$__cuda_sm3x_div_rn_noftz_f32_slowpath
        .type           $__internal_5_$__cuda_sm3x_div_rn_noftz_f32_slowpath,@function
        .size           $__internal_5_$__cuda_sm3x_div_rn_noftz_f32_slowpath,(.L_x_1819 - $__internal_5_$__cuda_sm3x_div_rn_noftz_f32_slowpath)
$__internal_5_$__cuda_sm3x_div_rn_noftz_f32_slowpath:
[----:B------:R-:W-:Y:S01]  /*3790*/  SHF.R.U32.HI R9, RZ, 0x17, R7 ;  /* 0x00000017ff097819 */ /* 0x000fe20000011607 */
[----:B------:R-:W-:Y:S01]  /*37a0*/  BSSY.RECONVERGENT B1, `(.L_x_1743) ;  /* 0x0000063000017945 */ /* 0x000fe20003800200 */
[--C-:B------:R-:W-:Y:S01]  /*37b0*/  SHF.R.U32.HI R17, RZ, 0x17, R8.reuse ;  /* 0x00000017ff117819 */ /* 0x100fe20000011608 */
[----:B------:R-:W-:Y:S01]  /*37c0*/  IMAD.MOV.U32 R18, RZ, RZ, R8 ;  /* 0x000000ffff127224 */ /* 0x000fe200078e0008 */
        /* <DEDUP_REMOVED lines=31> */
.L_x_1744:
[----:B------:R-:W-:Y:S01]  /*39c0*/  LEA R22, R9, 0xc0800000, 0x17 ;  /* 0xc080000009167811 */ /* 0x000fe200078eb8ff */
[----:B------:R-:W-:Y:S01]  /*39d0*/  VIADD R21, R21, 0xffffff81 ;  /* 0xffffff8115157836 */ /* 0x000fe20000000000 */
[----:B------:R-:W-:Y:S03]  /*39e0*/  BSSY.RECONVERGENT B2, `(.L_x_1749) ;  /* 0x0000035000027945 */ /* 0x000fe60003800200 */
[----:B------:R-:W-:Y:S02]  /*39f0*/  IMAD.IADD R23, R7, 0x1, -R22 ;  /* 0x0000000107177824 */ /* 0x000fe400078e0a16 */
[----:B------:R-:W-:Y:S02]  /*3a00*/  IMAD R7, R21, -0x800000, R18 ;  /* 0xff80000015077824 */ /* 0x000fe400078e0212 */
[----:B------:R-:W0:Y:S01]  /*3a10*/  MUFU.RCP R19, R23 ;  /* 0x0000001700137308 */ /* 0x000e220000001000 */
[----:B------:R-:W-:-:S04]  /*3a20*/  FADD.FTZ R22, -R23, -RZ ;  /* 0x800000ff17167221 */ /* 0x000fc80000010100 */
[----:B0-----:R-:W-:-:S04]  /*3a30*/  FFMA R24, R19, R22, 1 ;  /* 0x3f80000013187423 */ /* 0x001fc80000000016 */
[----:B------:R-:W-:-:S04]  /*3a40*/  FFMA R18, R19, R24, R19 ;  /* 0x0000001813127223 */ /* 0x000fc80000000013 */
[----:B------:R-:W-:-:S04]  /*3a50*/  FFMA R19, R7, R18, RZ ;  /* 0x0000001207137223 */ /* 0x000fc800000000ff */
[----:B------:R-:W-:-:S04]  /*3a60*/  FFMA R24, R22, R19, R7 ;  /* 0x0000001316187223 */ /* 0x000fc80000000007 */
[----:B------:R-:W-:Y:S01]  /*3a70*/  FFMA R19, R18, R24, R19 ;  /* 0x0000001812137223 */ /* 0x000fe20000000013 */
[----:B------:R-:W-:-:S03]  /*3a80*/  IADD3 R24, PT, PT, R21, 0x7f, -R9 ;  /* 0x0000007f15187810 */ /* 0x000fc60007ffe809 */
[----:B------:R-:W-:Y:S02]  /*3a90*/  FFMA R22, R22, R19, R7 ;  /* 0x0000001316167223 */ /* 0x000fe40000000007 */
[----:B------:R-:W-:Y:S02]  /*3aa0*/  IMAD.IADD R24, R24, 0x1, R17 ;  /* 0x0000000118187824 */ /* 0x000fe400078e0211 */
        /* <DEDUP_REMOVED lines=14> */
[CCC-:B------:R-:W-:Y:S01]  /*3b90*/  FFMA.RZ R9, R18.reuse, R22.reuse, R19.reuse ;  /* 0x0000001612097223 */ /* 0x1c0fe2000000c013 */
        /* <DEDUP_REMOVED lines=21> */
.L_x_1751:
[----:B------:R-:W-:-:S04]  /*3cf0*/  LOP3.LUT R7, R7, 0x80000000, RZ, 0xc0, !PT ;  /* 0x8000000007077812 */ /* 0x000fc800078ec0ff */
[----:B------:R-:W-:Y:S01]  /*3d00*/  LOP3.LUT R7, R7, 0x7f800000, RZ, 0xfc, !PT ;  /* 0x7f80000007077812 */ /* 0x000fe200078efcff */
[----:B------:R-:W-:Y:S06]  /*3d10*/  BRA `(.L_x_1752) ;  /* 0x0000000000047947 */ /* 0x000fec0003800000 */
.L_x_1750:
[----:B------:R-:W-:-:S07]  /*3d20*/  IMAD R7, R24, 0x800000, R7 ;  /* 0x0080000018077824 */ /* 0x000fce00078e0207 */
.L_x_1752:
[----:B------:R-:W-:Y:S05]  /*3d30*/  BSYNC.RECONVERGENT B2 ;  /* 0x0000000000027941 */ /* 0x000fea0003800200 */
.L_x_1749:
[----:B------:R-:W-:Y:S05]  /*3d40*/  BRA `(.L_x_1753) ;  /* 0x0000000000207947 */ /* 0x000fea0003800000 */
.L_x_1748:
[----:B------:R-:W-:-:S04]  /*3d50*/  LOP3.LUT R7, R7, 0x80000000, R18, 0x48, !PT ;  /* 0x8000000007077812 */ /* 0x000fc800078e4812 */
[----:B------:R-:W-:Y:S01]  /*3d60*/  LOP3.LUT R7, R7, 0x7f800000, RZ, 0xfc, !PT ;  /* 0x7f80000007077812 */ /* 0x000fe200078efcff */
[----:B------:R-:W-:Y:S06]  /*3d70*/  BRA `(.L_x_1753) ;  /* 0x0000000000147947 */ /* 0x000fec0003800000 */
.L_x_1747:
[----:B------:R-:W-:Y:S01]  /*3d80*/  LOP3.LUT R7, R7, 0x80000000, R18, 0x48, !PT ;  /* 0x8000000007077812 */ /* 0x000fe200078e4812 */
[----:B------:R-:W-:Y:S06]  /*3d90*/  BRA `(.L_x_1753) ;  /* 0x00000000000c7947 */ /* 0x000fec0003800000 */
.L_x_1746:
[----:B------:R-:W0:Y:S01]  /*3da0*/  MUFU.RSQ R7, -QNAN ;  /* 0xffc0000000077908 */ /* 0x000e220000001400 */
[----:B------:R-:W-:Y:S05]  /*3db0*/  BRA `(.L_x_1753) ;  /* 0x0000000000047947 */ /* 0x000fea0003800000 */
.L_x_1745:
[----:B------:R-:W-:-:S07]  /*3dc0*/  FADD.FTZ R7, R8, R7 ;  /* 0x0000000708077221 */ /* 0x000fce0000010000 */
.L_x_1753:
[----:B------:R-:W-:Y:S05]  /*3dd0*/  BSYNC.RECONVERGENT B1 ;  /* 0x0000000000017941 */ /* 0x000fea0003800200 */
.L_x_1743:
[----:B------:R-:W-:-:S04]  /*3de0*/  IMAD.MOV.U32 R17, RZ, RZ, 0x0 ;  /* 0x00000000ff117424 */ /* 0x000fc800078e00ff */
[----:B0-----:R-:W-:Y:S05]  /*3df0*/  RET.REL.NODEC R16 `(_Z38_float_to_fused8bitrowwise_cuda_kernelPKfiiPh) ;  /* 0xffffffc010807950 */ /* 0x001fea0003c3ffff */
.L_x_1754:
        /* <DEDUP_REMOVED lines=16> */
.L_x_1819:


//--------------------- .text._Z34_compute_8bit_quantize_cuda_kernelPKfS0_iiPh --------------------------
	.section	.text._Z34_compute_8bit_quantize_cuda_kernelPKfS0_iiPh,"ax",@progbits
	.align	128
        .global         _Z34_compute_8bit_quantize_cuda_kernelPKfS0_iiPh
        .type           _Z34_compute_8bit_quantize_cuda_kernelPKfS0_iiPh,@function
        .size           _Z34_compute_8bit_quantize_cuda_kernelPKfS0_iiPh,(.L_x_1820 - _Z34_compute_8bit_quantize_cuda_kernelPKfS0_iiPh)
        .other          _Z34_compute_8bit_quantize_cuda_kernelPKfS0_iiPh,@"STO_CUDA_ENTRY STV_DEFAULT"
_Z34_compute_8bit_quantize_cuda_kernelPKfS0_iiPh:
.text._Z34_compute_8bit_quantize_cuda_kernelPKfS0_iiPh:
[----:B------:R-:W-:Y:S01]  /*0000*/  LDC R1, c[0x0][0x37c] ;  /* 0x0000df00ff017b82 */ /* 0x000fe20000000800 */
[----:B------:R-:W0:Y:S07]  /*0010*/  S2R R6, SR_TID.Y ;  /* 0x0000000000067919 */ /* 0x000e2e0000002200 */
[----:B------:R-:W0:Y:S01]  /*0020*/  S2UR UR6, SR_CTAID.Y ;  /* 0x00000000000679c3 */ /* 0x000e220000002600 */
[----:B------:R-:W1:Y:S01]  /*0030*/  LDCU.64 UR10, c[0x0][0x390] ;  /* 0x00007200ff0a77ac */ /* 0x000e620008000a00 */
[----:B------:R-:W2:Y:S06]  /*0040*/  S2R R2, SR_TID.X ;  /* 0x0000000000027919 */ /* 0x000eac0000002100 */
[----:B------:R-:W0:Y:S08]  /*0050*/  LDC R9, c[0x0][0x364] ;  /* 0x0000d900ff097b82 */ /* 0x000e300000000800 */
[----:B------:R-:W2:Y:S01]  /*0060*/  S2UR UR7, SR_CTAID.X ;  /* 0x00000000000779c3 */ /* 0x000ea20000002500 */
[----:B-1----:R-:W-:-:S04]  /*0070*/  UIADD3 UR4, UPT, UPT, UR11, 0x3, URZ ;  /* 0x000000030b047890 */ /* 0x002fc8000fffe0ff */
[----:B------:R-:W-:-:S03]  /*0080*/  USHF.R.S32.HI UR5, URZ, 0x1f, UR4 ;  /* 0x0000001fff057899 */ /* 0x000fc60008011404 */
[----:B------:R-:W2:Y:S01]  /*0090*/  LDC R5, c[0x0][0x360] ;  /* 0x0000d800ff057b82 */ /* 0x000ea20000000800 */
[----:B------:R-:W-:-:S07]  /*00a0*/  ULEA.HI UR5, UR5, UR4, URZ, 0x2 ;  /* 0x0000000405057291 */ /* 0x000fce000f8f10ff */
[----:B------:R-:W1:Y:S01]  /*00b0*/  LDC R0, c[0x0][0x374] ;  /* 0x0000dd00ff007b82 */ /* 0x000e620000000800 */
[----:B0-----:R-:W-:-:S05]  /*00c0*/  IMAD R20, R9, UR6, R6 ;  /* 0x0000000609147c24 */ /* 0x001fca000f8e0206 */
[----:B------:R-:W-:Y:S01]  /*00d0*/  ISETP.GE.AND P0, PT, R20, UR10, PT ;  /* 0x0000000a14007c0c */ /* 0x000fe2000bf06270 */
[----:B--2---:R-:W-:-:S12]  /*00e0*/  IMAD R5, R5, UR7, R2 ;  /* 0x0000000705057c24 */ /* 0x004fd8000f8e0202 */
[----:B------:R-:W-:Y:S05]  /*00f0*/  @P0 EXIT ;  /* 0x000000000000094d */ /* 0x000fea0003800000 */
[----:B-1----:R-:W-:Y:S01]  /*0100*/  IMAD R4, R9, R0, RZ ;  /* 0x0000000009047224 */ /* 0x002fe200078e02ff */
[----:B------:R-:W-:Y:S01]  /*0110*/  ULOP3.LUT UR5, UR5, 0xfffffffc, URZ, 0xc0, !UPT ;  /* 0xfffffffc05057892 */ /* 0x000fe2000f8ec0ff */
[----:B------:R-:W-:Y:S01]  /*0120*/  BSSY.RECONVERGENT B2, `(.L_x_1755) ;  /* 0x0000055000027945 */ /* 0x000fe20003800200 */
[----:B------:R-:W0:Y:S01]  /*0130*/  LDCU.64 UR8, c[0x0][0x358] ;  /* 0x00006b00ff0877ac */ /* 0x000e220008000a00 */
[----:B------:R-:W1:Y:S01]  /*0140*/  I2F.U32.RP R10, R4 ;  /* 0x00000004000a7306 */ /* 0x000e620000209000 */
[C---:B------:R-:W-:Y:S01]  /*0150*/  IMAD.IADD R8, R4.reuse, 0x1, R20 ;  /* 0x0000000104087824 */ /* 0x040fe200078e0214 */
[----:B------:R-:W-:Y:S01]  /*0160*/  ISETP.NE.U32.AND P2, PT, R4, RZ, PT ;  /* 0x000000ff0400720c */ /* 0x000fe20003f45070 */
[----:B------:R-:W-:Y:S01]  /*0170*/  IMAD.MOV R13, RZ, RZ, -R4 ;  /* 0x000000ffff0d7224 */ /* 0x000fe200078e0a04 */
[----:B------:R-:W-:Y:S02]  /*0180*/  USHF.R.S32.HI UR7, URZ, 0x1f, UR5 ;  /* 0x0000001fff077899 */ /* 0x000fe40008011405 */
[C---:B------:R-:W-:Y:S01]  /*0190*/  ISETP.GE.U32.AND P0, PT, R8.reuse, UR10, PT ;  /* 0x0000000a08007c0c */ /* 0x040fe2000bf06070 */
[----:B------:R-:W-:Y:S01]  /*01a0*/  UIADD3 UR4, UPT, UPT, UR5, 0x8, URZ ;  /* 0x0000000805047890 */ /* 0x000fe2000fffe0ff */
[----:B------:R-:W-:Y:S01]  /*01b0*/  VIMNMX.U32 R11, PT, PT, R8, UR10, !PT ;  /* 0x0000000a080b7c48 */ /* 0x000fe2000ffe0000 */
[----:B------:R-:W2:Y:S01]  /*01c0*/  LDCU UR10, c[0x0][0x394] ;  /* 0x00007280ff0a77ac */ /* 0x000ea20008000800 */
[----:B------:R-:W-:-:S04]  /*01d0*/  SEL R21, RZ, 0x1, P0 ;  /* 0x00000001ff157807 */ /* 0x000fc80000000000 */
[----:B------:R-:W-:Y:S01]  /*01e0*/  IADD3 R11, PT, PT, R11, -R8, -R21 ;  /* 0x800000080b0b7210 */ /* 0x000fe20007ffe815 */
[----:B-1----:R-:W1:Y:S02]  /*01f0*/  MUFU.RCP R10, R10 ;  /* 0x0000000a000a7308 */ /* 0x002e640000001000 */
[----:B-1----:R-:W-:-:S06]  /*0200*/  VIADD R2, R10, 0xffffffe ;  /* 0x0ffffffe0a027836 */ /* 0x002fcc0000000000 */
[----:B------:R1:W3:Y:S02]  /*0210*/  F2I.FTZ.U32.TRUNC.NTZ R3, R2 ;  /* 0x0000000200037305 */ /* 0x0002e4000021f000 */
[----:B-1----:R-:W-:Y:S02]  /*0220*/  HFMA2 R2, -RZ, RZ, 0, 0 ;  /* 0x00000000ff027431 */ /* 0x002fe400000001ff */
[----:B---3--:R-:W-:-:S04]  /*0230*/  IMAD R13, R13, R3, RZ ;  /* 0x000000030d0d7224 */ /* 0x008fc800078e02ff */
[----:B------:R-:W-:Y:S01]  /*0240*/  IMAD.HI.U32 R10, R3, R13, R2 ;  /* 0x0000000d030a7227 */ /* 0x000fe200078e0002 */
[----:B------:R-:W-:-:S05]  /*0250*/  SHF.R.S32.HI R3, RZ, 0x1f, R5 ;  /* 0x0000001fff037819 */ /* 0x000fca0000011405 */
[----:B------:R-:W-:-:S04]  /*0260*/  IMAD.HI.U32 R10, R10, R11, RZ ;  /* 0x0000000b0a0a7227 */ /* 0x000fc800078e00ff */
[----:B------:R-:W-:-:S04]  /*0270*/  IMAD.MOV R2, RZ, RZ, -R10 ;  /* 0x000000ffff027224 */ /* 0x000fc800078e0a0a */
[----:B------:R-:W-:-:S05]  /*0280*/  IMAD R11, R4, R2, R11 ;  /* 0x00000002040b7224 */ /* 0x000fca00078e020b */
[----:B------:R-:W-:-:S13]  /*0290*/  ISETP.GE.U32.AND P0, PT, R11, R4, PT ;  /* 0x000000040b00720c */ /* 0x000fda0003f06070 */
[----:B------:R-:W-:Y:S01]  /*02a0*/  @P0 IMAD.IADD R11, R11, 0x1, -R4 ;  /* 0x000000010b0b0824 */ /* 0x000fe200078e0a04 */
[----:B------:R-:W-:-:S04]  /*02b0*/  @P0 IADD3 R10, PT, PT, R10, 0x1, RZ ;  /* 0x000000010a0a0810 */ /* 0x000fc80007ffe0ff */
[----:B------:R-:W-:-:S13]  /*02c0*/  ISETP.GE.U32.AND P1, PT, R11, R4, PT ;  /* 0x000000040b00720c */ /* 0x000fda0003f26070 */
[----:B------:R-:W-:Y:S01]  /*02d0*/  @P1 VIADD R10, R10, 0x1 ;  /* 0x000000010a0a1836 */ /* 0x000fe20000000000 */
[----:B------:R-:W-:-:S05]  /*02e0*/  @!P2 LOP3.LUT R10, RZ, R4, RZ, 0x33, !PT ;  /* 0x00000004ff0aa212 */ /* 0x000fca00078e33ff */
[----:B------:R-:W-:-:S05]  /*02f0*/  IMAD.IADD R21, R21, 0x1, R10 ;  /* 0x0000000115157824 */ /* 0x000fca00078e020a */
[----:B------:R-:W-:-:S04]  /*0300*/  LOP3.LUT R2, R21, 0x3, RZ, 0xc0, !PT ;  /* 0x0000000315027812 */ /* 0x000fc800078ec0ff */
[----:B------:R-:W-:Y:S02]  /*0310*/  ISETP.NE.AND P0, PT, R2, 0x3, PT ;  /* 0x000000030200780c */ /* 0x000fe40003f05270 */
[----:B------:R-:W-:-:S11]  /*0320*/  MOV R2, 0x437f0000 ;  /* 0x437f000000027802 */ /* 0x000fd60000000f00 */
[----:B0-2---:R-:W-:Y:S05]  /*0330*/  @!P0 BRA `(.L_x_1756) ;  /* 0x0000000000cc8947 */ /* 0x005fea0003800000 */
[----:B------:R-:W0:Y:S01]  /*0340*/  LDCU.64 UR12, c[0x0][0x388] ;  /* 0x00007100ff0c77ac */ /* 0x000e220008000a00 */
[----:B------:R-:W1:Y:S01]  /*0350*/  LDC.64 R22, c[0x0][0x380] ;  /* 0x0000e000ff167b82 */ /* 0x000e620000000a00 */
[----:B------:R-:W-:Y:S02]  /*0360*/  VIADD R8, R21, 0x1 ;  /* 0x0000000115087836 */ /* 0x000fe40000000000 */
[----:B------:R-:W-:Y:S02]  /*0370*/  IMAD.MOV.U32 R7, RZ, RZ, RZ ;  /* 0x000000ffff077224 */ /* 0x000fe400078e00ff */
[----:B------:R-:W-:Y:S01]  /*0380*/  IMAD R16, R20, UR4, RZ ;  /* 0x0000000414107c24 */ /* 0x000fe2000f8e02ff */
[----:B------:R-:W-:Y:S01]  /*0390*/  LOP3.LUT R15, R8, 0x3, RZ, 0xc0, !PT ;  /* 0x00000003080f7812 */ /* 0x000fe200078ec0ff */
[----:B------:R-:W-:Y:S01]  /*03a0*/  IMAD.WIDE.U32 R10, R9, UR6, R6 ;  /* 0x00000006090a7c25 */ /* 0x000fe2000f8e0006 */
[----:B------:R-:W2:Y:S03]  /*03b0*/  LDC.64 R12, c[0x0][0x398] ;  /* 0x0000e600ff0c7b82 */ /* 0x000ea60000000a00 */
[C---:B------:R-:W-:Y:S01]  /*03c0*/  IMAD R0, R15.reuse, R0, UR6 ;  /* 0x000000060f007e24 */ /* 0x040fe2000f8e0200 */
[----:B------:R-:W-:Y:S01]  /*03d0*/  IADD3 R15, PT, PT, -R15, RZ, RZ ;  /* 0x000000ff0f0f7210 */ /* 0x000fe20007ffe1ff */
[----:B------:R-:W-:-:S02]  /*03e0*/  IMAD R17, R20, UR11, R5 ;  /* 0x0000000b14117c24 */ /* 0x000fc4000f8e0205 */
[----:B------:R-:W-:Y:S01]  /*03f0*/  IMAD R20, R0, R9, R6 ;  /* 0x0000000900147224 */ /* 0x000fe200078e0206 */
[----:B0-----:R-:W-:-:S04]  /*0400*/  LEA R26, P0, R10, UR12, 0x2 ;  /* 0x0000000c0a1a7c11 */ /* 0x001fc8000f8010ff */
[----:B------:R-:W-:-:S09]  /*0410*/  LEA.HI.X R27, R10, UR13, R11, 0x2, P0 ;  /* 0x0000000d0a1b7c11 */ /* 0x000fd200080f140b */
.L_x_1761:
[----:B------:R-:W-:Y:S01]  /*0420*/  ISETP.GE.AND P0, PT, R5, UR10, PT ;  /* 0x0000000a05007c0c */ /* 0x000fe2000bf06270 */
[----:B------:R-:W-:Y:S01]  /*0430*/  VIADD R15, R15, 0x1 ;  /* 0x000000010f0f7836 */ /* 0x000fe20000000000 */
[----:B------:R-:W-:Y:S04]  /*0440*/  BSSY.RECONVERGENT B3, `(.L_x_1757) ;  /* 0x000001e000037945 */ /* 0x000fe80003800200 */
[----:B------:R-:W-:-:S07]  /*0450*/  ISETP.NE.AND P2, PT, R15, RZ, PT ;  /* 0x000000ff0f00720c */ /* 0x000fce0003f45270 */
[----:B0-----:R-:W-:Y:S06]  /*0460*/  @P0 BRA `(.L_x_1758) ;  /* 0x00000000006c0947 */ /* 0x001fec0003800000 */
[----:B------:R-:W3:Y:S01]  /*0470*/  LDG.E.CONSTANT R0, desc[UR8][R26.64] ;  /* 0x000000081a007981 */ /* 0x000ee2000c1e9900 */
[--C-:B------:R-:W-:Y:S02]  /*0480*/  SHF.R.S32.HI R10, RZ, 0x1f, R16.reuse ;  /* 0x0000001fff0a7819 */ /* 0x100fe40000011410 */
[----:B--2---:R-:W-:-:S04]  /*0490*/  IADD3 R6, P0, P1, R12, UR5, R16 ;  /* 0x000000050c067c10 */ /* 0x004fc8000f91e010 */
[----:B------:R-:W-:-:S05]  /*04a0*/  IADD3.X R7, PT, PT, R13, UR7, R10, P0, P1 ;  /* 0x000000070d077c10 */ /* 0x000fca00087e240a */
[----:B------:R0:W5:Y:S01]  /*04b0*/  LDG.E R14, desc[UR8][R6.64+0x4] ;  /* 0x00000408060e7981 */ /* 0x000162000c1e1900 */
[----:B------:R-:W-:Y:S01]  /*04c0*/  IADD3 R24, P1, P3, R16, R12, R5 ;  /* 0x0000000c10187210 */ /* 0x000fe20007b3e005 */
[----:B------:R-:W-:Y:S03]  /*04d0*/  BSSY.RECONVERGENT B4, `(.L_x_1759) ;  /* 0x000000e000047945 */ /* 0x000fe60003800200 */
[----:B------:R-:W-:Y:S01]  /*04e0*/  IADD3.X R25, PT, PT, R10, R13, R3, P1, P3 ;  /* 0x0000000d0a197210 */ /* 0x000fe20000fe6403 */
[----:B---3--:R-:W-:-:S04]  /*04f0*/  FADD R11, R0, 9.9999999392252902908e-09 ;  /* 0x322bcc77000b7421 */ /* 0x008fc80000000000 */
[----:B------:R-:W2:Y:S08]  /*0500*/  MUFU.RCP R0, R11 ;  /* 0x0000000b00007308 */ /* 0x000eb00000001000 */
[----:B------:R-:W3:Y:S01]  /*0510*/  FCHK P0, R2, R11 ;  /* 0x0000000b02007302 */ /* 0x000ee20000000000 */
[----:B--2---:R-:W-:-:S04]  /*0520*/  FFMA R9, -R11, R0, 1 ;  /* 0x3f8000000b097423 */ /* 0x004fc80000000100 */
[----:B------:R-:W-:-:S04]  /*0530*/  FFMA R0, R0, R9, R0 ;  /* 0x0000000900007223 */ /* 0x000fc80000000000 */
[----:B------:R-:W-:-:S04]  /*0540*/  FFMA R9, R0, 255, RZ ;  /* 0x437f000000097823 */ /* 0x000fc800000000ff */
[----:B------:R-:W-:-:S04]  /*0550*/  FFMA R8, -R11, R9, 255 ;  /* 0x437f00000b087423 */ /* 0x000fc80000000109 */
[----:B------:R-:W-:Y:S01]  /*0560*/  FFMA R0, R0, R8, R9 ;  /* 0x0000000800007223 */ /* 0x000fe20000000009 */
[----:B0--3--:R-:W-:Y:S06]  /*0570*/  @!P0 BRA `(.L_x_1760) ;  /* 0x00000000000c8947 */ /* 0x009fec0003800000 */
[----:B------:R-:W-:Y:S01]  /*0580*/  IMAD.MOV.U32 R9, RZ, RZ, R11 ;  /* 0x000000ffff097224 */ /* 0x000fe200078e000b */
[----:B------:R-:W-:-:S07]  /*0590*/  MOV R6, 0x5b0 ;  /* 0x000005b000067802 */ /* 0x000fce0000000f00 */
[----:B-1---5:R-:W-:Y:S05]  /*05a0*/  CALL.REL.NOINC `($__internal_6_$__cuda_sm3x_div_rn_noftz_f32_slowpath) ;  /* 0x00000008007c7944 */ /* 0x022fea0003c00000 */
.L_x_1760:
[----:B------:R-:W-:Y:S05]  /*05b0*/  BSYNC.RECONVERGENT B4 ;  /* 0x0000000000047941 */ /* 0x000fea0003800200 */
.L_x_1759:
[----:B-1----:R-:W-:-:S06]  /*05c0*/  IMAD.WIDE R6, R17, 0x4, R22 ;  /* 0x0000000411067825 */ /* 0x002fcc00078e0216 */
[----:B------:R-:W2:Y:S02]  /*05d0*/  LDG.E.CONSTANT R7, desc[UR8][R6.64] ;  /* 0x0000000806077981 */ /* 0x000ea4000c1e9900 */
[----:B--2--5:R-:W-:-:S04]  /*05e0*/  FADD R9, -R14, R7 ;  /* 0x000000070e097221 */ /* 0x024fc80000000100 */
[----:B------:R-:W-:-:S06]  /*05f0*/  FMUL R9, R9, R0 ;  /* 0x0000000009097220 */ /* 0x000fcc0000400000 */
[----:B------:R-:W0:Y:S02]  /*0600*/  F2I.S64 R8, R9 ;  /* 0x0000000900087311 */ /* 0x000e240000201900 */
[----:B0-----:R0:W-:Y:S02]  /*0610*/  STG.E.U8 desc[UR8][R24.64], R8 ;  /* 0x0000000818007986 */ /* 0x0011e4000c101108 */
.L_x_1758:
[----:B------:R-:W-:Y:S05]  /*0620*/  BSYNC.RECONVERGENT B3 ;  /* 0x0000000000037941 */ /* 0x000fea0003800200 */
.L_x_1757:
[----:B------:R-:W-:-:S04]  /*0630*/  IMAD.WIDE.U32 R26, R4, 0x4, R26 ;  /* 0x00000004041a7825 */ /* 0x000fc800078e001a */
[C---:B------:R-:W-:Y:S02]  /*0640*/  IMAD R17, R4.reuse, UR10, R17 ;  /* 0x0000000a04117c24 */ /* 0x040fe4000f8e0211 */
[----:B------:R-:W-:Y:S01]  /*0650*/  IMAD R16, R4, UR4, R16 ;  /* 0x0000000404107c24 */ /* 0x000fe2000f8e0210 */
[----:B------:R-:W-:Y:S06]  /*0660*/  @P2 BRA `(.L_x_1761) ;  /* 0xfffffffc006c2947 */ /* 0x000fec000383ffff */
.L_x_1756:
[----:B------:R-:W-:Y:S05]  /*0670*/  BSYNC.RECONVERGENT B2 ;  /* 0x0000000000027941 */ /* 0x000fea0003800200 */
.L_x_1755:
[----:B-1----:R-:W1:Y:S01]  /*0680*/  LDC R22, c[0x0][0x394] ;  /* 0x0000e500ff167b82 */ /* 0x002e620000000800 */
[----:B------:R-:W-:Y:S01]  /*0690*/  ISETP.GE.U32.AND P0, PT, R21, 0x3, PT ;  /* 0x000000031500780c */ /* 0x000fe20003f06070 */
[----:B------:R-:W3:Y:S06]  /*06a0*/  LDCU UR12, c[0x0][0x390] ;  /* 0x00007200ff0c77ac */ /* 0x000eec0008000800 */
[----:B--2---:R-:W2:Y:S08]  /*06b0*/  LDC.64 R12, c[0x0][0x380] ;  /* 0x0000e000ff0c7b82 */ /* 0x004eb00000000a00 */
[----:B------:R-:W4:Y:S08]  /*06c0*/  LDC.64 R14, c[0x0][0x388] ;  /* 0x0000e200ff0e7b82 */ /* 0x000f300000000a00 */
[----:B------:R-:W0:Y:S01]  /*06d0*/  LDC.64 R16, c[0x0][0x398] ;  /* 0x0000e600ff107b82 */ /* 0x000e220000000a00 */
[----:B---3--:R-:W-:Y:S05]  /*06e0*/  @!P0 EXIT ;  /* 0x000000000000894d */ /* 0x008fea0003800000 */
.L_x_1778:
[----:B-1----:R-:W-:Y:S01]  /*06f0*/  ISETP.GE.AND P0, PT, R5, R22, PT ;  /* 0x000000160500720c */ /* 0x002fe20003f06270 */
[----:B------:R-:W-:-:S12]  /*0700*/  BSSY.RECONVERGENT B2, `(.L_x_1762) ;  /* 0x000001f000027945 */ /* 0x000fd80003800200 */
[----:B---3--:R-:W-:Y:S05]  /*0710*/  @P0 BRA `(.L_x_1763) ;  /* 0x0000000000740947 */ /* 0x008fea0003800000 */
[----:B----4-:R-:W-:-:S06]  /*0720*/  IMAD.WIDE.U32 R6, R20, 0x4, R14 ;  /* 0x0000000414067825 */ /* 0x010fcc00078e000e */
[----:B------:R-:W3:Y:S01]  /*0730*/  LDG.E.CONSTANT R6, desc[UR8][R6.64] ;  /* 0x0000000806067981 */ /* 0x000ee2000c1e9900 */
[----:B0-----:R-:W-:-:S05]  /*0740*/  IMAD R25, R20, UR4, RZ ;  /* 0x0000000414197c24 */ /* 0x001fca000f8e02ff */
[--C-:B------:R-:W-:Y:S02]  /*0750*/  SHF.R.S32.HI R10, RZ, 0x1f, R25.reuse ;  /* 0x0000001fff0a7819 */ /* 0x100fe40000011419 */
[----:B------:R-:W-:-:S04]  /*0760*/  IADD3 R8, P0, P1, R16, UR5, R25 ;  /* 0x0000000510087c10 */ /* 0x000fc8000f91e019 */
[----:B------:R-:W-:-:S05]  /*0770*/  IADD3.X R9, PT, PT, R17, UR7, R10, P0, P1 ;  /* 0x0000000711097c10 */ /* 0x000fca00087e240a */
[----:B------:R3:W5:Y:S01]  /*0780*/  LDG.E R23, desc[UR8][R8.64+0x4] ;  /* 0x0000040808177981 */ /* 0x000762000c1e1900 */
[--C-:B------:R-:W-:Y:S01]  /*0790*/  IADD3 R24, P1, P2, R25, R16, R5.reuse ;  /* 0x0000001019187210 */ /* 0x100fe20007a3e005 */
[----:B------:R-:W-:Y:S01]  /*07a0*/  BSSY.RECONVERGENT B3, `(.L_x_1764) ;  /* 0x000000e000037945 */ /* 0x000fe20003800200 */
[----:B------:R-:W-:Y:S02]  /*07b0*/  IMAD R21, R20, R22, R5 ;  /* 0x0000001614157224 */ /* 0x000fe400078e0205 */
[----:B------:R-:W-:Y:S01]  /*07c0*/  IADD3.X R25, PT, PT, R10, R17, R3, P1, P2 ;  /* 0x000000110a197210 */ /* 0x000fe20000fe4403 */
[----:B---3--:R-:W-:-:S04]  /*07d0*/  FADD R9, R6, 9.9999999392252902908e-09 ;  /* 0x322bcc7706097421 */ /* 0x008fc80000000000 */
        /* <DEDUP_REMOVED lines=8> */
[----:B------:R-:W-:-:S07]  /*0860*/  MOV R6, 0x880 ;  /* 0x0000088000067802 */ /* 0x000fce0000000f00 */
[----:B--2--5:R-:W-:Y:S05]  /*0870*/  CALL.REL.NOINC `($__internal_6_$__cuda_sm3x_div_rn_noftz_f32_slowpath) ;  /* 0x0000000400c87944 */ /* 0x024fea0003c00000 */
.L_x_1765:
[----:B------:R-:W-:Y:S05]  /*0880*/  BSYNC.RECONVERGENT B3 ;  /* 0x0000000000037941 */ /* 0x000fea0003800200 */
.L_x_1764:
[----:B--2---:R-:W-:-:S06]  /*0890*/  IMAD.WIDE R6, R21, 0x4, R12 ;  /* 0x0000000415067825 */ /* 0x004fcc00078e020c */
[----:B------:R-:W2:Y:S02]  /*08a0*/  LDG.E.CONSTANT R6, desc[UR8][R6.64] ;  /* 0x0000000806067981 */ /* 0x000ea4000c1e9900 */
[----:B--2--5:R-:W-:-:S04]  /*08b0*/  FADD R23, -R23, R6 ;  /* 0x0000000617177221 */ /* 0x024fc80000000100 */
[----:B------:R-:W-:-:S04]  /*08c0*/  FMUL R0, R23, R0 ;  /* 0x0000000017007220 */ /* 0x000fc80000400000 */
[----:B------:R-:W0:Y:S02]  /*08d0*/  F2I.S64 R8, R0 ;  /* 0x0000000000087311 */ /* 0x000e240000201900 */
[----:B0-----:R1:W-:Y:S02]  /*08e0*/  STG.E.U8 desc[UR8][R24.64], R8 ;  /* 0x0000000818007986 */ /* 0x0013e4000c101108 */
.L_x_1763:
[----:B------:R-:W-:Y:S05]  /*08f0*/  BSYNC.RECONVERGENT B2 ;  /* 0x0000000000027941 */ /* 0x000fea0003800200 */
.L_x_1762:
[----:B------:R-:W-:Y:S01]  /*0900*/  ISETP.GE.AND P0, PT, R5, R22, PT ;  /* 0x000000160500720c */ /* 0x000fe20003f06270 */
[----:B------:R-:W-:Y:S01]  /*0910*/  BSSY.RECONVERGENT B2, `(.L_x_1766) ;  /* 0x0000020000027945 */ /* 0x000fe20003800200 */
[----:B------:R-:W-:-:S11]  /*0920*/  IADD3 R23, PT, PT, R4, R20, RZ ;  /* 0x0000001404177210 */ /* 0x000fd60007ffe0ff */
[----:B------:R-:W-:Y:S05]  /*0930*/  @P0 BRA `(.L_x_1767) ;  /* 0x0000000000740947 */ /* 0x000fea0003800000 */
[----:B----4-:R-:W-:-:S06]  /*0940*/  IMAD.WIDE.U32 R6, R23, 0x4, R14 ;  /* 0x0000000417067825 */ /* 0x010fcc00078e000e */
[----:B------:R-:W3:Y:S01]  /*0950*/  LDG.E.CONSTANT R6, desc[UR8][R6.64] ;  /* 0x0000000806067981 */ /* 0x000ee2000c1e9900 */
[----:B01----:R-:W-:-:S05]  /*0960*/  IMAD R25, R23, UR4, RZ ;  /* 0x0000000417197c24 */ /* 0x003fca000f8e02ff */
        /* <DEDUP_REMOVED lines=19> */
.L_x_1769:
[----:B------:R-:W-:Y:S05]  /*0aa0*/  BSYNC.RECONVERGENT B3 ;  /* 0x0000000000037941 */ /* 0x000fea0003800200 */
.L_x_1768:
[----:B--2---:R-:W-:-:S06]  /*0ab0*/  IMAD.WIDE R6, R20, 0x4, R12 ;  /* 0x0000000414067825 */ /* 0x004fcc00078e020c */
[----:B------:R-:W2:Y:S02]  /*0ac0*/  LDG.E.CONSTANT R6, desc[UR8][R6.64] ;  /* 0x0000000806067981 */ /* 0x000ea4000c1e9900 */
[----:B--2--5:R-:W-:-:S04]  /*0ad0*/  FADD R21, -R21, R6 ;  /* 0x0000000615157221 */ /* 0x024fc80000000100 */
[----:B------:R-:W-:-:S04]  /*0ae0*/  FMUL R0, R21, R0 ;  /* 0x0000000015007220 */ /* 0x000fc80000400000 */
[----:B------:R-:W0:Y:S02]  /*0af0*/  F2I.S64 R8, R0 ;  /* 0x0000000000087311 */ /* 0x000e240000201900 */
[----:B0-----:R3:W-:Y:S02]  /*0b00*/  STG.E.U8 desc[UR8][R24.64], R8 ;  /* 0x0000000818007986 */ /* 0x0017e4000c101108 */
.L_x_1767:
[----:B------:R-:W-:Y:S05]  /*0b10*/  BSYNC.RECONVERGENT B2 ;  /* 0x0000000000027941 */ /* 0x000fea0003800200 */
.L_x_1766:
[----:B------:R-:W-:Y:S01]  /*0b20*/  ISETP.GE.AND P0, PT, R5, R22, PT ;  /* 0x000000160500720c */ /* 0x000fe20003f06270 */
[----:B------:R-:W-:Y:S01]  /*0b30*/  BSSY.RECONVERGENT B2, `(.L_x_1770) ;  /* 0x0000020000027945 */ /* 0x000fe20003800200 */
[----:B------:R-:W-:-:S11]  /*0b40*/  IMAD.IADD R20, R4, 0x1, R23 ;  /* 0x0000000104147824 */ /* 0x000fd600078e0217 */
[----:B------:R-:W-:Y:S05]  /*0b50*/  @P0 BRA `(.L_x_1771) ;  /* 0x0000000000740947 */ /* 0x000fea0003800000 */
[----:B----4-:R-:W-:-:S06]  /*0b60*/  IMAD.WIDE.U32 R6, R20, 0x4, R14 ;  /* 0x0000000414067825 */ /* 0x010fcc00078e000e */
[----:B------:R-:W4:Y:S01]  /*0b70*/  LDG.E.CONSTANT R6, desc[UR8][R6.64] ;  /* 0x0000000806067981 */ /* 0x000f22000c1e9900 */
[----:B01-3--:R-:W-:-:S05]  /*0b80*/  IMAD R25, R20, UR4, RZ ;  /* 0x0000000414197c24 */ /* 0x00bfca000f8e02ff */
        /* <DEDUP_REMOVED lines=8> */
[----:B----4-:R-:W-:-:S04]  /*0c10*/  FADD R9, R6, 9.9999999392252902908e-09 ;  /* 0x322bcc7706097421 */ /* 0x010fc80000000000 */
        /* <DEDUP_REMOVED lines=10> */
.L_x_1773:
[----:B------:R-:W-:Y:S05]  /*0cc0*/  BSYNC.RECONVERGENT B3 ;  /* 0x0000000000037941 */ /* 0x000fea0003800200 */
.L_x_1772:
[----:B--2---:R-:W-:-:S06]  /*0cd0*/  IMAD.WIDE R6, R23, 0x4, R12 ;  /* 0x0000000417067825 */ /* 0x004fcc00078e020c */
[----:B------:R-:W2:Y:S02]  /*0ce0*/  LDG.E.CONSTANT R6, desc[UR8][R6.64] ;  /* 0x0000000806067981 */ /* 0x000ea4000c1e9900 */
[----:B--2--5:R-:W-:-:S04]  /*0cf0*/  FADD R21, -R21, R6 ;  /* 0x0000000615157221 */ /* 0x024fc80000000100 */
[----:B------:R-:W-:-:S04]  /*0d00*/  FMUL R0, R21, R0 ;  /* 0x0000000015007220 */ /* 0x000fc80000400000 */
[----:B------:R-:W0:Y:S02]  /*0d10*/  F2I.S64 R8, R0 ;  /* 0x0000000000087311 */ /* 0x000e240000201900 */
[----:B0-----:R0:W-:Y:S02]  /*0d20*/  STG.E.U8 desc[UR8][R24.64], R8 ;  /* 0x0000000818007986 */ /* 0x0011e4000c101108 */
.L_x_1771:
[----:B------:R-:W-:Y:S05]  /*0d30*/  BSYNC.RECONVERGENT B2 ;  /* 0x0000000000027941 */ /* 0x000fea0003800200 */
.L_x_1770:
        /* <DEDUP_REMOVED lines=26> */
.L_x_1777:
[----:B------:R-:W-:Y:S05]  /*0ee0*/  BSYNC.RECONVERGENT B3 ;  /* 0x0000000000037941 */ /* 0x000fea0003800200 */
.L_x_1776:
[----:B--2---:R-:W-:-:S06]  /*0ef0*/  IMAD.WIDE R6, R23, 0x4, R12 ;  /* 0x0000000417067825 */ /* 0x004fcc00078e020c */
[----:B------:R-:W2:Y:S02]  /*0f00*/  LDG.E.CONSTANT R6, desc[UR8][R6.64] ;  /* 0x0000000806067981 */ /* 0x000ea4000c1e9900 */
[----:B--2--5:R-:W-:-:S04]  /*0f10*/  FADD R21, -R21, R6 ;  /* 0x0000000615157221 */ /* 0x024fc80000000100 */
[----:B------:R-:W-:-:S04]  /*0f20*/  FMUL R0, R21, R0 ;  /* 0x0000000015007220 */ /* 0x000fc80000400000 */
[----:B------:R-:W0:Y:S02]  /*0f30*/  F2I.S64 R8, R0 ;  /* 0x0000000000087311 */ /* 0x000e240000201900 */
[----:B0-----:R0:W-:Y:S02]  /*0f40*/  STG.E.U8 desc[UR8][R24.64], R8 ;  /* 0x0000000818007986 */ /* 0x0011e4000c101108 */
.L_x_1775:
[----:B------:R-:W-:Y:S05]  /*0f50*/  BSYNC.RECONVERGENT B2 ;  /* 0x0000000000027941 */ /* 0x000fea0003800200 */
.L_x_1774:
[----:B------:R-:W-:-:S04]  /*0f60*/  IADD3 R20, PT, PT, R4, R20, RZ ;  /* 0x0000001404147210 */ /* 0x000fc80007ffe0ff */
[----:B------:R-:W-:-:S13]  /*0f70*/  ISETP.GE.AND P0, PT, R20, UR12, PT ;  /* 0x0000000c14007c0c */ /* 0x000fda000bf06270 */
[----:B------:R-:W-:Y:S05]  /*0f80*/  @!P0 BRA `(.L_x_1778) ;  /* 0xfffffff400d88947 */ /* 0x000fea000383ffff */
[----:B------:R-:W-:Y:S05]  /*0f90*/  EXIT ;  /* 0x000000000000794d */ /* 0x000fea0003800000 */
        .weak           $__internal_6_$__cuda_sm3x_div_rn_noftz_f32_slowpath
        .type           $__internal_6_$__cuda_sm3x_div_rn_noftz_f32_slowpath,@function
        .size           $__internal_6_$__cuda_sm3x_div_rn_noftz_f32_slowpath,(.L_x_1820 - $__internal_6_$__cuda_sm3x_div_rn_noftz_f32_slowpath)
$__internal_6_$__cuda_sm3x_div_rn_noftz_f32_slowpath:
[----:B------:R-:W-:Y:S01]  /*0fa0*/  SHF.R.U32.HI R7, RZ, 0x17, R9 ;  /* 0x00000017ff077819 */ /* 0x000fe20000011609 */
[----:B------:R-:W-:Y:S01]  /*0fb0*/  BSSY.RECONVERGENT B0, `(.L_x_1779) ;  /* 0x0000067000007945 */ /* 0x000fe20003800200 */
[----:B------:R-:W-:Y:S02]  /*0fc0*/  SHF.R.U32.HI R10, RZ, 0x17, R2 ;  /* 0x00000017ff0a7819 */ /* 0x000fe40000011602 */
[----:B------:R-:W-:Y:S02]  /*0fd0*/  LOP3.LUT R7, R7, 0xff, RZ, 0xc0, !PT ;  /* 0x000000ff07077812 */ /* 0x000fe400078ec0ff */
[----:B------:R-:W-:-:S03]  /*0fe0*/  LOP3.LUT R10, R10, 0xff, RZ, 0xc0, !PT ;  /* 0x000000ff0a0a7812 */ /* 0x000fc600078ec0ff */
[----:B------:R-:W-:Y:S02]  /*0ff0*/  VIADD R0, R7, 0xffffffff ;  /* 0xffffffff07007836 */ /* 0x000fe40000000000 */
[----:B------:R-:W-:-:S03]  /*1000*/  VIADD R10, R10, 0xffffffff ;  /* 0xffffffff0a0a7836 */ /* 0x000fc60000000000 */
[----:B------:R-:W-:Y:S01]  /*1010*/  ISETP.GT.U32.AND P0, PT, R0, 0xfd, PT ;  /* 0x000000fd0000780c */ /* 0x000fe20003f04070 */
[----:B------:R-:W-:-:S03]  /*1020*/  HFMA2 R0, -RZ, RZ, 3.748046875, 0 ;  /* 0x437f0000ff007431 */ /* 0x000fc600000001ff */
[----:B------:R-:W-:-:S13]  /*1030*/  ISETP.GT.U32.OR P0, PT, R10, 0xfd, P0 ;  /* 0x000000fd0a00780c */ /* 0x000fda0000704470 */
[----:B------:R-:W-:Y:S01]  /*1040*/  @!P0 IMAD.MOV.U32 R8, RZ, RZ, RZ ;  /* 0x000000ffff088224 */ /* 0x000fe200078e00ff */
[----:B------:R-:W-:Y:S06]  /*1050*/  @!P0 BRA `(.L_x_1780) ;  /* 0x0000000000648947 */ /* 0x000fec0003800000 */
[----:B------:R-:W-:Y:S01]  /*1060*/  IMAD.MOV.U32 R11, RZ, RZ, 0x437f0000 ;  /* 0x437f0000ff0b7424 */ /* 0x000fe200078e00ff */
[----:B------:R-:W-:-:S04]  /*1070*/  FSETP.GTU.FTZ.AND P1, PT, |R9|, +INF , PT ;  /* 0x7f8000000900780b */ /* 0x000fc80003f3c200 */
[----:B------:R-:W-:-:S04]  /*1080*/  FSETP.GTU.FTZ.AND P0, PT, |R11|, +INF , PT ;  /* 0x7f8000000b00780b */ /* 0x000fc80003f1c200 */
[----:B------:R-:W-:-:S13]  /*1090*/  PLOP3.LUT P0, PT, P0, P1, PT, 0xf8, 0x8f ;  /* 0x00000000008f781c */ /* 0x000fda0000703f70 */
[----:B------:R-:W-:Y:S05]  /*10a0*/  @P0 BRA `(.L_x_1781) ;  /* 0x0000000400580947 */ /* 0x000fea0003800000 */
[----:B------:R-:W-:-:S13]  /*10b0*/  LOP3.LUT P0, RZ, R9, 0x7fffffff, R0, 0xc8, !PT ;  /* 0x7fffffff09ff7812 */ /* 0x000fda000780c800 */
[----:B------:R-:W-:Y:S05]  /*10c0*/  @!P0 BRA `(.L_x_1782) ;  /* 0x0000000400488947 */ /* 0x000fea0003800000 */
[----:B------:R-:W-:Y:S02]  /*10d0*/  FSETP.NEU.FTZ.AND P3, PT, |R11|, +INF , PT ;  /* 0x7f8000000b00780b */ /* 0x000fe40003f7d200 */
        /* <DEDUP_REMOVED lines=10> */
[----:B------:R-:W-:-:S04]  /*1180*/  IADD3 R8, PT, PT, R7, -0x1, RZ ;  /* 0xffffffff07087810 */ /* 0x000fc80007ffe0ff */
[----:B------:R-:W-:-:S07]  /*1190*/  ISETP.GE.AND P1, PT, R8, RZ, PT ;  /* 0x000000ff0800720c */ /* 0x000fce0003f26270 */
[----:B------:R-:W-:Y:S02]  /*11a0*/  @P0 IMAD.MOV.U32 R8, RZ, RZ, RZ ;  /* 0x000000ffff080224 */ /* 0x000fe400078e00ff */
[----:B------:R-:W-:Y:S01]  /*11b0*/  @!P0 FFMA R0, R11, 1.84467440737095516160e+19, RZ ;  /* 0x5f8000000b008823 */ /* 0x000fe200000000ff */
[----:B------:R-:W-:-:S03]  /*11c0*/  @!P0 IMAD.MOV.U32 R8, RZ, RZ, -0x40 ;  /* 0xffffffc0ff088424 */ /* 0x000fc600078e00ff */
[----:B------:R-:W-:Y:S02]  /*11d0*/  @!P1 FFMA R9, R9, 1.84467440737095516160e+19, RZ ;  /* 0x5f80000009099823 */ /* 0x000fe400000000ff */
[----:B------:R-:W-:-:S07]  /*11e0*/  @!P1 IADD3 R8, PT, PT, R8, 0x40, RZ ;  /* 0x0000004008089810 */ /* 0x000fce0007ffe0ff */
.L_x_1780:
[----:B------:R-:W-:Y:S01]  /*11f0*/  LEA R11, R7, 0xc0800000, 0x17 ;  /* 0xc0800000070b7811 */ /* 0x000fe200078eb8ff */
[----:B------:R-:W-:Y:S01]  /*1200*/  BSSY.RECONVERGENT B1, `(.L_x_1785) ;  /* 0x0000038000017945 */ /* 0x000fe20003800200 */
[----:B------:R-:W-:-:S03]  /*1210*/  SHF.R.U32.HI R10, RZ, 0x17, R2 ;  /* 0x00000017ff0a7819 */ /* 0x000fc60000011602 */
[----:B------:R-:W-:Y:S01]  /*1220*/  IMAD.IADD R11, R9, 0x1, -R11 ;  /* 0x00000001090b7824 */ /* 0x000fe200078e0a0b */
[----:B------:R-:W-:-:S03]  /*1230*/  LOP3.LUT R10, R10, 0xff, RZ, 0xc0, !PT ;  /* 0x000000ff0a0a7812 */ /* 0x000fc600078ec0ff */
[----:B------:R0:W1:Y:S02]  /*1240*/  MUFU.RCP R18, R11 ;  /* 0x0000000b00127308 */ /* 0x0000640000001000 */
[----:B------:R-:W-:-:S04]  /*1250*/  VIADD R10, R10, 0xffffff81 ;  /* 0xffffff810a0a7836 */ /* 0x000fc80000000000 */
[C---:B------:R-:W-:Y:S01]  /*1260*/  IMAD R0, R10.reuse, -0x800000, R0 ;  /* 0xff8000000a007824 */ /* 0x040fe200078e0200 */
[----:B------:R-:W-:Y:S01]  /*1270*/  IADD3 R10, PT, PT, R10, 0x7f, -R7 ;  /* 0x0000007f0a0a7810 */ /* 0x000fe20007ffe807 */
[----:B0-----:R-:W-:-:S03]  /*1280*/  FADD.FTZ R11, -R11, -RZ ;  /* 0x800000ff0b0b7221 */ /* 0x001fc60000010100 */
[----:B------:R-:W-:Y:S01]  /*1290*/  IADD3 R8, PT, PT, R10, R8, RZ ;  /* 0x000000080a087210 */ /* 0x000fe20007ffe0ff */
        /* <DEDUP_REMOVED lines=21> */
[CCC-:B------:R-:W-:Y:S01]  /*13f0*/  FFMA.RP R10, R9.reuse, R11.reuse, R19.reuse ;  /* 0x0000000b090a7223 */ /* 0x1c0fe20000008013 */
[----:B------:R-:W-:Y:S01]  /*1400*/  FFMA.RM R11, R9, R11, R19 ;  /* 0x0000000b090b7223 */ /* 0x000fe20000004013 */
[C---:B------:R-:W-:Y:S02]  /*1410*/  IADD3 R9, PT, PT, R7.reuse, 0x20, RZ ;  /* 0x0000002007097810 */ /* 0x040fe40007ffe0ff */
[----:B------:R-:W-:Y:S02]  /*1420*/  LOP3.LUT R8, R8, 0x7fffff, RZ, 0xc0, !PT ;  /* 0x007fffff08087812 */ /* 0x000fe400078ec0ff */
[C---:B------:R-:W-:Y:S02]  /*1430*/  ISETP.NE.AND P3, PT, R7.reuse, RZ, PT ;  /* 0x000000ff0700720c */ /* 0x040fe40003f65270 */
[----:B------:R-:W-:Y:S02]  /*1440*/  LOP3.LUT R8, R8, 0x800000, RZ, 0xfc, !PT ;  /* 0x0080000008087812 */ /* 0x000fe400078efcff */
[----:B------:R-:W-:Y:S01]  /*1450*/  ISETP.NE.AND P1, PT, R7, RZ, PT ;  /* 0x000000ff0700720c */ /* 0x000fe20003f25270 */
[----:B------:R-:W-:Y:S01]  /*1460*/  IMAD.MOV R7, RZ, RZ, -R7 ;  /* 0x000000ffff077224 */ /* 0x000fe200078e0a07 */
[----:B------:R-:W-:-:S02]  /*1470*/  SHF.L.U32 R9, R8, R9, RZ ;  /* 0x0000000908097219 */ /* 0x000fc400000006ff */
[----:B------:R-:W-:Y:S02]  /*1480*/  FSETP.NEU.FTZ.AND P0, PT, R10, R11, PT ;  /* 0x0000000b0a00720b */ /* 0x000fe40003f1d000 */
[----:B------:R-:W-:Y:S02]  /*1490*/  SEL R7, R7, RZ, P3 ;  /* 0x000000ff07077207 */ /* 0x000fe40001800000 */
[----:B------:R-:W-:Y:S02]  /*14a0*/  ISETP.NE.AND P1, PT, R9, RZ, P1 ;  /* 0x000000ff0900720c */ /* 0x000fe40000f25270 */
[----:B------:R-:W-:Y:S02]  /*14b0*/  SHF.R.U32.HI R9, RZ, R7, R8 ;  /* 0x00000007ff097219 */ /* 0x000fe40000011608 */
[----:B------:R-:W-:Y:S02]  /*14c0*/  PLOP3.LUT P0, PT, P0, P1, PT, 0xf8, 0x8f ;  /* 0x00000000008f781c */ /* 0x000fe40000703f70 */
[----:B------:R-:W-:-:S02]  /*14d0*/  SHF.R.U32.HI R8, RZ, 0x1, R9 ;  /* 0x00000001ff087819 */ /* 0x000fc40000011609 */
[----:B------:R-:W-:-:S04]  /*14e0*/  SEL R7, RZ, 0x1, !P0 ;  /* 0x00000001ff077807 */ /* 0x000fc80004000000 */
[----:B------:R-:W-:-:S04]  /*14f0*/  LOP3.LUT R7, R7, 0x1, R8, 0xf8, !PT ;  /* 0x0000000107077812 */ /* 0x000fc800078ef808 */
[----:B------:R-:W-:-:S05]  /*1500*/  LOP3.LUT R7, R7, R9, RZ, 0xc0, !PT ;  /* 0x0000000907077212 */ /* 0x000fca00078ec0ff */
[----:B------:R-:W-:-:S05]  /*1510*/  IMAD.IADD R7, R8, 0x1, R7 ;  /* 0x0000000108077824 */ /* 0x000fca00078e0207 */
[----:B------:R-:W-:Y:S01]  /*1520*/  LOP3.LUT R0, R7, R0, RZ, 0xfc, !PT ;  /* 0x0000000007007212 */ /* 0x000fe200078efcff */
[----:B------:R-:W-:Y:S06]  /*1530*/  BRA `(.L_x_1788) ;  /* 0x0000000000107947 */ /* 0x000fec0003800000 */
.L_x_1787:
[----:B------:R-:W-:-:S04]  /*1540*/  LOP3.LUT R0, R0, 0x80000000, RZ, 0xc0, !PT ;  /* 0x8000000000007812 */ /* 0x000fc800078ec0ff */
[----:B------:R-:W-:Y:S01]  /*1550*/  LOP3.LUT R0, R0, 0x7f800000, RZ, 0xfc, !PT ;  /* 0x7f80000000007812 */ /* 0x000fe200078efcff */
[----:B------:R-:W-:Y:S06]  /*1560*/  BRA `(.L_x_1788) ;  /* 0x0000000000047947 */ /* 0x000fec0003800000 */
.L_x_1786:
[----:B------:R-:W-:-:S07]  /*1570*/  LEA R0, R8, R0, 0x17 ;  /* 0x0000000008007211 */ /* 0x000fce00078eb8ff */
.L_x_1788:
[----:B------:R-:W-:Y:S05]  /*1580*/  BSYNC.RECONVERGENT B1 ;  /* 0x0000000000017941 */ /* 0x000fea0003800200 */
.L_x_1785:
[----:B------:R-:W-:Y:S05]  /*1590*/  BRA `(.L_x_1789) ;  /* 0x0000000000207947 */ /* 0x000fea0003800000 */
.L_x_1784:
[----:B------:R-:W-:-:S04]  /*15a0*/  LOP3.LUT R0, R9, 0x80000000, R0, 0x48, !PT ;  /* 0x8000000009007812 */ /* 0x000fc800078e4800 */
[----:B------:R-:W-:Y:S01]  /*15b0*/  LOP3.LUT R0, R0, 0x7f800000, RZ, 0xfc, !PT ;  /* 0x7f80000000007812 */ /* 0x000fe200078efcff */
[----:B------:R-:W-:Y:S06]  /*15c0*/  BRA `(.L_x_1789) ;  /* 0x0000000000147947 */ /* 0x000fec0003800000 */
.L_x_1783:
[----:B------:R-:W-:Y:S01]  /*15d0*/  LOP3.LUT R0, R9, 0x80000000, R0, 0x48, !PT ;  /* 0x8000000009007812 */ /* 0x000fe200078e4800 */
[----:B------:R-:W-:Y:S06]  /*15e0*/  BRA `(.L_x_1789) ;  /* 0x00000000000c7947 */ /* 0x000fec0003800000 */
.L_x_1782:
[----:B------:R-:W0:Y:S01]  /*15f0*/  MUFU.RSQ R0, -QNAN ;  /* 0xffc0000000007908 */ /* 0x000e220000001400 */
[----:B------:R-:W-:Y:S05]  /*1600*/  BRA `(.L_x_1789) ;  /* 0x0000000000047947 */ /* 0x000fea0003800000 */
.L_x_1781:
[----:B------:R-:W-:-:S07]  /*1610*/  FADD.FTZ R0, R11, R9 ;  /* 0x000000090b007221 */ /* 0x000fce0000010000 */
.L_x_1789:
[----:B------:R-:W-:Y:S05]  /*1620*/  BSYNC.RECONVERGENT B0 ;  /* 0x0000000000007941 */ /* 0x000fea0003800200 */
.L_x_1779:
[----:B------:R-:W-:-:S04]  /*1630*/  IMAD.MOV.U32 R7, RZ, RZ, 0x0 ;  /* 0x00000000ff077424 */ /* 0x000fc800078e00ff */
[----:B0-----:R-:W-:Y:S05]  /*1640*/  RET.REL.NODEC R6 `(_Z34_compute_8bit_quantize_cuda_kernelPKfS0_iiPh) ;  /* 0xffffffe8066c7950 */ /* 0x001fea0003c3ffff */
.L_x_1790:
        /* <DEDUP_REMOVED lines=11> */
.L_x_1820:


//--------------------- .text._Z28_get_8bit_qparam_cuda_kernelPKfiiPhPf --------------------------
	.section	.text._Z28_get_8bit_qparam_cuda_kernelPKfiiPhPf,"ax",@progbits
	.align	128
        .global         _Z28_get_8bit_qparam_cuda_kernelPKfiiPhPf
        .type           _Z28_get_8bit_qparam_cuda_kernelPKfiiPhPf,@function
        .size           _Z28_get_8bit_qparam_cuda_kernelPKfiiPhPf,(.L_x_1821 - _Z28_get_8bit_qparam_cuda_kernelPKfiiPhPf)
        .other          _Z28_get_8bit_qparam_cuda_kernelPKfiiPhPf,@"STO_CUDA_ENTRY STV_DEFAULT"
_Z28_get_8bit_qparam_cuda_kernelPKfiiPhPf:
.text._Z28_get_8bit_qparam_cuda_kernelPKfiiPhPf:
[----:B------:R-:W-:Y:S01]  /*0000*/  LDC R1, c[0x0][0x37c] ;  /* 0x0000df00ff017b82 */ /* 0x000fe20000000800 */
[----:B------:R-:W0:Y:S07]  /*0010*/  S2R R3, SR_TID.Y ;  /* 0x0000000000037919 */ /* 0x000e2e0000002200 */
[----:B------:R-:W0:Y:S01]  /*0020*/  S2UR UR4, SR_CTAID.X ;  /* 0x00000000000479c3 */ /* 0x000e220000002500 */
[----:B------:R-:W1:Y:S01]  /*0030*/  LDCU UR8, c[0x0][0x388] ;  /* 0x00007100ff0877ac */ /* 0x000e620008000800 */
[----:B------:R-:W-:Y:S01]  /*0040*/  BSSY.RECONVERGENT B0, `(.L_x_1791) ;  /* 0x0000064000007945 */ /* 0x000fe20003800200 */
[----:B------:R-:W-:Y:S01]  /*0050*/  IMAD.MOV.U32 R6, RZ, RZ, -0x800000 ;  /* 0xff800000ff067424 */ /* 0x000fe200078e00ff */
[----:B------:R-:W2:Y:S04]  /*0060*/  LDCU.64 UR6, c[0x0][0x358] ;  /* 0x00006b00ff0677ac */ /* 0x000ea80008000a00 */
[----:B------:R-:W0:Y:S01]  /*0070*/  LDC R4, c[0x0][0x364] ;  /* 0x0000d900ff047b82 */ /* 0x000e220000000800 */
[----:B------:R-:W3:Y:S01]  /*0080*/  LDCU UR5, c[0x0][0x360] ;  /* 0x00006c00ff0577ac */ /* 0x000ee20008000800 */
[----:B------:R-:W4:Y:S01]  /*0090*/  LDCU.64 UR10, c[0x0][0x380] ;  /* 0x00007000ff0a77ac */ /* 0x000f220008000a00 */
[----:B---3--:R-:W-:-:S02]  /*00a0*/  IMAD.U32 R0, RZ, RZ, UR5 ;  /* 0x00000005ff007e24 */ /* 0x008fc4000f8e00ff */
[----:B0-----:R-:W-:Y:S02]  /*00b0*/  IMAD R4, R4, UR4, R3 ;  /* 0x0000000404047c24 */ /* 0x001fe4000f8e0203 */
[----:B------:R-:W-:-:S03]  /*00c0*/  IMAD.MOV.U32 R3, RZ, RZ, 0x7f800000 ;  /* 0x7f800000ff037424 */ /* 0x000fc600078e00ff */
[----:B-1----:R-:W-:-:S13]  /*00d0*/  ISETP.GE.AND P0, PT, R4, UR8, PT ;  /* 0x0000000804007c0c */ /* 0x002fda000bf06270 */
[----:B--2-4-:R-:W-:Y:S05]  /*00e0*/  @P0 BRA `(.L_x_1792) ;  /* 0x0000000400640947 */ /* 0x014fea0003800000 */
[----:B------:R-:W0:Y:S01]  /*00f0*/  S2R R7, SR_TID.X ;  /* 0x0000000000077919 */ /* 0x000e220000002100 */
[----:B------:R-:W0:Y:S02]  /*0100*/  LDC R5, c[0x0][0x38c] ;  /* 0x0000e300ff057b82 */ /* 0x000e240000000800 */
[----:B0-----:R-:W-:-:S13]  /*0110*/  ISETP.GE.AND P1, PT, R7, R5, PT ;  /* 0x000000050700720c */ /* 0x001fda0003f26270 */
[----:B------:R-:W-:Y:S05]  /*0120*/  @P1 BRA `(.L_x_1792) ;  /* 0x0000000400541947 */ /* 0x000fea0003800000 */
[----:B------:R-:W0:Y:S01]  /*0130*/  I2F.U32.RP R10, R0 ;  /* 0x00000000000a7306 */ /* 0x000e220000209000 */
[C---:B------:R-:W-:Y:S01]  /*0140*/  IMAD.IADD R6, R0.reuse, 0x1, R7 ;  /* 0x0000000100067824 */ /* 0x040fe200078e0207 */
[----:B------:R-:W-:Y:S01]  /*0150*/  ISETP.NE.U32.AND P3, PT, R0, RZ, PT ;  /* 0x000000ff0000720c */ /* 0x000fe20003f65070 */
[----:B------:R-:W-:Y:S01]  /*0160*/  IMAD.MOV R11, RZ, RZ, -R0 ;  /* 0x000000ffff0b7224 */ /* 0x000fe200078e0a00 */
[----:B------:R-:W-:Y:S02]  /*0170*/  BSSY.RECONVERGENT B1, `(.L_x_1793) ;  /* 0x0000031000017945 */ /* 0x000fe40003800200 */
[CC--:B------:R-:W-:Y:S02]  /*0180*/  ISETP.GE.U32.AND P1, PT, R6.reuse, R5.reuse, PT ;  /* 0x000000050600720c */ /* 0x0c0fe40003f26070 */
[----:B------:R-:W-:Y:S02]  /*0190*/  VIMNMX.U32 R9, PT, PT, R6, R5, !PT ;  /* 0x0000000506097248 */ /* 0x000fe40007fe0000 */
[----:B------:R-:W-:-:S04]  /*01a0*/  SEL R8, RZ, 0x1, P1 ;  /* 0x00000001ff087807 */ /* 0x000fc80000800000 */
[----:B------:R-:W-:Y:S01]  /*01b0*/  IADD3 R9, PT, PT, R9, -R6, -R8 ;  /* 0x8000000609097210 */ /* 0x000fe20007ffe808 */
[----:B0-----:R-:W0:Y:S01]  /*01c0*/  MUFU.RCP R10, R10 ;  /* 0x0000000a000a7308 */ /* 0x001e220000001000 */
[----:B------:R-:W-:Y:S02]  /*01d0*/  IMAD.MOV.U32 R6, RZ, RZ, -0x800000 ;  /* 0xff800000ff067424 */ /* 0x000fe400078e00ff */
[----:B0-----:R-:W-:-:S05]  /*01e0*/  VIADD R2, R10, 0xffffffe ;  /* 0x0ffffffe0a027836 */ /* 0x001fca0000000000 */
[----:B------:R0:W1:Y:S02]  /*01f0*/  F2I.FTZ.U32.TRUNC.NTZ R3, R2 ;  /* 0x0000000200037305 */ /* 0x000064000021f000 */
[----:B0-----:R-:W-:Y:S02]  /*0200*/  IMAD.MOV.U32 R2, RZ, RZ, RZ ;  /* 0x000000ffff027224 */ /* 0x001fe400078e00ff */
[----:B-1----:R-:W-:-:S04]  /*0210*/  IMAD R11, R11, R3, RZ ;  /* 0x000000030b0b7224 */ /* 0x002fc800078e02ff */
        /* <DEDUP_REMOVED lines=11> */
[----:B------:R-:W-:-:S03]  /*02d0*/  IMAD.MOV.U32 R3, RZ, RZ, 0x7f800000 ;  /* 0x7f800000ff037424 */ /* 0x000fc600078e00ff */
[C---:B------:R-:W-:Y:S02]  /*02e0*/  LOP3.LUT R2, R8.reuse, 0x3, RZ, 0xc0, !PT ;  /* 0x0000000308027812 */ /* 0x040fe400078ec0ff */
[----:B------:R-:W-:Y:S02]  /*02f0*/  ISETP.GE.U32.AND P1, PT, R8, 0x3, PT ;  /* 0x000000030800780c */ /* 0x000fe40003f26070 */
[----:B------:R-:W-:Y:S01]  /*0300*/  ISETP.NE.AND P2, PT, R2, 0x3, PT ;  /* 0x000000030200780c */ /* 0x000fe20003f45270 */
[----:B------:R-:W-:-:S05]  /*0310*/  IMAD R2, R4, R5, RZ ;  /* 0x0000000504027224 */ /* 0x000fca00078e02ff */
[----:B------:R-:W-:-:S07]  /*0320*/  SHF.R.S32.HI R16, RZ, 0x1f, R2 ;  /* 0x0000001fff107819 */ /* 0x000fce0000011402 */
[----:B------:R-:W-:Y:S05]  /*0330*/  @!P2 BRA `(.L_x_1794) ;  /* 0x000000000050a947 */ /* 0x000fea0003800000 */
[----:B------:R-:W0:Y:S01]  /*0340*/  LDCU.64 UR4, c[0x0][0x380] ;  /* 0x00007000ff0477ac */ /* 0x000e220008000a00 */
[----:B------:R-:W-:Y:S01]  /*0350*/  IADD3 R9, P2, PT, R2, R7, RZ ;  /* 0x0000000702097210 */ /* 0x000fe20007f5e0ff */
[----:B------:R-:W-:-:S04]  /*0360*/  VIADD R3, R8, 0x1 ;  /* 0x0000000108037836 */ /* 0x000fc80000000000 */
[----:B------:R-:W-:Y:S01]  /*0370*/  IMAD.X R6, RZ, RZ, R16, P2 ;  /* 0x000000ffff067224 */ /* 0x000fe200010e0610 */
[----:B------:R-:W-:Y:S01]  /*0380*/  LOP3.LUT R8, R3, 0x3, RZ, 0xc0, !PT ;  /* 0x0000000303087812 */ /* 0x000fe200078ec0ff */
[----:B------:R-:W-:-:S04]  /*0390*/  IMAD.MOV.U32 R3, RZ, RZ, 0x7f800000 ;  /* 0x7f800000ff037424 */ /* 0x000fc800078e00ff */
[----:B------:R-:W-:Y:S01]  /*03a0*/  IMAD.MOV R12, RZ, RZ, -R8 ;  /* 0x000000ffff0c7224 */ /* 0x000fe200078e0a08 */
[----:B0-----:R-:W-:-:S04]  /*03b0*/  LEA R10, P2, R9, UR4, 0x2 ;  /* 0x00000004090a7c11 */ /* 0x001fc8000f8410ff */
[----:B------:R-:W-:Y:S01]  /*03c0*/  LEA.HI.X R9, R9, UR5, R6, 0x2, P2 ;  /* 0x0000000509097c11 */ /* 0x000fe200090f1406 */
[----:B------:R-:W-:-:S08]  /*03d0*/  IMAD.MOV.U32 R6, RZ, RZ, -0x800000 ;  /* 0xff800000ff067424 */ /* 0x000fd000078e00ff */
.L_x_1795:
[----:B------:R-:W-:-:S05]  /*03e0*/  IMAD.MOV.U32 R11, RZ, RZ, R9 ;  /* 0x000000ffff0b7224 */ /* 0x000fca00078e0009 */
[----:B------:R0:W2:Y:S01]  /*03f0*/  LDG.E.CONSTANT R13, desc[UR6][R10.64] ;  /* 0x000000060a0d7981 */ /* 0x0000a2000c1e9900 */
[----:B------:R-:W-:Y:S02]  /*0400*/  VIADD R12, R12, 0x1 ;  /* 0x000000010c0c7836 */ /* 0x000fe40000000000 */
[----:B------:R-:W-:-:S03]  /*0410*/  IMAD.WIDE.U32 R8, R0, 0x4, R10 ;  /* 0x0000000400087825 */ /* 0x000fc600078e000a */
[----:B------:R-:W-:Y:S01]  /*0420*/  ISETP.NE.AND P2, PT, R12, RZ, PT ;  /* 0x000000ff0c00720c */ /* 0x000fe20003f45270 */
[----:B------:R-:W-:Y:S02]  /*0430*/  IMAD.IADD R7, R0, 0x1, R7 ;  /* 0x0000000100077824 */ /* 0x000fe400078e0207 */
[----:B0-----:R-:W-:Y:S01]  /*0440*/  IMAD.MOV.U32 R10, RZ, RZ, R8 ;  /* 0x000000ffff0a7224 */ /* 0x001fe200078e0008 */
[C---:B--2---:R-:W-:Y:S02]  /*0450*/  FMNMX R3, R13.reuse, R3, PT ;  /* 0x000000030d037209 */ /* 0x044fe40003800000 */
[----:B------:R-:W-:-:S07]  /*0460*/  FMNMX R6, R13, R6, !PT ;  /* 0x000000060d067209 */ /* 0x000fce0007800000 */
[----:B------:R-:W-:Y:S05]  /*0470*/  @P2 BRA `(.L_x_1795) ;  /* 0xfffffffc00d82947 */ /* 0x000fea000383ffff */
.L_x_1794:
[----:B------:R-:W-:Y:S05]  /*0480*/  BSYNC.RECONVERGENT B1 ;  /* 0x0000000000017941 */ /* 0x000fea0003800200 */
.L_x_1793:
[----:B------:R-:W-:Y:S05]  /*0490*/  @!P1 BRA `(.L_x_1792) ;  /* 0x0000000000789947 */ /* 0x000fea0003800000 */
.L_x_1796:
[----:B------:R-:W-:Y:S01]  /*04a0*/  IMAD.IADD R11, R0, 0x1, R7 ;  /* 0x00000001000b7824 */ /* 0x000fe200078e0207 */
[----:B------:R-:W-:-:S03]  /*04b0*/  IADD3 R9, P1, PT, R2, R7, RZ ;  /* 0x0000000702097210 */ /* 0x000fc60007f3e0ff */
[----:B------:R-:W-:Y:S01]  /*04c0*/  IMAD.IADD R7, R0, 0x1, R11 ;  /* 0x0000000100077824 */ /* 0x000fe200078e020b */
[----:B------:R-:W-:Y:S01]  /*04d0*/  IADD3 R8, P2, PT, R2, R11, RZ ;  /* 0x0000000b02087210 */ /* 0x000fe20007f5e0ff */
[--C-:B------:R-:W-:Y:S01]  /*04e0*/  IMAD.X R10, RZ, RZ, R16.reuse, P1 ;  /* 0x000000ffff0a7224 */ /* 0x100fe200008e0610 */
[C---:B------:R-:W-:Y:S01]  /*04f0*/  LEA R14, P1, R9.reuse, UR10, 0x2 ;  /* 0x0000000a090e7c11 */ /* 0x040fe2000f8210ff */
[----:B------:R-:W-:Y:S02]  /*0500*/  IMAD.IADD R17, R0, 0x1, R7 ;  /* 0x0000000100117824 */ /* 0x000fe400078e0207 */
[----:B------:R-:W-:Y:S01]  /*0510*/  IMAD.X R11, RZ, RZ, R16, P2 ;  /* 0x000000ffff0b7224 */ /* 0x000fe200010e0610 */
[----:B------:R-:W-:Y:S02]  /*0520*/  LEA.HI.X R15, R9, UR11, R10, 0x2, P1 ;  /* 0x0000000b090f7c11 */ /* 0x000fe400088f140a */
[C---:B------:R-:W-:Y:S02]  /*0530*/  IADD3 R9, P3, PT, R2.reuse, R7, RZ ;  /* 0x0000000702097210 */ /* 0x040fe40007f7e0ff */
[----:B------:R-:W-:Y:S01]  /*0540*/  IADD3 R7, P1, PT, R2, R17, RZ ;  /* 0x0000001102077210 */ /* 0x000fe20007f3e0ff */
[----:B------:R-:W2:Y:S01]  /*0550*/  LDG.E.CONSTANT R14, desc[UR6][R14.64] ;  /* 0x000000060e0e7981 */ /* 0x000ea2000c1e9900 */
[C---:B------:R-:W-:Y:S01]  /*0560*/  LEA R12, P2, R8.reuse, UR10, 0x2 ;  /* 0x0000000a080c7c11 */ /* 0x040fe2000f8410ff */
[--C-:B------:R-:W-:Y:S01]  /*0570*/  IMAD.X R20, RZ, RZ, R16.reuse, P3 ;  /* 0x000000ffff147224 */ /* 0x100fe200018e0610 */
[----:B------:R-:W-:Y:S01]  /*0580*/  LEA R10, P3, R9, UR10, 0x2 ;  /* 0x0000000a090a7c11 */ /* 0x000fe2000f8610ff */
[----:B------:R-:W-:Y:S01]  /*0590*/  IMAD.X R18, RZ, RZ, R16, P1 ;  /* 0x000000ffff127224 */ /* 0x000fe200008e0610 */
[----:B------:R-:W-:-:S02]  /*05a0*/  LEA.HI.X R13, R8, UR11, R11, 0x2, P2 ;  /* 0x0000000b080d7c11 */ /* 0x000fc400090f140b */
[----:B------:R-:W-:Y:S02]  /*05b0*/  LEA R8, P1, R7, UR10, 0x2 ;  /* 0x0000000a07087c11 */ /* 0x000fe4000f8210ff */
[----:B------:R-:W-:Y:S02]  /*05c0*/  LEA.HI.X R11, R9, UR11, R20, 0x2, P3 ;  /* 0x0000000b090b7c11 */ /* 0x000fe400098f1414 */
[----:B------:R-:W-:Y:S01]  /*05d0*/  LEA.HI.X R9, R7, UR11, R18, 0x2, P1 ;  /* 0x0000000b07097c11 */ /* 0x000fe200088f1412 */
[----:B------:R-:W2:Y:S04]  /*05e0*/  LDG.E.CONSTANT R13, desc[UR6][R12.64] ;  /* 0x000000060c0d7981 */ /* 0x000ea8000c1e9900 */
[----:B------:R-:W3:Y:S04]  /*05f0*/  LDG.E.CONSTANT R10, desc[UR6][R10.64] ;  /* 0x000000060a0a7981 */ /* 0x000ee8000c1e9900 */
[----:B------:R-:W3:Y:S01]  /*0600*/  LDG.E.CONSTANT R9, desc[UR6][R8.64] ;  /* 0x0000000608097981 */ /* 0x000ee2000c1e9900 */
[----:B------:R-:W-:-:S05]  /*0610*/  IMAD.IADD R7, R0, 0x1, R17 ;  /* 0x0000000100077824 */ /* 0x000fca00078e0211 */
[----:B------:R-:W-:Y:S02]  /*0620*/  ISETP.GE.AND P1, PT, R7, R5, PT ;  /* 0x000000050700720c */ /* 0x000fe40003f26270 */
[-CC-:B--2---:R-:W-:Y:S02]  /*0630*/  FMNMX3 R3, R3, R14.reuse, R13.reuse, PT ;  /* 0x0000000e03037276 */ /* 0x184fe4000380000d */
[----:B------:R-:W-:Y:S02]  /*0640*/  FMNMX3 R6, R6, R14, R13, !PT ;  /* 0x0000000e06067276 */ /* 0x000fe4000780000d */
[-CC-:B---3--:R-:W-:Y:S02]  /*0650*/  FMNMX3 R3, R3, R10.reuse, R9.reuse, PT ;  /* 0x0000000a03037276 */ /* 0x188fe40003800009 */
[----:B------:R-:W-:-:S05]  /*0660*/  FMNMX3 R6, R6, R10, R9, !PT ;  /* 0x0000000a06067276 */ /* 0x000fca0007800009 */
[----:B------:R-:W-:Y:S05]  /*0670*/  @!P1 BRA `(.L_x_1796) ;  /* 0xfffffffc00889947 */ /* 0x000fea000383ffff */
.L_x_1792:
[----:B------:R-:W-:Y:S05]  /*0680*/  BSYNC.RECONVERGENT B0 ;  /* 0x0000000000007941 */ /* 0x000fea0003800200 */
.L_x_1791:
[----:B------:R-:W0:Y:S01]  /*0690*/  S2R R2, SR_TID.X ;  /* 0x0000000000027919 */ /* 0x000e220000002100 */
[----:B------:R-:W-:Y:S02]  /*06a0*/  ISETP.GE.U32.AND P1, PT, R0, 0x2, PT ;  /* 0x000000020000780c */ /* 0x000fe40003f26070 */
[----:B0-----:R-:W-:-:S11]  /*06b0*/  ISETP.NE.OR P0, PT, R2, RZ, P0 ;  /* 0x000000ff0200720c */ /* 0x001fd60000705670 */
[----:B------:R-:W-:Y:S05]  /*06c0*/  @!P1 BRA `(.L_x_1797) ;  /* 0x0000000000289947 */ /* 0x000fea0003800000 */
[----:B------:R-:W-:-:S04]  /*06d0*/  IMAD.MOV.U32 R5, RZ, RZ, -0x100 ;  /* 0xffffff00ff057424 */ /* 0x000fc800078e00ff */
[----:B------:R-:W-:-:S07]  /*06e0*/  IMAD R7, R0, R5, 0x201f ;  /* 0x0000201f00077424 */ /* 0x000fce00078e0205 */
.L_x_1798:
[----:B------:R-:W-:Y:S02]  /*06f0*/  SHF.R.U32.HI R2, RZ, 0x1, R0 ;  /* 0x00000001ff027819 */ /* 0x000fe40000011600 */
[----:B------:R-:W-:-:S03]  /*0700*/  ISETP.GT.U32.AND P1, PT, R0, 0x3, PT ;  /* 0x000000030000780c */ /* 0x000fc60003f24070 */
[----:B------:R-:W0:Y:S01]  /*0710*/  SHFL.BFLY PT, R8, R3, R2, R7 ;  /* 0x0c00000203087389 */ /* 0x000e2200000e0007 */
[----:B------:R-:W-:-:S03]  /*0720*/  IMAD.MOV.U32 R0, RZ, RZ, R2 ;  /* 0x000000ffff007224 */ /* 0x000fc600078e0002 */
[----:B------:R-:W1:Y:S01]  /*0730*/  SHFL.BFLY PT, R5, R6, R2, R7 ;  /* 0x0c00000206057389 */ /* 0x000e6200000e0007 */
[----:B0-----:R-:W-:Y:S02]  /*0740*/  FMNMX R3, R8, R3, PT ;  /* 0x0000000308037209 */ /* 0x001fe40003800000 */
[----:B-1----:R-:W-:-:S03]  /*0750*/  FMNMX R6, R5, R6, !PT ;  /* 0x0000000605067209 */ /* 0x002fc60007800000 */
[----:B------:R-:W-:Y:S05]  /*0760*/  @P1 BRA `(.L_x_1798) ;  /* 0xfffffffc00e01947 */ /* 0x000fea000383ffff */
.L_x_1797:
[----:B------:R-:W-:Y:S05]  /*0770*/  @P0 EXIT ;  /* 0x000000000000094d */ /* 0x000fea0003800000 */
[----:B------:R-:W0:Y:S01]  /*0780*/  LDCU UR4, c[0x0][0x38c] ;  /* 0x00007180ff0477ac */ /* 0x000e220008000800 */
[----:B------:R-:W1:Y:S01]  /*0790*/  LDC.64 R10, c[0x0][0x390] ;  /* 0x0000e400ff0a7b82 */ /* 0x000e620000000a00 */
[----:B------:R-:W-:Y:S01]  /*07a0*/  FADD R0, R6, -R3 ;  /* 0x8000000306007221 */ /* 0x000fe20000000000 */
[----:B------:R-:W-:Y:S01]  /*07b0*/  IMAD.MOV.U32 R9, RZ, RZ, 0x3b808081 ;  /* 0x3b808081ff097424 */ /* 0x000fe200078e00ff */
[----:B------:R-:W-:Y:S01]  /*07c0*/  BSSY.RECONVERGENT B1, `(.L_x_1799) ;  /* 0x0000016000017945 */ /* 0x000fe20003800200 */
[----:B------:R-:W-:Y:S01]  /*07d0*/  IMAD.MOV.U32 R2, RZ, RZ, 0x437f0000 ;  /* 0x437f0000ff027424 */ /* 0x000fe200078e00ff */
[----:B------:R-:W2:Y:S03]  /*07e0*/  FCHK P0, R0, 255 ;  /* 0x437f000000007902 */ /* 0x000ea60000000000 */
[----:B------:R-:W-:-:S04]  /*07f0*/  FFMA R2, R9, -R2, 1 ;  /* 0x3f80000009027423 */ /* 0x000fc80000000802 */
[----:B------:R-:W-:-:S04]  /*0800*/  FFMA R9, R2, R9, 0.0039215688593685626984 ;  /* 0x3b80808102097423 */ /* 0x000fc80000000009 */
[----:B------:R-:W-:Y:S01]  /*0810*/  FFMA R2, R0, R9, RZ ;  /* 0x0000000900027223 */ /* 0x000fe200000000ff */
[----:B0-----:R-:W-:-:S04]  /*0820*/  UIADD3 UR4, UPT, UPT, UR4, 0x3, URZ ;  /* 0x0000000304047890 */ /* 0x001fc8000fffe0ff */
[----:B------:R-:W-:-:S04]  /*0830*/  USHF.R.S32.HI UR5, URZ, 0x1f, UR4 ;  /* 0x0000001fff057899 */ /* 0x000fc80008011404 */
[----:B------:R-:W-:-:S04]  /*0840*/  ULEA.HI UR5, UR5, UR4, URZ, 0x2 ;  /* 0x0000000405057291 */ /* 0x000fc8000f8f10ff */
[----:B------:R-:W-:-:S04]  /*0850*/  ULOP3.LUT UR5, UR5, 0xfffffffc, URZ, 0xc0, !UPT ;  /* 0xfffffffc05057892 */ /* 0x000fc8000f8ec0ff */
[----:B------:R-:W-:-:S06]  /*0860*/  UIADD3 UR4, UPT, UPT, UR5, 0x8, URZ ;  /* 0x0000000805047890 */ /* 0x000fcc000fffe0ff */
[----:B------:R-:W-:Y:S01]  /*0870*/  IMAD R5, R4, UR4, RZ ;  /* 0x0000000404057c24 */ /* 0x000fe2000f8e02ff */
[----:B------:R-:W-:-:S04]  /*0880*/  USHF.R.S32.HI UR4, URZ, 0x1f, UR5 ;  /* 0x0000001fff047899 */ /* 0x000fc80008011405 */
[----:B-1----:R-:W-:Y:S02]  /*0890*/  IADD3 R6, P1, P2, R5, UR5, R10 ;  /* 0x0000000505067c10 */ /* 0x002fe4000fa3e00a */
[----:B------:R-:W-:Y:S01]  /*08a0*/  SHF.R.S32.HI R8, RZ, 0x1f, R5 ;  /* 0x0000001fff087819 */ /* 0x000fe20000011405 */
[----:B------:R-:W-:-:S03]  /*08b0*/  FFMA R5, R2, -255, R0 ;  /* 0xc37f000002057823 */ /* 0x000fc60000000000 */
[----:B------:R-:W-:Y:S01]  /*08c0*/  IADD3.X R7, PT, PT, R8, UR4, R11, P1, P2 ;  /* 0x0000000408077c10 */ /* 0x000fe20008fe440b */
[----:B------:R-:W-:Y:S01]  /*08d0*/  FFMA R11, R9, R5, R2 ;  /* 0x00000005090b7223 */ /* 0x000fe20000000002 */
[----:B--2---:R-:W-:Y:S06]  /*08e0*/  @!P0 BRA `(.L_x_1800) ;  /* 0x00000000000c8947 */ /* 0x004fec0003800000 */
[----:B------:R-:W-:-:S07]  /*08f0*/  MOV R8, 0x910 ;  /* 0x0000091000087802 */ /* 0x000fce0000000f00 */
[----:B------:R-:W-:Y:S05]  /*0900*/  CALL.REL.NOINC `($__internal_7_$__cuda_sm3x_div_rn_noftz_f32_slowpath) ;  /* 0x0000000000207944 */ /* 0x000fea0003c00000 */
[----:B------:R-:W-:-:S07]  /*0910*/  IMAD.MOV.U32 R11, RZ, RZ, R2 ;  /* 0x000000ffff0b7224 */ /* 0x000fce00078e0002 */
.L_x_1800:
[----:B------:R-:W-:Y:S05]  /*0920*/  BSYNC.RECONVERGENT B1 ;  /* 0x0000000000017941 */ /* 0x000fea0003800200 */
.L_x_1799:
[----:B------:R-:W0:Y:S01]  /*0930*/  LDC.64 R8, c[0x0][0x398] ;  /* 0x0000e600ff087b82 */ /* 0x000e220000000a00 */
[----:B------:R-:W-:Y:S04]  /*0940*/  STG.E desc[UR6][R6.64], R11 ;  /* 0x0000000b06007986 */ /* 0x000fe8000c101906 */
[----:B------:R-:W-:Y:S01]  /*0950*/  STG.E desc[UR6][R6.64+0x4], R3 ;  /* 0x0000040306007986 */ /* 0x000fe2000c101906 */
[----:B0-----:R-:W-:-:S05]  /*0960*/  IMAD.WIDE R4, R4, 0x4, R8 ;  /* 0x0000000404047825 */ /* 0x001fca00078e0208 */
[----:B------:R-:W-:Y:S01]  /*0970*/  STG.E desc[UR6][R4.64], R0 ;  /* 0x0000000004007986 */ /* 0x000fe2000c101906 */
[----:B------:R-:W-:Y:S05]  /*0980*/  EXIT ;  /* 0x000000000000794d */ /* 0x000fea0003800000 */
        .weak           $__internal_7_$__cuda_sm3x_div_rn_noftz_f32_slowpath
        .type           $__internal_7_$__cuda_sm3x_div_rn_noftz_f32_slowpath,@function
        .size           $__internal_7_$__cuda_sm3x_div_rn_noftz_f32_slowpath,(.L_x_1821 - $__internal_7_$__cuda_sm3x_div_rn_noftz_f32_slowpath)
$__internal_7_$__cuda_sm3x_div_rn_noftz_f32_slowpath:
[--C-:B------:R-:W-:Y:S01]  /*0990*/  SHF.R.U32.HI R2, RZ, 0x17, R0.reuse ;  /* 0x00000017ff027819 */ /* 0x100fe20000011600 */
[----:B------:R-:W-:Y:S04]  /*09a0*/  BSSY.RECONVERGENT B0, `(.L_x_1801) ;  /* 0x000005c000007945 */ /* 0x000fe80003800200 */
[----:B------:R-:W-:Y:S01]  /*09b0*/  BSSY.RELIABLE B2, `(.L_x_1802) ;  /* 0x000001a000027945 */ /* 0x000fe20003800100 */
[----:B------:R-:W-:Y:S01]  /*09c0*/  LOP3.LUT R9, R2, 0xff, RZ, 0xc0, !PT ;  /* 0x000000ff02097812 */ /* 0x000fe200078ec0ff */
[----:B------:R-:W-:-:S04]  /*09d0*/  IMAD.MOV.U32 R2, RZ, RZ, R0 ;  /* 0x000000ffff027224 */ /* 0x000fc800078e0000 */
[----:B------:R-:W-:-:S05]  /*09e0*/  VIADD R10, R9, 0xffffffff ;  /* 0xffffffff090a7836 */ /* 0x000fca0000000000 */
[----:B------:R-:W-:-:S13]  /*09f0*/  ISETP.GT.U32.OR P0, PT, R10, 0xfd, !PT ;  /* 0x000000fd0a00780c */ /* 0x000fda0007f04470 */
[----:B------:R-:W-:Y:S01]  /*0a00*/  @!P0 IMAD.MOV.U32 R5, RZ, RZ, RZ ;  /* 0x000000ffff058224 */ /* 0x000fe200078e00ff */
[----:B------:R-:W-:Y:S06]  /*0a10*/  @!P0 BRA `(.L_x_1803) ;  /* 0x00000000004c8947 */ /* 0x000fec0003800000 */
[----:B------:R-:W-:-:S13]  /*0a20*/  FSETP.GTU.FTZ.AND P0, PT, |R0|, +INF , PT ;  /* 0x7f8000000000780b */ /* 0x000fda0003f1c200 */
[----:B------:R-:W-:Y:S05]  /*0a30*/  @P0 BREAK.RELIABLE B2 ;  /* 0x0000000000020942 */ /* 0x000fea0003800100 */
[----:B------:R-:W-:Y:S05]  /*0a40*/  @P0 BRA `(.L_x_1804) ;  /* 0x0000000400400947 */ /* 0x000fea0003800000 */
[----:B------:R-:W-:-:S05]  /*0a50*/  IMAD.MOV.U32 R5, RZ, RZ, 0x437f0000 ;  /* 0x437f0000ff057424 */ /* 0x000fca00078e00ff */
[----:B------:R-:W-:-:S13]  /*0a60*/  LOP3.LUT P0, RZ, R5, 0x7fffffff, R2, 0xc8, !PT ;  /* 0x7fffffff05ff7812 */ /* 0x000fda000780c802 */
[----:B------:R-:W-:Y:S05]  /*0a70*/  @!P0 BREAK.RELIABLE B2 ;  /* 0x0000000000028942 */ /* 0x000fea0003800100 */
[----:B------:R-:W-:Y:S05]  /*0a80*/  @!P0 BRA `(.L_x_1805) ;  /* 0x0000000400288947 */ /* 0x000fea0003800000 */
[----:B------:R-:W-:-:S13]  /*0a90*/  LOP3.LUT P0, RZ, R2, 0x7fffffff, RZ, 0xc0, !PT ;  /* 0x7fffffff02ff7812 */ /* 0x000fda000780c0ff */
[----:B------:R-:W-:Y:S05]  /*0aa0*/  @!P0 BREAK.RELIABLE B2 ;  /* 0x0000000000028942 */ /* 0x000fea0003800100 */
[----:B------:R-:W-:Y:S05]  /*0ab0*/  @!P0 BRA `(.L_x_1806) ;  /* 0x0000000400148947 */ /* 0x000fea0003800000 */
[----:B------:R-:W-:Y:S02]  /*0ac0*/  FSETP.NEU.FTZ.AND P1, PT, |R0|, +INF , PT ;  /* 0x7f8000000000780b */ /* 0x000fe40003f3d200 */
[----:B------:R-:W-:-:S04]  /*0ad0*/  LOP3.LUT P0, RZ, R5, 0x7fffffff, RZ, 0xc0, !PT ;  /* 0x7fffffff05ff7812 */ /* 0x000fc8000780c0ff */
[----:B------:R-:W-:-:S13]  /*0ae0*/  PLOP3.LUT P0, PT, P1, P0, PT, 0x2f, 0xf2 ;  /* 0x0000000000f2781c */ /* 0x000fda0000f00577 */
[----:B------:R-:W-:Y:S05]  /*0af0*/  @P0 BREAK.RELIABLE B2 ;  /* 0x0000000000020942 */ /* 0x000fea0003800100 */
[----:B------:R-:W-:Y:S05]  /*0b00*/  @P0 BRA `(.L_x_1807) ;  /* 0x0000000000f40947 */ /* 0x000fea0003800000 */
[----:B------:R-:W-:-:S13]  /*0b10*/  ISETP.GE.AND P0, PT, R10, RZ, PT ;  /* 0x000000ff0a00720c */ /* 0x000fda0003f06270 */
[----:B------:R-:W-:Y:S02]  /*0b20*/  @P0 IMAD.MOV.U32 R5, RZ, RZ, RZ ;  /* 0x000000ffff050224 */ /* 0x000fe400078e00ff */
[----:B------:R-:W-:Y:S01]  /*0b30*/  @!P0 FFMA R2, R0, 1.84467440737095516160e+19, RZ ;  /* 0x5f80000000028823 */ /* 0x000fe200000000ff */
[----:B------:R-:W-:-:S07]  /*0b40*/  @!P0 IMAD.MOV.U32 R5, RZ, RZ, -0x40 ;  /* 0xffffffc0ff058424 */ /* 0x000fce00078e00ff */
.L_x_1803:
[----:B------:R-:W-:Y:S05]  /*0b50*/  BSYNC.RELIABLE B2 ;  /* 0x0000000000027941 */ /* 0x000fea0003800100 */
.L_x_1802:
[----:B------:R-:W-:Y:S01]  /*0b60*/  UMOV UR4, 0x437f0000 ;  /* 0x437f000000047882 */ /* 0x000fe20000000000 */
[----:B------:R-:W-:Y:S01]  /*0b70*/  VIADD R9, R9, 0xffffff81 ;  /* 0xffffff8109097836 */ /* 0x000fe20000000000 */
[----:B------:R-:W-:Y:S01]  /*0b80*/  UIADD3 UR4, UPT, UPT, UR4, -0x3800000, URZ ;  /* 0xfc80000004047890 */ /* 0x000fe2000fffe0ff */
[----:B------:R-:W-:Y:S02]  /*0b90*/  BSSY.RECONVERGENT B2, `(.L_x_1808) ;  /* 0x0000033000027945 */ /* 0x000fe40003800200 */
[----:B------:R-:W-:Y:S01]  /*0ba0*/  IMAD R2, R9, -0x800000, R2 ;  /* 0xff80000009027824 */ /* 0x000fe200078e0202 */
[----:B------:R-:W-:Y:S02]  /*0bb0*/  IADD3 R5, PT, PT, R5, -0x7, R9 ;  /* 0xfffffff905057810 */ /* 0x000fe40007ffe009 */
[----:B------:R-:W-:-:S03]  /*0bc0*/  FADD.FTZ R11, -RZ, -UR4 ;  /* 0x80000004ff0b7e21 */ /* 0x000fc60008010100 */
[----:B------:R-:W0:Y:S02]  /*0bd0*/  MUFU.RCP R10, UR4 ;  /* 0x00000004000a7d08 */ /* 0x000e240008001000 */
        /* <DEDUP_REMOVED lines=21> */
[-CC-:B------:R-:W-:Y:S01]  /*0d30*/  FFMA.RM R10, R13, R11.reuse, R12.reuse ;  /* 0x0000000b0d0a7223 */ /* 0x180fe2000000400c */
[C---:B------:R-:W-:Y:S02]  /*0d40*/  ISETP.NE.AND P2, PT, R14.reuse, RZ, PT ;  /* 0x000000ff0e00720c */ /* 0x040fe40003f45270 */
[C---:B------:R-:W-:Y:S02]  /*0d50*/  ISETP.NE.AND P1, PT, R14.reuse, RZ, PT ;  /* 0x000000ff0e00720c */ /* 0x040fe40003f25270 */
[----:B------:R-:W-:Y:S01]  /*0d60*/  LOP3.LUT R9, R5, 0x7fffff, RZ, 0xc0, !PT ;  /* 0x007fffff05097812 */ /* 0x000fe200078ec0ff */
[----:B------:R-:W-:Y:S01]  /*0d70*/  FFMA.RP R5, R13, R11, R12 ;  /* 0x0000000b0d057223 */ /* 0x000fe2000000800c */
[----:B------:R-:W-:Y:S02]  /*0d80*/  VIADD R12, R14, 0x20 ;  /* 0x000000200e0c7836 */ /* 0x000fe40000000000 */
[----:B------:R-:W-:Y:S01]  /*0d90*/  LOP3.LUT R9, R9, 0x800000, RZ, 0xfc, !PT ;  /* 0x0080000009097812 */ /* 0x000fe200078efcff */
[----:B------:R-:W-:Y:S01]  /*0da0*/  IMAD.MOV R11, RZ, RZ, -R14 ;  /* 0x000000ffff0b7224 */ /* 0x000fe200078e0a0e */
[----:B------:R-:W-:-:S02]  /*0db0*/  FSETP.NEU.FTZ.AND P0, PT, R5, R10, PT ;  /* 0x0000000a0500720b */ /* 0x000fc40003f1d000 */
[----:B------:R-:W-:Y:S02]  /*0dc0*/  SHF.L.U32 R12, R9, R12, RZ ;  /* 0x0000000c090c7219 */ /* 0x000fe400000006ff */
        /* <DEDUP_REMOVED lines=11> */
.L_x_1810:
[----:B------:R-:W-:-:S04]  /*0e80*/  LOP3.LUT R2, R2, 0x80000000, RZ, 0xc0, !PT ;  /* 0x8000000002027812 */ /* 0x000fc800078ec0ff */
[----:B------:R-:W-:Y:S01]  /*0e90*/  LOP3.LUT R2, R2, 0x7f800000, RZ, 0xfc, !PT ;  /* 0x7f80000002027812 */ /* 0x000fe200078efcff */
[----:B------:R-:W-:Y:S06]  /*0ea0*/  BRA `(.L_x_1811) ;  /* 0x0000000000047947 */ /* 0x000fec0003800000 */
.L_x_1809:
[----:B------:R-:W-:-:S07]  /*0eb0*/  IMAD R2, R5, 0x800000, R2 ;  /* 0x0080000005027824 */ /* 0x000fce00078e0202 */
.L_x_1811:
[----:B------:R-:W-:Y:S05]  /*0ec0*/  BSYNC.RECONVERGENT B2 ;  /* 0x0000000000027941 */ /* 0x000fea0003800200 */
.L_x_1808:
[----:B------:R-:W-:Y:S05]  /*0ed0*/  BRA `(.L_x_1812) ;  /* 0x0000000000207947 */ /* 0x000fea0003800000 */
.L_x_1807:
[----:B------:R-:W-:-:S04]  /*0ee0*/  LOP3.LUT R2, R5, 0x80000000, R2, 0x48, !PT ;  /* 0x8000000005027812 */ /* 0x000fc800078e4802 */
[----:B------:R-:W-:Y:S01]  /*0ef0*/  LOP3.LUT R2, R2, 0x7f800000, RZ, 0xfc, !PT ;  /* 0x7f80000002027812 */ /* 0x000fe200078efcff */
[----:B------:R-:W-:Y:S06]  /*0f00*/  BRA `(.L_x_1812) ;  /* 0x0000000000147947 */ /* 0x000fec0003800000 */
.L_x_1806:
[----:B------:R-:W-:Y:S01]  /*0f10*/  LOP3.LUT R2, R5, 0x80000000, R2, 0x48, !PT ;  /* 0x8000000005027812 */ /* 0x000fe200078e4802 */
[----:B------:R-:W-:Y:S06]  /*0f20*/  BRA `(.L_x_1812) ;  /* 0x00000000000c7947 */ /* 0x000fec0003800000 */
.L_x_1805:
[----:B------:R-:W0:Y:S01]  /*0f30*/  MUFU.RSQ R2, -QNAN ;  /* 0xffc0000000027908 */ /* 0x000e220000001400 */
[----:B------:R-:W-:Y:S05]  /*0f40*/  BRA `(.L_x_1812) ;  /* 0x0000000000047947 */ /* 0x000fea0003800000 */
.L_x_1804:
[----:B------:R-:W-:-:S07]  /*0f50*/  FADD.FTZ R2, R0, 255 ;  /* 0x437f000000027421 */ /* 0x000fce0000010000 */
.L_x_1812:
[----:B------:R-:W-:Y:S05]  /*0f60*/  BSYNC.RECONVERGENT B0 ;  /* 0x0000000000007941 */ /* 0x000fea0003800200 */
.L_x_1801:
[----:B------:R-:W-:-:S04]  /*0f70*/  IMAD.MOV.U32 R9, RZ, RZ, 0x0 ;  /* 0x00000000ff097424 */ /* 0x000fc800078e00ff */
[----:B0-----:R-:W-:Y:S05]  /*0f80*/  RET.REL.NODEC R8 `(_Z28_get_8bit_qparam_cuda_kernelPKfiiPhPf) ;  /* 0xfffffff0081c7950 */ /* 0x001fea0003c3ffff */
.L_x_1813:
        /* <DEDUP_REMOVED lines=15> */
.L_x_1821:


//--------------------- .nv.shared._ZN3cub18CUB_300001_SM_10006detail11EmptyKernelIvEEvv --------------------------
	.section	.nv.shared._ZN3cub18CUB_300001_SM_10006detail11EmptyKernelIvEEvv,"aw",@nobits
	.sectionflags	@""
	.align	16
	.zero		1024


//--------------------- .nv.shared.reserved.0     --------------------------
	.section	.nv.shared.reserved.0,"aw",@nobits
	.weak		__nv_reservedSMEM_offset_0_alias
	.size		__nv_reservedSMEM_offset_0_alias, 0, 64
	.other		__nv_reservedSMEM_offset_0_alias,@"STO_CUDA_RESERVED_SHARED STV_DEFAULT"
__nv_reservedSMEM_offset_0_alias:
	.zero		0
	.zero		64


//--------------------- .nv.global                --------------------------
	.section	.nv.global,"aw",@nobits
.nv.global:
	.type		_ZN41_INTERNAL_fc45e325_4_k_cu_2a592bd9_1916636thrust24THRUST_300001_SM_1000_NS12placeholders2_8E,@object
	.size		_ZN41_INTERNAL_fc45e325_4_k_cu_2a592bd9_1916636thrust24THRUST_300001_SM_1000_NS12placeholders2_8E,(_ZN41_INTERNAL_fc45e325_4_k_cu_2a592bd9_1916634cuda3std3__443_GLOBAL__N__fc45e325_4_k_cu_2a592bd9_1916636ignoreE - _ZN41_INTERNAL_fc45e325_4_k_cu_2a592bd9_1916636thrust24THRUST_300001_SM_1000_NS12placeholders2_8E)
_ZN41_INTERNAL_fc45e325_4_k_cu_2a592bd9_1916636thrust24THRUST_300001_SM_1000_NS12placeholders2_8E:
	.zero		1
	.type		_ZN41_INTERNAL_fc45e325_4_k_cu_2a592bd9_1916634cuda3std3__443_GLOBAL__N__fc45e325_4_k_cu_2a592bd9_1916636ignoreE,@object
	.size		_ZN41_INTERNAL_fc45e325_4_k_cu_2a592bd9_1916634cuda3std3__443_GLOBAL__N__fc45e325_4_k_cu_2a592bd9_1916636ignoreE,(_ZN41_INTERNAL_fc45e325_4_k_cu_2a592bd9_1916634cuda3std6ranges3__45__cpo4dataE - _ZN41_INTERNAL_fc45e325_4_k_cu_2a592bd9_1916634cuda3std3__443_GLOBAL__N__fc45e325_4_k_cu_2a592bd9_1916636ignoreE)
_ZN41_INTERNAL_fc45e325_4_k_cu_2a592bd9_1916634cuda3std3__443_GLOBAL__N__fc45e325_4_k_cu_2a592bd9_1916636ignoreE:
	.zero		1
	.type		_ZN41_INTERNAL_fc45e325_4_k_cu_2a592bd9_1916634cuda3std6ranges3__45__cpo4dataE,@object
	.size		_ZN41_INTERNAL_fc45e325_4_k_cu_2a592bd9_1916634cuda3std6ranges3__45__cpo4dataE,(_ZN41_INTERNAL_fc45e325_4_k_cu_2a592bd9_1916636thrust24THRUST_300001_SM_1000_NS6system3cpp3parE - _ZN41_INTERNAL_fc45e325_4_k_cu_2a592bd9_1916634cuda3std6ranges3__45__cpo4dataE)
_ZN41_INTERNAL_fc45e325_4_k_cu_2a592bd9_1916634cuda3std6ranges3__45__cpo4dataE:
	.zero		1
	.type		_ZN41_INTERNAL_fc45e325_4_k_cu_2a592bd9_1916636thrust24THRUST_300001_SM_1000_NS6system3cpp3parE,@object
	.size		_ZN41_INTERNAL_fc45e325_4_k_cu_2a592bd9_1916636thrust24THRUST_300001_SM_1000_NS6system3cpp3parE,(_ZN41_INTERNAL_fc45e325_4_k_cu_2a592bd9_1916634cuda3std3__45__cpo5beginE - _ZN41_INTERNAL_fc45e325_4_k_cu_2a592bd9_1916636thrust24THRUST_300001_SM_1000_NS6system3cpp3parE)
_ZN41_INTERNAL_fc45e325_4_k_cu_2a592bd9_1916636thrust24THRUST_300001_SM_1000_NS6system3cpp3parE:
	.zero		1
	.type		_ZN41_INTERNAL_fc45e325_4_k_cu_2a592bd9_1916634cuda3std3__45__cpo5beginE,@object
	.size		_ZN41_INTERNAL_fc45e325_4_k_cu_2a592bd9_1916634cuda3std3__45__cpo5beginE,(_ZN41_INTERNAL_fc45e325_4_k_cu_2a592bd9_1916634cuda3std6ranges3__45__cpo5beginE - _ZN41_INTERNAL_fc45e325_4_k_cu_2a592bd9_1916634cuda3std3__45__cpo5beginE)
_ZN41_INTERNAL_fc45e325_4_k_cu_2a592bd9_1916634cuda3std3__45__cpo5beginE:
	.zero		1
	.type		_ZN41_INTERNAL_fc45e325_4_k_cu_2a592bd9_1916634cuda3std6ranges3__45__cpo5beginE,@object
	.size		_ZN41_INTERNAL_fc45e325_4_k_cu_2a592bd9_1916634cuda3std6ranges3__45__cpo5beginE,(_ZN41_INTERNAL_fc45e325_4_k_cu_2a592bd9_1916636thrust24THRUST_300001_SM_1000_NS6deviceE - _ZN41_INTERNAL_fc45e325_4_k_cu_2a592bd9_1916634cuda3std6ranges3__45__cpo5beginE)
_ZN41_INTERNAL_fc45e325_4_k_cu_2a592bd9_1916634cuda3std6ranges3__45__cpo5beginE:
	.zero		1
	.type		_ZN41_INTERNAL_fc45e325_4_k_cu_2a592bd9_1916636thrust24THRUST_300001_SM_1000_NS6deviceE,@object
	.size		_ZN41_INTERNAL_fc45e325_4_k_cu_2a592bd9_1916636thrust24THRUST_300001_SM_1000_NS6deviceE,(_ZN41_INTERNAL_fc45e325_4_k_cu_2a592bd9_1916634cuda3std3__47nulloptE - _ZN41_INTERNAL_fc45e325_4_k_cu_2a592bd9_1916636thrust24THRUST_300001_SM_1000_NS6deviceE)
_ZN41_INTERNAL_fc45e325_4_k_cu_2a592bd9_1916636thrust24THRUST_300001_SM_1000_NS6deviceE:
	.zero		1
	.type		_ZN41_INTERNAL_fc45e325_4_k_cu_2a592bd9_1916634cuda3std3__47nulloptE,@object
	.size		_ZN41_INTERNAL_fc45e325_4_k_cu_2a592bd9_1916634cuda3std3__47nulloptE,(_ZN41_INTERNAL_fc45e325_4_k_cu_2a592bd9_1916634cuda3std6ranges3__45__cpo8distanceE - _ZN41_INTERNAL_fc45e325_4_k_cu_2a592bd9_1916634cuda3std3__47nulloptE)
_ZN41_INTERNAL_fc45e325_4_k_cu_2a592bd9_1916634cuda3std3__47nulloptE:
	.zero		1
	.type		_ZN41_INTERNAL_fc45e325_4_k_cu_2a592bd9_1916634cuda3std6ranges3__45__cpo8distanceE,@object
	.size		_ZN41_INTERNAL_fc45e325_4_k_cu_2a592bd9_1916634cuda3std6ranges3__45__cpo8distanceE,(_ZN41_INTERNAL_fc45e325_4_k_cu_2a592bd9_1916636thrust24THRUST_300001_SM_1000_NS12placeholders2_4E - _ZN41_INTERNAL_fc45e325_4_k_cu_2a592bd9_1916634cuda3std6ranges3__45__cpo8distanceE)
_ZN41_INTERNAL_fc45e325_4_k_cu_2a592bd9_1916634cuda3std6ranges3__45__cpo8distanceE:
	.zero		1
	.type		_ZN41_INTERNAL_fc45e325_4_k_cu_2a592bd9_1916636thrust24THRUST_300001_SM_1000_NS12placeholders2_4E,@object
	.size		_ZN41_INTERNAL_fc45e325_4_k_cu_2a592bd9_1916636thrust24THRUST_300001_SM_1000_NS12placeholders2_4E,(_ZN41_INTERNAL_fc45e325_4_k_cu_2a592bd9_1916634cuda3std3__45__cpo6rbeginE - _ZN41_INTERNAL_fc45e325_4_k_cu_2a592bd9_1916636thrust24THRUST_300001_SM_1000_NS12placeholders2_4E)
_ZN41_INTERNAL_fc45e325_4_k_cu_2a592bd9_1916636thrust24THRUST_300001_SM_1000_NS12placeholders2_4E:
	.zero		1
	.type		_ZN41_INTERNAL_fc45e325_4_k_cu_2a592bd9_1916634cuda3std3__45__cpo6rbeginE,@object
	.size		_ZN41_INTERNAL_fc45e325_4_k_cu_2a592bd9_1916634cuda3std3__45__cpo6rbeginE,(_ZN41_INTERNAL_fc45e325_4_k_cu_2a592bd9_1916634cuda3std6ranges3__45__cpo7advanceE - _ZN41_INTERNAL_fc45e325_4_k_cu_2a592bd9_1916634cuda3std3__45__cpo6rbeginE)
_ZN41_INTERNAL_fc45e325_4_k_cu_2a592bd9_1916634cuda3std3__45__cpo6rbeginE:
	.zero		1
	.type		_ZN41_INTERNAL_fc45e325_4_k_cu_2a592bd9_1916634cuda3std6ranges3__45__cpo7advanceE,@object
	.size		_ZN41_INTERNAL_fc45e325_4_k_cu_2a592bd9_1916634cuda3std6ranges3__45__cpo7advanceE,(_ZN41_INTERNAL_fc45e325_4_k_cu_2a592bd9_1916636thrust24THRUST_300001_SM_1000_NS12placeholders3_10E - _ZN41_INTERNAL_fc45e325_4_k_cu_2a592bd9_1916634cuda3std6ranges3__45__cpo7advanceE)
_ZN41_INTERNAL_fc45e325_4_k_cu_2a592bd9_1916634cuda3std6ranges3__45__cpo7advanceE:
	.zero		1
	.type		_ZN41_INTERNAL_fc45e325_4_k_cu_2a592bd9_1916636thrust24THRUST_300001_SM_1000_NS12placeholders3_10E,@object
	.size		_ZN41_INTERNAL_fc45e325_4_k_cu_2a592bd9_1916636thrust24THRUST_300001_SM_1000_NS12placeholders3_10E,(_ZN41_INTERNAL_fc45e325_4_k_cu_2a592bd9_1916634cuda3std3__48in_placeE - _ZN41_INTERNAL_fc45e325_4_k_cu_2a592bd9_1916636thrust24THRUST_300001_SM_1000_NS12placeholders3_10E)
_ZN41_INTERNAL_fc45e325_4_k_cu_2a592bd9_1916636thrust24THRUST_300001_SM_1000_NS12placeholders3_10E:
	.zero		1
	.type		_ZN41_INTERNAL_fc45e325_4_k_cu_2a592bd9_1916634cuda3std3__48in_placeE,@object
	.size		_ZN41_INTERNAL_fc45e325_4_k_cu_2a592bd9_1916634cuda3std3__48in_placeE,(_ZN41_INTERNAL_fc45e325_4_k_cu_2a592bd9_1916634cuda3std6ranges3__45__cpo4sizeE - _ZN41_INTERNAL_fc45e325_4_k_cu_2a592bd9_1916634cuda3std3__48in_placeE)
_ZN41_INTERNAL_fc45e325_4_k_cu_2a592bd9_1916634cuda3std3__48in_placeE:
	.zero		1
	.type		_ZN41_INTERNAL_fc45e325_4_k_cu_2a592bd9_1916634cuda3std6ranges3__45__cpo4sizeE,@object
	.size		_ZN41_INTERNAL_fc45e325_4_k_cu_2a592bd9_1916634cuda3std6ranges3__45__cpo4sizeE,(_ZN41_INTERNAL_fc45e325_4_k_cu_2a592bd9_1916636thrust24THRUST_300001_SM_1000_NS12placeholders2_2E - _ZN41_INTERNAL_fc45e325_4_k_cu_2a592bd9_1916634cuda3std6ranges3__45__cpo4sizeE)
_ZN41_INTERNAL_fc45e325_4_k_cu_2a592bd9_1916634cuda3std6ranges3__45__cpo4sizeE:
	.zero		1
	.type		_ZN41_INTERNAL_fc45e325_4_k_cu_2a592bd9_1916636thrust24THRUST_300001_SM_1000_NS12placeholders2_2E,@object
	.size		_ZN41_INTERNAL_fc45e325_4_k_cu_2a592bd9_1916636thrust24THRUST_300001_SM_1000_NS12placeholders2_2E,(_ZN41_INTERNAL_fc45e325_4_k_cu_2a592bd9_1916634cuda3std3__45__cpo6cbeginE - _ZN41_INTERNAL_fc45e325_4_k_cu_2a592bd9_1916636thrust24THRUST_300001_SM_1000_NS12placeholders2_2E)
_ZN41_INTERNAL_fc45e325_4_k_cu_2a592bd9_1916636thrust24THRUST_300001_SM_1000_NS12placeholders2_2E:
	.zero		1
	.type		_ZN41_INTERNAL_fc45e325_4_k_cu_2a592bd9_1916634cuda3std3__45__cpo6cbeginE,@object
	.size		_ZN41_INTERNAL_fc45e325_4_k_cu_2a592bd9_1916634cuda3std3__45__cpo6cbeginE,(_ZN41_INTERNAL_fc45e325_4_k_cu_2a592bd9_1916634cuda3std6ranges3__45__cpo6cbeginE - _ZN41_INTERNAL_fc45e325_4_k_cu_2a592bd9_1916634cuda3std3__45__cpo6cbeginE)
_ZN41_INTERNAL_fc45e325_4_k_cu_2a592bd9_1916634cuda3std3__45__cpo6cbeginE:
	.zero		1
	.type		_ZN41_INTERNAL_fc45e325_4_k_cu_2a592bd9_1916634cuda3std6ranges3__45__cpo6cbeginE,@object
	.size		_ZN41_INTERNAL_fc45e325_4_k_cu_2a592bd9_1916634cuda3std6ranges3__45__cpo6cbeginE,(_ZN41_INTERNAL_fc45e325_4_k_cu_2a592bd9_1916636thrust24THRUST_300001_SM_1000_NS12placeholders2_6E - _ZN41_INTERNAL_fc45e325_4_k_cu_2a592bd9_1916634cuda3std6ranges3__45__cpo6cbeginE)
_ZN41_INTERNAL_fc45e325_4_k_cu_2a592bd9_1916634cuda3std6ranges3__45__cpo6cbeginE:
	.zero		1
	.type		_ZN41_INTERNAL_fc45e325_4_k_cu_2a592bd9_1916636thrust24THRUST_300001_SM_1000_NS12placeholders2_6E,@object
	.size		_ZN41_INTERNAL_fc45e325_4_k_cu_2a592bd9_1916636thrust24THRUST_300001_SM_1000_NS12placeholders2_6E,(_ZN41_INTERNAL_fc45e325_4_k_cu_2a592bd9_1916634cuda3std3__45__cpo7crbeginE - _ZN41_INTERNAL_fc45e325_4_k_cu_2a592bd9_1916636thrust24THRUST_300001_SM_1000_NS12placeholders2_6E)
_ZN41_INTERNAL_fc45e325_4_k_cu_2a592bd9_1916636thrust24THRUST_300001_SM_1000_NS12placeholders2_6E:
	.zero		1
	.type		_ZN41_INTERNAL_fc45e325_4_k_cu_2a592bd9_1916634cuda3std3__45__cpo7crbeginE,@object
	.size		_ZN41_INTERNAL_fc45e325_4_k_cu_2a592bd9_1916634cuda3std3__45__cpo7crbeginE,(_ZN41_INTERNAL_fc45e325_4_k_cu_2a592bd9_1916634cuda3std6ranges3__45__cpo4nextE - _ZN41_INTERNAL_fc45e325_4_k_cu_2a592bd9_1916634cuda3std3__45__cpo7crbeginE)
_ZN41_INTERNAL_fc45e325_4_k_cu_2a592bd9_1916634cuda3std3__45__cpo7crbeginE:
	.zero		1
	.type		_ZN41_INTERNAL_fc45e325_4_k_cu_2a592bd9_1916634cuda3std6ranges3__45__cpo4nextE,@object
	.size		_ZN41_INTERNAL_fc45e325_4_k_cu_2a592bd9_1916634cuda3std6ranges3__45__cpo4nextE,(_ZN41_INTERNAL_fc45e325_4_k_cu_2a592bd9_1916634cuda3std6ranges3__45__cpo4swapE - _ZN41_INTERNAL_fc45e325_4_k_cu_2a592bd9_1916634cuda3std6ranges3__45__cpo4nextE)
_ZN41_INTERNAL_fc45e325_4_k_cu_2a592bd9_1916634cuda3std6ranges3__45__cpo4nextE:
	.zero		1
	.type		_ZN41_INTERNAL_fc45e325_4_k_cu_2a592bd9_1916634cuda3std6ranges3__45__cpo4swapE,@object
	.size		_ZN41_INTERNAL_fc45e325_4_k_cu_2a592bd9_1916634cuda3std6ranges3__45__cpo4swapE,(_ZN41_INTERNAL_fc45e325_4_k_cu_2a592bd9_1916636thrust24THRUST_300001_SM_1000_NS8cuda_cub10par_nosyncE - _ZN41_INTERNAL_fc45e325_4_k_cu_2a592bd9_1916634cuda3std6ranges3__45__cpo4swapE)
_ZN41_INTERNAL_fc45e325_4_k_cu_2a592bd9_1916634cuda3std6ranges3__45__cpo4swapE:
	.zero		1
	.type		_ZN41_INTERNAL_fc45e325_4_k_cu_2a592bd9_1916636thrust24THRUST_300001_SM_1000_NS8cuda_cub10par_nosyncE,@object
	.size		_ZN41_INTERNAL_fc45e325_4_k_cu_2a592bd9_1916636thrust24THRUST_300001_SM_1000_NS8cuda_cub10par_nosyncE,(_ZN41_INTERNAL_fc45e325_4_k_cu_2a592bd9_1916636thrust24THRUST_300001_SM_1000_NS3seqE - _ZN41_INTERNAL_fc45e325_4_k_cu_2a592bd9_1916636thrust24THRUST_300001_SM_1000_NS8cuda_cub10par_nosyncE)
_ZN41_INTERNAL_fc45e325_4_k_cu_2a592bd9_1916636thrust24THRUST_300001_SM_1000_NS8cuda_cub10par_nosyncE:
	.zero		1
	.type		_ZN41_INTERNAL_fc45e325_4_k_cu_2a592bd9_1916636thrust24THRUST_300001_SM_1000_NS3seqE,@object
	.size		_ZN41_INTERNAL_fc45e325_4_k_cu_2a592bd9_1916636thrust24THRUST_300001_SM_1000_NS3seqE,(_ZN41_INTERNAL_fc45e325_4_k_cu_2a592bd9_1916634cuda3std3__420unreachable_sentinelE - _ZN41_INTERNAL_fc45e325_4_k_cu_2a592bd9_1916636thrust24THRUST_300001_SM_1000_NS3seqE)
_ZN41_INTERNAL_fc45e325_4_k_cu_2a592bd9_1916636thrust24THRUST_300001_SM_1000_NS3seqE:
	.zero		1
	.type		_ZN41_INTERNAL_fc45e325_4_k_cu_2a592bd9_1916634cuda3std3__420unreachable_sentinelE,@object
	.size		_ZN41_INTERNAL_fc45e325_4_k_cu_2a592bd9_1916634cuda3std3__420unreachable_sentinelE,(_ZN41_INTERNAL_fc45e325_4_k_cu_2a592bd9_1916634cuda3std6ranges3__45__cpo5ssizeE - _ZN41_INTERNAL_fc45e325_4_k_cu_2a592bd9_1916634cuda3std3__420unreachable_sentinelE)
_ZN41_INTERNAL_fc45e325_4_k_cu_2a592bd9_1916634cuda3std3__420unreachable_sentinelE:
	.zero		1
	.type		_ZN41_INTERNAL_fc45e325_4_k_cu_2a592bd9_1916634cuda3std6ranges3__45__cpo5ssizeE,@object
	.size		_ZN41_INTERNAL_fc45e325_4_k_cu_2a592bd9_1916634cuda3std6ranges3__45__cpo5ssizeE,(_ZN41_INTERNAL_fc45e325_4_k_cu_2a592bd9_1916636thrust24THRUST_300001_SM_1000_NS12placeholders2_3E - _ZN41_INTERNAL_fc45e325_4_k_cu_2a592bd9_1916634cuda3std6ranges3__45__cpo5ssizeE)
_ZN41_INTERNAL_fc45e325_4_k_cu_2a592bd9_1916634cuda3std6ranges3__45__cpo5ssizeE:
	.zero		1
	.type		_ZN41_INTERNAL_fc45e325_4_k_cu_2a592bd9_1916636thrust24THRUST_300001_SM_1000_NS12placeholders2_3E,@object
	.size		_ZN41_INTERNAL_fc45e325_4_k_cu_2a592bd9_1916636thrust24THRUST_300001_SM_1000_NS12placeholders2_3E,(_ZN41_INTERNAL_fc45e325_4_k_cu_2a592bd9_1916634cuda3std3__45__cpo4cendE - _ZN41_INTERNAL_fc45e325_4_k_cu_2a592bd9_1916636thrust24THRUST_300001_SM_1000_NS12placeholders2_3E)
_ZN41_INTERNAL_fc45e325_4_k_cu_2a592bd9_1916636thrust24THRUST_300001_SM_1000_NS12placeholders2_3E:
	.zero		1
	.type		_ZN41_INTERNAL_fc45e325_4_k_cu_2a592bd9_1916634cuda3std3__45__cpo4cendE,@object
	.size		_ZN41_INTERNAL_fc45e325_4_k_cu_2a592bd9_1916634cuda3std3__45__cpo4cendE,(_ZN41_INTERNAL_fc45e325_4_k_cu_2a592bd9_1916634cuda3std6ranges3__45__cpo4cendE - _ZN41_INTERNAL_fc45e325_4_k_cu_2a592bd9_1916634cuda3std3__45__cpo4cendE)
_ZN41_INTERNAL_fc45e325_4_k_cu_2a592bd9_1916634cuda3std3__45__cpo4cendE:
	.zero		1
	.type		_ZN41_INTERNAL_fc45e325_4_k_cu_2a592bd9_1916634cuda3std6ranges3__45__cpo4cendE,@object
	.size		_ZN41_INTERNAL_fc45e325_4_k_cu_2a592bd9_1916634cuda3std6ranges3__45__cpo4cendE,(_ZN41_INTERNAL_fc45e325_4_k_cu_2a592bd9_1916636thrust24THRUST_300001_SM_1000_NS12placeholders2_7E - _ZN41_INTERNAL_fc45e325_4_k_cu_2a592bd9_1916634cuda3std6ranges3__45__cpo4cendE)
_ZN41_INTERNAL_fc45e325_4_k_cu_2a592bd9_1916634cuda3std6ranges3__45__cpo4cendE:
	.zero		1
	.type		_ZN41_INTERNAL_fc45e325_4_k_cu_2a592bd9_1916636thrust24THRUST_300001_SM_1000_NS12placeholders2_7E,@object
	.size		_ZN41_INTERNAL_fc45e325_4_k_cu_2a592bd9_1916636thrust24THRUST_300001_SM_1000_NS12placeholders2_7E,(_ZN41_INTERNAL_fc45e325_4_k_cu_2a592bd9_1916634cuda3std3__45__cpo5crendE - _ZN41_INTERNAL_fc45e325_4_k_cu_2a592bd9_1916636thrust24THRUST_300001_SM_1000_NS12placeholders2_7E)
_ZN41_INTERNAL_fc45e325_4_k_cu_2a592bd9_1916636thrust24THRUST_300001_SM_1000_NS12placeholders2_7E:
	.zero		1
	.type		_ZN41_INTERNAL_fc45e325_4_k_cu_2a592bd9_1916634cuda3std3__45__cpo5crendE,@object
	.size		_ZN41_INTERNAL_fc45e325_4_k_cu_2a592bd9_1916634cuda3std3__45__cpo5crendE,(_ZN41_INTERNAL_fc45e325_4_k_cu_2a592bd9_1916634cuda3std6ranges3__45__cpo4prevE - _ZN41_INTERNAL_fc45e325_4_k_cu_2a592bd9_1916634cuda3std3__45__cpo5crendE)
_ZN41_INTERNAL_fc45e325_4_k_cu_2a592bd9_1916634cuda3std3__45__cpo5crendE:
	.zero		1
	.type		_ZN41_INTERNAL_fc45e325_4_k_cu_2a592bd9_1916634cuda3std6ranges3__45__cpo4prevE,@object
	.size		_ZN41_INTERNAL_fc45e325_4_k_cu_2a592bd9_1916634cuda3std6ranges3__45__cpo4prevE,(_ZN41_INTERNAL_fc45e325_4_k_cu_2a592bd9_1916634cuda3std6ranges3__45__cpo9iter_moveE - _ZN41_INTERNAL_fc45e325_4_k_cu_2a592bd9_1916634cuda3std6ranges3__45__cpo4prevE)
_ZN41_INTERNAL_fc45e325_4_k_cu_2a592bd9_1916634cuda3std6ranges3__45__cpo4prevE:
	.zero		1
	.type		_ZN41_INTERNAL_fc45e325_4_k_cu_2a592bd9_1916634cuda3std6ranges3__45__cpo9iter_moveE,@object
	.size		_ZN41_INTERNAL_fc45e325_4_k_cu_2a592bd9_1916634cuda3std6ranges3__45__cpo9iter_moveE,(_ZN41_INTERNAL_fc45e325_4_k_cu_2a592bd9_1916636thrust24THRUST_300001_SM_1000_NS6system6detail10sequential3seqE - _ZN41_INTERNAL_fc45e325_4_k_cu_2a592bd9_1916634cuda3std6ranges3__45__cpo9iter_moveE)
_ZN41_INTERNAL_fc45e325_4_k_cu_2a592bd9_1916634cuda3std6ranges3__45__cpo9iter_moveE:
	.zero		1
	.type		_ZN41_INTERNAL_fc45e325_4_k_cu_2a592bd9_1916636thrust24THRUST_300001_SM_1000_NS6system6detail10sequential3seqE,@object
	.size		_ZN41_INTERNAL_fc45e325_4_k_cu_2a592bd9_1916636thrust24THRUST_300001_SM_1000_NS6system6detail10sequential3seqE,(_ZN41_INTERNAL_fc45e325_4_k_cu_2a592bd9_1916636thrust24THRUST_300001_SM_1000_NS12placeholders2_9E - _ZN41_INTERNAL_fc45e325_4_k_cu_2a592bd9_1916636thrust24THRUST_300001_SM_1000_NS6system6detail10sequential3seqE)
_ZN41_INTERNAL_fc45e325_4_k_cu_2a592bd9_1916636thrust24THRUST_300001_SM_1000_NS6system6detail10sequential3seqE:
	.zero		1
	.type		_ZN41_INTERNAL_fc45e325_4_k_cu_2a592bd9_1916636thrust24THRUST_300001_SM_1000_NS12placeholders2_9E,@object
	.size		_ZN41_INTERNAL_fc45e325_4_k_cu_2a592bd9_1916636thrust24THRUST_300001_SM_1000_NS12placeholders2_9E,(_ZN41_INTERNAL_fc45e325_4_k_cu_2a592bd9_1916634cuda3std3__419piecewise_constructE - _ZN41_INTERNAL_fc45e325_4_k_cu_2a592bd9_1916636thrust24THRUST_300001_SM_1000_NS12placeholders2_9E)
_ZN41_INTERNAL_fc45e325_4_k_cu_2a592bd9_1916636thrust24THRUST_300001_SM_1000_NS12placeholders2_9E:
	.zero		1
	.type		_ZN41_INTERNAL_fc45e325_4_k_cu_2a592bd9_1916634cuda3std3__419piecewise_constructE,@object
	.size		_ZN41_INTERNAL_fc45e325_4_k_cu_2a592bd9_1916634cuda3std3__419piecewise_constructE,(_ZN41_INTERNAL_fc45e325_4_k_cu_2a592bd9_1916634cuda3std6ranges3__45__cpo5cdataE - _ZN41_INTERNAL_fc45e325_4_k_cu_2a592bd9_1916634cuda3std3__419piecewise_constructE)
_ZN41_INTERNAL_fc45e325_4_k_cu_2a592bd9_1916634cuda3std3__419piecewise_constructE:
	.zero		1
	.type		_ZN41_INTERNAL_fc45e325_4_k_cu_2a592bd9_1916634cuda3std6ranges3__45__cpo5cdataE,@object
	.size		_ZN41_INTERNAL_fc45e325_4_k_cu_2a592bd9_1916634cuda3std6ranges3__45__cpo5cdataE,(_ZN41_INTERNAL_fc45e325_4_k_cu_2a592bd9_1916636thrust24THRUST_300001_SM_1000_NS12placeholders2_1E - _ZN41_INTERNAL_fc45e325_4_k_cu_2a592bd9_1916634cuda3std6ranges3__45__cpo5cdataE)
_ZN41_INTERNAL_fc45e325_4_k_cu_2a592bd9_1916634cuda3std6ranges3__45__cpo5cdataE:
	.zero		1
	.type		_ZN41_INTERNAL_fc45e325_4_k_cu_2a592bd9_1916636thrust24THRUST_300001_SM_1000_NS12placeholders2_1E,@object
	.size		_ZN41_INTERNAL_fc45e325_4_k_cu_2a592bd9_1916636thrust24THRUST_300001_SM_1000_NS12placeholders2_1E,(_ZN41_INTERNAL_fc45e325_4_k_cu_2a592bd9_1916634cuda3std3__45__cpo3endE - _ZN41_INTERNAL_fc45e325_4_k_cu_2a592bd9_1916636thrust24THRUST_300001_SM_1000_NS12placeholders2_1E)
_ZN41_INTERNAL_fc45e325_4_k_cu_2a592bd9_1916636thrust24THRUST_300001_SM_1000_NS12placeholders2_1E:
	.zero		1
	.type		_ZN41_INTERNAL_fc45e325_4_k_cu_2a592bd9_1916634cuda3std3__45__cpo3endE,@object
	.size		_ZN41_INTERNAL_fc45e325_4_k_cu_2a592bd9_1916634cuda3std3__45__cpo3endE,(_ZN41_INTERNAL_fc45e325_4_k_cu_2a592bd9_1916634cuda3std6ranges3__45__cpo3endE - _ZN41_INTERNAL_fc45e325_4_k_cu_2a592bd9_1916634cuda3std3__45__cpo3endE)
_ZN41_INTERNAL_fc45e325_4_k_cu_2a592bd9_1916634cuda3std3__45__cpo3endE:
	.zero		1
	.type		_ZN41_INTERNAL_fc45e325_4_k_cu_2a592bd9_1916634cuda3std6ranges3__45__cpo3endE,@object
	.size		_ZN41_INTERNAL_fc45e325_4_k_cu_2a592bd9_1916634cuda3std6ranges3__45__cpo3endE,(_ZN41_INTERNAL_fc45e325_4_k_cu_2a592bd9_1916636thrust24THRUST_300001_SM_1000_NS12placeholders2_5E - _ZN41_INTERNAL_fc45e325_4_k_cu_2a592bd9_1916634cuda3std6ranges3__45__cpo3endE)
_ZN41_INTERNAL_fc45e325_4_k_cu_2a592bd9_1916634cuda3std6ranges3__45__cpo3endE:
	.zero		1
	.type		_ZN41_INTERNAL_fc45e325_4_k_cu_2a592bd9_1916636thrust24THRUST_300001_SM_1000_NS12placeholders2_5E,@object
	.size		_ZN41_INTERNAL_fc45e325_4_k_cu_2a592bd9_1916636thrust24THRUST_300001_SM_1000_NS12placeholders2_5E,(_ZN41_INTERNAL_fc45e325_4_k_cu_2a592bd9_1916634cuda3std3__45__cpo4rendE - _ZN41_INTERNAL_fc45e325_4_k_cu_2a592bd9_1916636thrust24THRUST_300001_SM_1000_NS12placeholders2_5E)
_ZN41_INTERNAL_fc45e325_4_k_cu_2a592bd9_1916636thrust24THRUST_300001_SM_1000_NS12placeholders2_5E:
	.zero		1
	.type		_ZN41_INTERNAL_fc45e325_4_k_cu_2a592bd9_1916634cuda3std3__45__cpo4rendE,@object
	.size		_ZN41_INTERNAL_fc45e325_4_k_cu_2a592bd9_1916634cuda3std3__45__cpo4rendE,(_ZN41_INTERNAL_fc45e325_4_k_cu_2a592bd9_1916634cuda3std6ranges3__45__cpo9iter_swapE - _ZN41_INTERNAL_fc45e325_4_k_cu_2a592bd9_1916634cuda3std3__45__cpo4rendE)
_ZN41_INTERNAL_fc45e325_4_k_cu_2a592bd9_1916634cuda3std3__45__cpo4rendE:
	.zero		1
	.type		_ZN41_INTERNAL_fc45e325_4_k_cu_2a592bd9_1916634cuda3std6ranges3__45__cpo9iter_swapE,@object
	.size		_ZN41_INTERNAL_fc45e325_4_k_cu_2a592bd9_1916634cuda3std6ranges3__45__cpo9iter_swapE,(_ZN41_INTERNAL_fc45e325_4_k_cu_2a592bd9_1916634cuda3std3__48unexpectE - _ZN41_INTERNAL_fc45e325_4_k_cu_2a592bd9_1916634cuda3std6ranges3__45__cpo9iter_swapE)
_ZN41_INTERNAL_fc45e325_4_k_cu_2a592bd9_1916634cuda3std6ranges3__45__cpo9iter_swapE:
	.zero		1
	.type		_ZN41_INTERNAL_fc45e325_4_k_cu_2a592bd9_1916634cuda3std3__48unexpectE,@object
	.size		_ZN41_INTERNAL_fc45e325_4_k_cu_2a592bd9_1916634cuda3std3__48unexpectE,(_ZN41_INTERNAL_fc45e325_4_k_cu_2a592bd9_1916636thrust24THRUST_300001_SM_1000_NS8cuda_cub3parE - _ZN41_INTERNAL_fc45e325_4_k_cu_2a592bd9_1916634cuda3std3__48unexpectE)
_ZN41_INTERNAL_fc45e325_4_k_cu_2a592bd9_1916634cuda3std3__48unexpectE:
	.zero		1
	.type		_ZN41_INTERNAL_fc45e325_4_k_cu_2a592bd9_1916636thrust24THRUST_300001_SM_1000_NS8cuda_cub3parE,@object
	.size		_ZN41_INTERNAL_fc45e325_4_k_cu_2a592bd9_1916636thrust24THRUST_300001_SM_1000_NS8cuda_cub3parE,(.L_29 - _ZN41_INTERNAL_fc45e325_4_k_cu_2a592bd9_1916636thrust24THRUST_300001_SM_1000_NS8cuda_cub3parE)
_ZN41_INTERNAL_fc45e325_4_k_cu_2a592bd9_1916636thrust24THRUST_300001_SM_1000_NS8cuda_cub3parE:
	.zero		1
.L_29:


//--------------------- .nv.shared._ZN6thrust24THRUST_300001_SM_1000_NS8cuda_cub4core6detail13_kernel_agentINS1_8__reduce11ReduceAgentIPN4cuda3std3__45tupleIJflEEESC_SB_lNS1_9__extrema9arg_max_fIflNS9_4lessIfEEEEEEJSC_SC_iSH_EEEvDpT0_ --------------------------
	.section	.nv.shared._ZN6thrust24THRUST_300001_SM_1000_NS8cuda_cub4core6detail13_kernel_agentINS1_8__reduce11ReduceAgentIPN4cuda3std3__45tupleIJflEEESC_SB_lNS1_9__extrema9arg_max_fIflNS9_4lessIfEEEEEEJSC_SC_iSH_EEEvDpT0_,"aw",@nobits
	.sectionflags	@""
	.align	16
	.zero		1024


//--------------------- .nv.shared._ZN6thrust24THRUST_300001_SM_1000_NS8cuda_cub4core6detail13_kernel_agentINS1_8__reduce11ReduceAgentINS0_12zip_iteratorIN4cuda3std3__45tupleIJPKfNS0_17counting_iteratorIlNS0_11use_defaultESF_SF_EEEEEEEPNSB_IJflEEESJ_lNS1_9__extrema9arg_max_fIflNSA_4lessIfEEEEEEJSI_SK_lN3cub18CUB_300001_SM_100013GridEvenShareIlEENSS_9GridQueueIyEESP_EEEvDpT0_ --------------------------
	.section	.nv.shared._ZN6thrust24THRUST_300001_SM_1000_NS8cuda_cub4core6detail13_kernel_agentINS1_8__reduce11ReduceAgentINS0_12zip_iteratorIN4cuda3std3__45tupleIJPKfNS0_17counting_iteratorIlNS0_11use_defaultESF_SF_EEEEEEEPNSB_IJflEEESJ_lNS1_9__extrema9arg_max_fIflNSA_4lessIfEEEEEEJSI_SK_lN3cub18CUB_300001_SM_100013GridEvenShareIlEENSS_9GridQueueIyEESP_EEEvDpT0_,"aw",@nobits
	.sectionflags	@""
	.align	16
	.zero		1024


//--------------------- .nv.shared._ZN6thrust24THRUST_300001_SM_1000_NS8cuda_cub4core6detail13_kernel_agentINS1_8__reduce11ReduceAgentINS0_12zip_iteratorIN4cuda3std3__45tupleIJPKfNS0_17counting_iteratorIlNS0_11use_defaultESF_SF_EEEEEEEPNSB_IJflEEESJ_lNS1_9__extrema9arg_max_fIflNSA_4lessIfEEEEEEJSI_SK_lSP_EEEvDpT0_ --------------------------
	.section	.nv.shared._ZN6thrust24THRUST_300001_SM_1000_NS8cuda_cub4core6detail13_kernel_agentINS1_8__reduce11ReduceAgentINS0_12zip_iteratorIN4cuda3std3__45tupleIJPKfNS0_17counting_iteratorIlNS0_11use_defaultESF_SF_EEEEEEEPNSB_IJflEEESJ_lNS1_9__extrema9arg_max_fIflNSA_4lessIfEEEEEEJSI_SK_lSP_EEEvDpT0_,"aw",@nobits
	.sectionflags	@""
	.align	16
	.zero		1024


//--------------------- .nv.shared._ZN6thrust24THRUST_300001_SM_1000_NS8cuda_cub4core6detail13_kernel_agentINS1_8__reduce11ReduceAgentIPN4cuda3std3__45tupleIJflEEESC_SB_iNS1_9__extrema9arg_max_fIflNS9_4lessIfEEEEEEJSC_SC_iSH_EEEvDpT0_ --------------------------
	.section	.nv.shared._ZN6thrust24THRUST_300001_SM_1000_NS8cuda_cub4core6detail13_kernel_agentINS1_8__reduce11ReduceAgentIPN4cuda3std3__45tupleIJflEEESC_SB_iNS1_9__extrema9arg_max_fIflNS9_4lessIfEEEEEEJSC_SC_iSH_EEEvDpT0_,"aw",@nobits
	.sectionflags	@""
	.align	16
	.zero		1024


//--------------------- .nv.shared._ZN6thrust24THRUST_300001_SM_1000_NS8cuda_cub4core6detail13_kernel_agentINS1_8__reduce11ReduceAgentINS0_12zip_iteratorIN4cuda3std3__45tupleIJPKfNS0_17counting_iteratorIlNS0_11use_defaultESF_SF_EEEEEEEPNSB_IJflEEESJ_iNS1_9__extrema9arg_max_fIflNSA_4lessIfEEEEEEJSI_SK_iN3cub18CUB_300001_SM_100013GridEvenShareIiEENSS_9GridQueueIjEESP_EEEvDpT0_ --------------------------
	.section	.nv.shared._ZN6thrust24THRUST_300001_SM_1000_NS8cuda_cub4core6detail13_kernel_agentINS1_8__reduce11ReduceAgentINS0_12zip_iteratorIN4cuda3std3__45tupleIJPKfNS0_17counting_iteratorIlNS0_11use_defaultESF_SF_EEEEEEEPNSB_IJflEEESJ_iNS1_9__extrema9arg_max_fIflNSA_4lessIfEEEEEEJSI_SK_iN3cub18CUB_300001_SM_100013GridEvenShareIiEENSS_9GridQueueIjEESP_EEEvDpT0_,"aw",@nobits
	.sectionflags	@""
	.align	16
	.zero		1024


//--------------------- .nv.shared._ZN6thrust24THRUST_300001_SM_1000_NS8cuda_cub4core6detail13_kernel_agentINS1_8__reduce11ReduceAgentINS0_12zip_iteratorIN4cuda3std3__45tupleIJPKfNS0_17counting_iteratorIlNS0_11use_defaultESF_SF_EEEEEEEPNSB_IJflEEESJ_iNS1_9__extrema9arg_max_fIflNSA_4lessIfEEEEEEJSI_SK_iSP_EEEvDpT0_ --------------------------
	.section	.nv.shared._ZN6thrust24THRUST_300001_SM_1000_NS8cuda_cub4core6detail13_kernel_agentINS1_8__reduce11ReduceAgentINS0_12zip_iteratorIN4cuda3std3__45tupleIJPKfNS0_17counting_iteratorIlNS0_11use_defaultESF_SF_EEEEEEEPNSB_IJflEEESJ_iNS1_9__extrema9arg_max_fIflNSA_4lessIfEEEEEEJSI_SK_iSP_EEEvDpT0_,"aw",@nobits
	.sectionflags	@""
	.align	16
	.zero		1024


//--------------------- .nv.shared._ZN6thrust24THRUST_300001_SM_1000_NS8cuda_cub4core6detail13_kernel_agentINS1_8__reduce11ReduceAgentIPN4cuda3std3__45tupleIJflEEESC_SB_lNS1_9__extrema9arg_min_fIflNS9_4lessIfEEEEEEJSC_SC_iSH_EEEvDpT0_ --------------------------
	.section	.nv.shared._ZN6thrust24THRUST_300001_SM_1000_NS8cuda_cub4core6detail13_kernel_agentINS1_8__reduce11ReduceAgentIPN4cuda3std3__45tupleIJflEEESC_SB_lNS1_9__extrema9arg_min_fIflNS9_4lessIfEEEEEEJSC_SC_iSH_EEEvDpT0_,"aw",@nobits
	.sectionflags	@""
	.align	16
	.zero		1024


//--------------------- .nv.shared._ZN6thrust24THRUST_300001_SM_1000_NS8cuda_cub4core6detail13_kernel_agentINS1_8__reduce10DrainAgentIlEEJN3cub18CUB_300001_SM_10009GridQueueIyEElEEEvDpT0_ --------------------------
	.section	.nv.shared._ZN6thrust24THRUST_300001_SM_1000_NS8cuda_cub4core6detail13_kernel_agentINS1_8__reduce10DrainAgentIlEEJN3cub18CUB_300001_SM_10009GridQueueIyEElEEEvDpT0_,"aw",@nobits
	.sectionflags	@""
	.align	16
	.zero		1024


//--------------------- .nv.shared._ZN6thrust24THRUST_300001_SM_1000_NS8cuda_cub4core6detail13_kernel_agentINS1_8__reduce11ReduceAgentINS0_12zip_iteratorIN4cuda3std3__45tupleIJPKfNS0_17counting_iteratorIlNS0_11use_defaultESF_SF_EEEEEEEPNSB_IJflEEESJ_lNS1_9__extrema9arg_min_fIflNSA_4lessIfEEEEEEJSI_SK_lN3cub18CUB_300001_SM_100013GridEvenShareIlEENSS_9GridQueueIyEESP_EEEvDpT0_ --------------------------
	.section	.nv.shared._ZN6thrust24THRUST_300001_SM_1000_NS8cuda_cub4core6detail13_kernel_agentINS1_8__reduce11ReduceAgentINS0_12zip_iteratorIN4cuda3std3__45tupleIJPKfNS0_17counting_iteratorIlNS0_11use_defaultESF_SF_EEEEEEEPNSB_IJflEEESJ_lNS1_9__extrema9arg_min_fIflNSA_4lessIfEEEEEEJSI_SK_lN3cub18CUB_300001_SM_100013GridEvenShareIlEENSS_9GridQueueIyEESP_EEEvDpT0_,"aw",@nobits
	.sectionflags	@""
	.align	16
	.zero		1024


//--------------------- .nv.shared._ZN6thrust24THRUST_300001_SM_1000_NS8cuda_cub4core6detail13_kernel_agentINS1_8__reduce11ReduceAgentINS0_12zip_iteratorIN4cuda3std3__45tupleIJPKfNS0_17counting_iteratorIlNS0_11use_defaultESF_SF_EEEEEEEPNSB_IJflEEESJ_lNS1_9__extrema9arg_min_fIflNSA_4lessIfEEEEEEJSI_SK_lSP_EEEvDpT0_ --------------------------
	.section	.nv.shared._ZN6thrust24THRUST_300001_SM_1000_NS8cuda_cub4core6detail13_kernel_agentINS1_8__reduce11ReduceAgentINS0_12zip_iteratorIN4cuda3std3__45tupleIJPKfNS0_17counting_iteratorIlNS0_11use_defaultESF_SF_EEEEEEEPNSB_IJflEEESJ_lNS1_9__extrema9arg_min_fIflNSA_4lessIfEEEEEEJSI_SK_lSP_EEEvDpT0_,"aw",@nobits
	.sectionflags	@""
	.align	16
	.zero		1024


//--------------------- .nv.shared._ZN6thrust24THRUST_300001_SM_1000_NS8cuda_cub4core6detail13_kernel_agentINS1_8__reduce11ReduceAgentIPN4cuda3std3__45tupleIJflEEESC_SB_iNS1_9__extrema9arg_min_fIflNS9_4lessIfEEEEEEJSC_SC_iSH_EEEvDpT0_ --------------------------
	.section	.nv.shared._ZN6thrust24THRUST_300001_SM_1000_NS8cuda_cub4core6detail13_kernel_agentINS1_8__reduce11ReduceAgentIPN4cuda3std3__45tupleIJflEEESC_SB_iNS1_9__extrema9arg_min_fIflNS9_4lessIfEEEEEEJSC_SC_iSH_EEEvDpT0_,"aw",@nobits
	.sectionflags	@""
	.align	16
	.zero		1024


//--------------------- .nv.shared._ZN6thrust24THRUST_300001_SM_1000_NS8cuda_cub4core6detail13_kernel_agentINS1_8__reduce10DrainAgentIiEEJN3cub18CUB_300001_SM_10009GridQueueIjEEiEEEvDpT0_ --------------------------
	.section	.nv.shared._ZN6thrust24THRUST_300001_SM_1000_NS8cuda_cub4core6detail13_kernel_agentINS1_8__reduce10DrainAgentIiEEJN3cub18CUB_300001_SM_10009GridQueueIjEEiEEEvDpT0_,"aw",@nobits
	.sectionflags	@""
	.align	16
	.zero		1024


//--------------------- .nv.shared._ZN6thrust24THRUST_300001_SM_1000_NS8cuda_cub4core6detail13_kernel_agentINS1_8__reduce11ReduceAgentINS0_12zip_iteratorIN4cuda3std3__45tupleIJPKfNS0_17counting_iteratorIlNS0_11use_defaultESF_SF_EEEEEEEPNSB_IJflEEESJ_iNS1_9__extrema9arg_min_fIflNSA_4lessIfEEEEEEJSI_SK_iN3cub18CUB_300001_SM_100013GridEvenShareIiEENSS_9GridQueueIjEESP_EEEvDpT0_ --------------------------
	.section	.nv.shared._ZN6thrust24THRUST_300001_SM_1000_NS8cuda_cub4core6detail13_kernel_agentINS1_8__reduce11ReduceAgentINS0_12zip_iteratorIN4cuda3std3__45tupleIJPKfNS0_17counting_iteratorIlNS0_11use_defaultESF_SF_EEEEEEEPNSB_IJflEEESJ_iNS1_9__extrema9arg_min_fIflNSA_4lessIfEEEEEEJSI_SK_iN3cub18CUB_300001_SM_100013GridEvenShareIiEENSS_9GridQueueIjEESP_EEEvDpT0_,"aw",@nobits
	.sectionflags	@""
	.align	16
	.zero		1024


//--------------------- .nv.shared._ZN6thrust24THRUST_300001_SM_1000_NS8cuda_cub4core6detail13_kernel_agentINS1_8__reduce11ReduceAgentINS0_12zip_iteratorIN4cuda3std3__45tupleIJPKfNS0_17counting_iteratorIlNS0_11use_defaultESF_SF_EEEEEEEPNSB_IJflEEESJ_iNS1_9__extrema9arg_min_fIflNSA_4lessIfEEEEEEJSI_SK_iSP_EEEvDpT0_ --------------------------
	.section	.nv.shared._ZN6thrust24THRUST_300001_SM_1000_NS8cuda_cub4core6detail13_kernel_agentINS1_8__reduce11ReduceAgentINS0_12zip_iteratorIN4cuda3std3__45tupleIJPKfNS0_17counting_iteratorIlNS0_11use_defaultESF_SF_EEEEEEEPNSB_IJflEEESJ_iNS1_9__extrema9arg_min_fIflNSA_4lessIfEEEEEEJSI_SK_iSP_EEEvDpT0_,"aw",@nobits
	.sectionflags	@""
	.align	16
	.zero		1024


//--------------------- .nv.shared._Z26_hfp8_to_float_cuda_kernelPKhiiPfiii --------------------------
	.section	.nv.shared._Z26_hfp8_to_float_cuda_kernelPKhiiPfiii,"aw",@nobits
	.sectionflags	@""
	.align	16
	.zero		1024


//--------------------- .nv.shared._Z26_float_to_hfp8_cuda_kernelPKfiiPhiiiff --------------------------
	.section	.nv.shared._Z26_float_to_hfp8_cuda_kernelPKfiiPhiiiff,"aw",@nobits
	.sectionflags	@""
	.align	16
	.zero		1024


//--------------------- .nv.shared._Z30_bfloat16_to_float_cuda_kernelPKtiiPf --------------------------
	.section	.nv.shared._Z30_bfloat16_to_float_cuda_kernelPKtiiPf,"aw",@nobits
	.sectionflags	@""
	.align	16
	.zero		1024


//--------------------- .nv.shared._Z30_float_to_bfloat16_cuda_kernelPKfiiPt --------------------------
	.section	.nv.shared._Z30_float_to_bfloat16_cuda_kernelPKfiiPt,"aw",@nobits
	.sectionflags	@""
	.align	16
	.zero		1024


//--------------------- .nv.shared._Z38_fusednbitrowwise_to_float_cuda_kerneliPKhiiPf --------------------------
	.section	.nv.shared._Z38_fusednbitrowwise_to_float_cuda_kerneliPKhiiPf,"aw",@nobits
	.sectionflags	@""
	.align	16
	.zero		1024


//--------------------- .nv.shared._Z38_float_to_fusednbitrowwise_cuda_kerneliPKfiiPh --------------------------
	.section	.nv.shared._Z38_float_to_fusednbitrowwise_cuda_kerneliPKfiiPh,"aw",@nobits
	.sectionflags	@""
	.align	16
	.zero		1024


//--------------------- .nv.shared._Z31_fake_8bit_quantize_cuda_kernelPKfiiPf --------------------------
	.section	.nv.shared._Z31_fake_8bit_quantize_cuda_kernelPKfiiPf,"aw",@nobits
	.sectionflags	@""
	.align	16
	.zero		1024


//--------------------- .nv.shared._Z38_fused8bitrowwise_to_float_cuda_kernelPKhiiPf --------------------------
	.section	.nv.shared._Z38_fused8bitrowwise_to_float_cuda_kernelPKhiiPf,"aw",@nobits
	.sectionflags	@""
	.align	16
	.zero		1024


//--------------------- .nv.shared._Z38_float_to_fused8bitrowwise_cuda_kernelPKfiiPh --------------------------
	.section	.nv.shared._Z38_float_to_fused8bitrowwise_cuda_kernelPKfiiPh,"aw",@nobits
	.sectionflags	@""
	.align	16
	.zero		1024


//--------------------- .nv.shared._Z34_compute_8bit_quantize_cuda_kernelPKfS0_iiPh --------------------------
	.section	.nv.shared._Z34_compute_8bit_quantize_cuda_kernelPKfS0_iiPh,"aw",@nobits
	.sectionflags	@""
	.align	16
	.zero		1024


//--------------------- .nv.shared._Z28_get_8bit_qparam_cuda_kernelPKfiiPhPf --------------------------
	.section	.nv.shared._Z28_get_8bit_qparam_cuda_kernelPKfiiPhPf,"aw",@nobits
	.sectionflags	@""
	.align	16
	.zero		1024


//--------------------- .nv.constant0._ZN3cub18CUB_300001_SM_10006detail11EmptyKernelIvEEvv --------------------------
	.section	.nv.constant0._ZN3cub18CUB_300001_SM_10006detail11EmptyKernelIvEEvv,"a",@progbits
	.sectionflags	@""
	.align	4
.nv.constant0._ZN3cub18CUB_300001_SM_10006detail11EmptyKernelIvEEvv:
	.zero		896


//--------------------- .nv.constant0._ZN6thrust24THRUST_300001_SM_1000_NS8cuda_cub4core6detail13_kernel_agentINS1_8__reduce11ReduceAgentIPN4cuda3std3__45tupleIJflEEESC_SB_lNS1_9__extrema9arg_max_fIflNS9_4lessIfEEEEEEJSC_SC_iSH_EEEvDpT0_ --------------------------
	.section	.nv.constant0._ZN6thrust24THRUST_300001_SM_1000_NS8cuda_cub4core6detail13_kernel_agentINS1_8__reduce11ReduceAgentIPN4cuda3std3__45tupleIJflEEESC_SB_lNS1_9__extrema9arg_max_fIflNS9_4lessIfEEEEEEJSC_SC_iSH_EEEvDpT0_,"a",@progbits
	.sectionflags	@""
	.align	4
.nv.constant0._ZN6thrust24THRUST_300001_SM_1000_NS8cuda_cub4core6detail13_kernel_agentINS1_8__reduce11ReduceAgentIPN4cuda3std3__45tupleIJflEEESC_SB_lNS1_9__extrema9arg_max_fIflNS9_4lessIfEEEEEEJSC_SC_iSH_EEEvDpT0_:
	.zero		917


//--------------------- .nv.constant0._ZN6thrust24THRUST_300001_SM_1000_NS8cuda_cub4core6detail13_kernel_agentINS1_8__reduce11ReduceAgentINS0_12zip_iteratorIN4cuda3std3__45tupleIJPKfNS0_17counting_iteratorIlNS0_11use_defaultESF_SF_EEEEEEEPNSB_IJflEEESJ_lNS1_9__extrema9arg_max_fIflNSA_4lessIfEEEEEEJSI_SK_lN3cub18CUB_300001_SM_100013GridEvenShareIlEENSS_9GridQueueIyEESP_EEEvDpT0_ --------------------------
	.section	.nv.constant0._ZN6thrust24THRUST_300001_SM_1000_NS8cuda_cub4core6detail13_kernel_agentINS1_8__reduce11ReduceAgentINS0_12zip_iteratorIN4cuda3std3__45tupleIJPKfNS0_17counting_iteratorIlNS0_11use_defaultESF_SF_EEEEEEEPNSB_IJflEEESJ_lNS1_9__extrema9arg_max_fIflNSA_4lessIfEEEEEEJSI_SK_lN3cub18CUB_300001_SM_100013GridEvenShareIlEENSS_9GridQueueIyEESP_EEEvDpT0_,"a",@progbits
	.sectionflags	@""
	.align	4
.nv.constant0._ZN6thrust24THRUST_300001_SM_1000_NS8cuda_cub4core6detail13_kernel_agentINS1_8__reduce11ReduceAgentINS0_12zip_iteratorIN4cuda3std3__45tupleIJPKfNS0_17counting_iteratorIlNS0_11use_defaultESF_SF_EEEEEEEPNSB_IJflEEESJ_lNS1_9__extrema9arg_max_fIflNSA_4lessIfEEEEEEJSI_SK_lN3cub18CUB_300001_SM_100013GridEvenShareIlEENSS_9GridQueueIyEESP_EEEvDpT0_:
	.zero		1009


//--------------------- .nv.constant0._ZN6thrust24THRUST_300001_SM_1000_NS8cuda_cub4core6detail13_kernel_agentINS1_8__reduce11ReduceAgentINS0_12zip_iteratorIN4cuda3std3__45tupleIJPKfNS0_17counting_iteratorIlNS0_11use_defaultESF_SF_EEEEEEEPNSB_IJflEEESJ_lNS1_9__extrema9arg_max_fIflNSA_4lessIfEEEEEEJSI_SK_lSP_EEEvDpT0_ --------------------------
	.section	.nv.constant0._ZN6thrust24THRUST_300001_SM_1000_NS8cuda_cub4core6detail13_kernel_agentINS1_8__reduce11ReduceAgentINS0_12zip_iteratorIN4cuda3std3__45tupleIJPKfNS0_17counting_iteratorIlNS0_11use_defaultESF_SF_EEEEEEEPNSB_IJflEEESJ_lNS1_9__extrema9arg_max_fIflNSA_4lessIfEEEEEEJSI_SK_lSP_EEEvDpT0_,"a",@progbits
	.sectionflags	@""
	.align	4
.nv.constant0._ZN6thrust24THRUST_300001_SM_1000_NS8cuda_cub4core6detail13_kernel_agentINS1_8__reduce11ReduceAgentINS0_12zip_iteratorIN4cuda3std3__45tupleIJPKfNS0_17counting_iteratorIlNS0_11use_defaultESF_SF_EEEEEEEPNSB_IJflEEESJ_lNS1_9__extrema9arg_max_fIflNSA_4lessIfEEEEEEJSI_SK_lSP_EEEvDpT0_:
	.zero		929


//--------------------- .nv.constant0._ZN6thrust24THRUST_300001_SM_1000_NS8cuda_cub4core6detail13_kernel_agentINS1_8__reduce11ReduceAgentIPN4cuda3std3__45tupleIJflEEESC_SB_iNS1_9__extrema9arg_max_fIflNS9_4lessIfEEEEEEJSC_SC_iSH_EEEvDpT0_ --------------------------
	.section	.nv.constant0._ZN6thrust24THRUST_300001_SM_1000_NS8cuda_cub4core6detail13_kernel_agentINS1_8__reduce11ReduceAgentIPN4cuda3std3__45tupleIJflEEESC_SB_iNS1_9__extrema9arg_max_fIflNS9_4lessIfEEEEEEJSC_SC_iSH_EEEvDpT0_,"a",@progbits
	.sectionflags	@""
	.align	4
.nv.constant0._ZN6thrust24THRUST_300001_SM_1000_NS8cuda_cub4core6detail13_kernel_agentINS1_8__reduce11ReduceAgentIPN4cuda3std3__45tupleIJflEEESC_SB_iNS1_9__extrema9arg_max_fIflNS9_4lessIfEEEEEEJSC_SC_iSH_EEEvDpT0_:
	.zero		917


//--------------------- .nv.constant0._ZN6thrust24THRUST_300001_SM_1000_NS8cuda_cub4core6detail13_kernel_agentINS1_8__reduce11ReduceAgentINS0_12zip_iteratorIN4cuda3std3__45tupleIJPKfNS0_17counting_iteratorIlNS0_11use_defaultESF_SF_EEEEEEEPNSB_IJflEEESJ_iNS1_9__extrema9arg_max_fIflNSA_4lessIfEEEEEEJSI_SK_iN3cub18CUB_300001_SM_100013GridEvenShareIiEENSS_9GridQueueIjEESP_EEEvDpT0_ --------------------------
	.section	.nv.constant0._ZN6thrust24THRUST_300001_SM_1000_NS8cuda_cub4core6detail13_kernel_agentINS1_8__reduce11ReduceAgentINS0_12zip_iteratorIN4cuda3std3__45tupleIJPKfNS0_17counting_iteratorIlNS0_11use_defaultESF_SF_EEEEEEEPNSB_IJflEEESJ_iNS1_9__extrema9arg_max_fIflNSA_4lessIfEEEEEEJSI_SK_iN3cub18CUB_300001_SM_100013GridEvenShareIiEENSS_9GridQueueIjEESP_EEEvDpT0_,"a",@progbits
	.sectionflags	@""
	.align	4
.nv.constant0._ZN6thrust24THRUST_300001_SM_1000_NS8cuda_cub4core6detail13_kernel_agentINS1_8__reduce11ReduceAgentINS0_12zip_iteratorIN4cuda3std3__45tupleIJPKfNS0_17counting_iteratorIlNS0_11use_defaultESF_SF_EEEEEEEPNSB_IJflEEESJ_iNS1_9__extrema9arg_max_fIflNSA_4lessIfEEEEEEJSI_SK_iN3cub18CUB_300001_SM_100013GridEvenShareIiEENSS_9GridQueueIjEESP_EEEvDpT0_:
	.zero		977


//--------------------- .nv.constant0._ZN6thrust24THRUST_300001_SM_1000_NS8cuda_cub4core6detail13_kernel_agentINS1_8__reduce11ReduceAgentINS0_12zip_iteratorIN4cuda3std3__45tupleIJPKfNS0_17counting_iteratorIlNS0_11use_defaultESF_SF_EEEEEEEPNSB_IJflEEESJ_iNS1_9__extrema9arg_max_fIflNSA_4lessIfEEEEEEJSI_SK_iSP_EEEvDpT0_ --------------------------
	.section	.nv.constant0._ZN6thrust24THRUST_300001_SM_1000_NS8cuda_cub4core6detail13_kernel_agentINS1_8__reduce11ReduceAgentINS0_12zip_iteratorIN4cuda3std3__45tupleIJPKfNS0_17counting_iteratorIlNS0_11use_defaultESF_SF_EEEEEEEPNSB_IJflEEESJ_iNS1_9__extrema9arg_max_fIflNSA_4lessIfEEEEEEJSI_SK_iSP_EEEvDpT0_,"a",@progbits
	.sectionflags	@""
	.align	4
.nv.constant0._ZN6thrust24THRUST_300001_SM_1000_NS8cuda_cub4core6detail13_kernel_agentINS1_8__reduce11ReduceAgentINS0_12zip_iteratorIN4cuda3std3__45tupleIJPKfNS0_17counting_iteratorIlNS0_11use_defaultESF_SF_EEEEEEEPNSB_IJflEEESJ_iNS1_9__extrema9arg_max_fIflNSA_4lessIfEEEEEEJSI_SK_iSP_EEEvDpT0_:
	.zero		925


//--------------------- .nv.constant0._ZN6thrust24THRUST_300001_SM_1000_NS8cuda_cub4core6detail13_kernel_agentINS1_8__reduce11ReduceAgentIPN4cuda3std3__45tupleIJflEEESC_SB_lNS1_9__extrema9arg_min_fIflNS9_4lessIfEEEEEEJSC_SC_iSH_EEEvDpT0_ --------------------------
	.section	.nv.constant0._ZN6thrust24THRUST_300001_SM_1000_NS8cuda_cub4core6detail13_kernel_agentINS1_8__reduce11ReduceAgentIPN4cuda3std3__45tupleIJflEEESC_SB_lNS1_9__extrema9arg_min_fIflNS9_4lessIfEEEEEEJSC_SC_iSH_EEEvDpT0_,"a",@progbits
	.sectionflags	@""
	.align	4
.nv.constant0._ZN6thrust24THRUST_300001_SM_1000_NS8cuda_cub4core6detail13_kernel_agentINS1_8__reduce11ReduceAgentIPN4cuda3std3__45tupleIJflEEESC_SB_lNS1_9__extrema9arg_min_fIflNS9_4lessIfEEEEEEJSC_SC_iSH_EEEvDpT0_:
	.zero		917


//--------------------- .nv.constant0._ZN6thrust24THRUST_300001_SM_1000_NS8cuda_cub4core6detail13_kernel_agentINS1_8__reduce10DrainAgentIlEEJN3cub18CUB_300001_SM_10009GridQueueIyEElEEEvDpT0_ --------------------------
	.section	.nv.constant0._ZN6thrust24THRUST_300001_SM_1000_NS8cuda_cub4core6detail13_kernel_agentINS1_8__reduce10DrainAgentIlEEJN3cub18CUB_300001_SM_10009GridQueueIyEElEEEvDpT0_,"a",@progbits
	.sectionflags	@""
	.align	4
.nv.constant0._ZN6thrust24THRUST_300001_SM_1000_NS8cuda_cub4core6detail13_kernel_agentINS1_8__reduce10DrainAgentIlEEJN3cub18CUB_300001_SM_10009GridQueueIyEElEEEvDpT0_:
	.zero		912


//--------------------- .nv.constant0._ZN6thrust24THRUST_300001_SM_1000_NS8cuda_cub4core6detail13_kernel_agentINS1_8__reduce11ReduceAgentINS0_12zip_iteratorIN4cuda3std3__45tupleIJPKfNS0_17counting_iteratorIlNS0_11use_defaultESF_SF_EEEEEEEPNSB_IJflEEESJ_lNS1_9__extrema9arg_min_fIflNSA_4lessIfEEEEEEJSI_SK_lN3cub18CUB_300001_SM_100013GridEvenShareIlEENSS_9GridQueueIyEESP_EEEvDpT0_ --------------------------
	.section	.nv.constant0._ZN6thrust24THRUST_300001_SM_1000_NS8cuda_cub4core6detail13_kernel_agentINS1_8__reduce11ReduceAgentINS0_12zip_iteratorIN4cuda3std3__45tupleIJPKfNS0_17counting_iteratorIlNS0_11use_defaultESF_SF_EEEEEEEPNSB_IJflEEESJ_lNS1_9__extrema9arg_min_fIflNSA_4lessIfEEEEEEJSI_SK_lN3cub18CUB_300001_SM_100013GridEvenShareIlEENSS_9GridQueueIyEESP_EEEvDpT0_,"a",@progbits
	.sectionflags	@""
	.align	4
.nv.constant0._ZN6thrust24THRUST_300001_SM_1000_NS8cuda_cub4core6detail13_kernel_agentINS1_8__reduce11ReduceAgentINS0_12zip_iteratorIN4cuda3std3__45tupleIJPKfNS0_17counting_iteratorIlNS0_11use_defaultESF_SF_EEEEEEEPNSB_IJflEEESJ_lNS1_9__extrema9arg_min_fIflNSA_4lessIfEEEEEEJSI_SK_lN3cub18CUB_300001_SM_100013GridEvenShareIlEENSS_9GridQueueIyEESP_EEEvDpT0_:
	.zero		1009


//--------------------- .nv.constant0._ZN6thrust24THRUST_300001_SM_1000_NS8cuda_cub4core6detail13_kernel_agentINS1_8__reduce11ReduceAgentINS0_12zip_iteratorIN4cuda3std3__45tupleIJPKfNS0_17counting_iteratorIlNS0_11use_defaultESF_SF_EEEEEEEPNSB_IJflEEESJ_lNS1_9__extrema9arg_min_fIflNSA_4lessIfEEEEEEJSI_SK_lSP_EEEvDpT0_ --------------------------
	.section	.nv.constant0._ZN6thrust24THRUST_300001_SM_1000_NS8cuda_cub4core6detail13_kernel_agentINS1_8__reduce11ReduceAgentINS0_12zip_iteratorIN4cuda3std3__45tupleIJPKfNS0_17counting_iteratorIlNS0_11use_defaultESF_SF_EEEEEEEPNSB_IJflEEESJ_lNS1_9__extrema9arg_min_fIflNSA_4lessIfEEEEEEJSI_SK_lSP_EEEvDpT0_,"a",@progbits
	.sectionflags	@""
	.align	4
.nv.constant0._ZN6thrust24THRUST_300001_SM_1000_NS8cuda_cub4core6detail13_kernel_agentINS1_8__reduce11ReduceAgentINS0_12zip_iteratorIN4cuda3std3__45tupleIJPKfNS0_17counting_iteratorIlNS0_11use_defaultESF_SF_EEEEEEEPNSB_IJflEEESJ_lNS1_9__extrema9arg_min_fIflNSA_4lessIfEEEEEEJSI_SK_lSP_EEEvDpT0_:
	.zero		929


//--------------------- .nv.constant0._ZN6thrust24THRUST_300001_SM_1000_NS8cuda_cub4core6detail13_kernel_agentINS1_8__reduce11ReduceAgentIPN4cuda3std3__45tupleIJflEEESC_SB_iNS1_9__extrema9arg_min_fIflNS9_4lessIfEEEEEEJSC_SC_iSH_EEEvDpT0_ --------------------------
	.section	.nv.constant0._ZN6thrust24THRUST_300001_SM_1000_NS8cuda_cub4core6detail13_kernel_agentINS1_8__reduce11ReduceAgentIPN4cuda3std3__45tupleIJflEEESC_SB_iNS1_9__extrema9arg_min_fIflNS9_4lessIfEEEEEEJSC_SC_iSH_EEEvDpT0_,"a",@progbits
	.sectionflags	@""
	.align	4
.nv.constant0._ZN6thrust24THRUST_300001_SM_1000_NS8cuda_cub4core6detail13_kernel_agentINS1_8__reduce11ReduceAgentIPN4cuda3std3__45tupleIJflEEESC_SB_iNS1_9__extrema9arg_min_fIflNS9_4lessIfEEEEEEJSC_SC_iSH_EEEvDpT0_:
	.zero		917


//--------------------- .nv.constant0._ZN6thrust24THRUST_300001_SM_1000_NS8cuda_cub4core6detail13_kernel_agentINS1_8__reduce10DrainAgentIiEEJN3cub18CUB_300001_SM_10009GridQueueIjEEiEEEvDpT0_ --------------------------
	.section	.nv.constant0._ZN6thrust24THRUST_300001_SM_1000_NS8cuda_cub4core6detail13_kernel_agentINS1_8__reduce10DrainAgentIiEEJN3cub18CUB_300001_SM_10009GridQueueIjEEiEEEvDpT0_,"a",@progbits
	.sectionflags	@""
	.align	4
.nv.constant0._ZN6thrust24THRUST_300001_SM_1000_NS8cuda_cub4core6detail13_kernel_agentINS1_8__reduce10DrainAgentIiEEJN3cub18CUB_300001_SM_10009GridQueueIjEEiEEEvDpT0_:
	.zero		908


//--------------------- .nv.constant0._ZN6thrust24THRUST_300001_SM_1000_NS8cuda_cub4core6detail13_kernel_agentINS1_8__reduce11ReduceAgentINS0_12zip_iteratorIN4cuda3std3__45tupleIJPKfNS0_17counting_iteratorIlNS0_11use_defaultESF_SF_EEEEEEEPNSB_IJflEEESJ_iNS1_9__extrema9arg_min_fIflNSA_4lessIfEEEEEEJSI_SK_iN3cub18CUB_300001_SM_100013GridEvenShareIiEENSS_9GridQueueIjEESP_EEEvDpT0_ --------------------------
	.section	.nv.constant0._ZN6thrust24THRUST_300001_SM_1000_NS8cuda_cub4core6detail13_kernel_agentINS1_8__reduce11ReduceAgentINS0_12zip_iteratorIN4cuda3std3__45tupleIJPKfNS0_17counting_iteratorIlNS0_11use_defaultESF_SF_EEEEEEEPNSB_IJflEEESJ_iNS1_9__extrema9arg_min_fIflNSA_4lessIfEEEEEEJSI_SK_iN3cub18CUB_300001_SM_100013GridEvenShareIiEENSS_9GridQueueIjEESP_EEEvDpT0_,"a",@progbits
	.sectionflags	@""
	.align	4
.nv.constant0._ZN6thrust24THRUST_300001_SM_1000_NS8cuda_cub4core6detail13_kernel_agentINS1_8__reduce11ReduceAgentINS0_12zip_iteratorIN4cuda3std3__45tupleIJPKfNS0_17counting_iteratorIlNS0_11use_defaultESF_SF_EEEEEEEPNSB_IJflEEESJ_iNS1_9__extrema9arg_min_fIflNSA_4lessIfEEEEEEJSI_SK_iN3cub18CUB_300001_SM_100013GridEvenShareIiEENSS_9GridQueueIjEESP_EEEvDpT0_:
	.zero		977


//--------------------- .nv.constant0._ZN6thrust24THRUST_300001_SM_1000_NS8cuda_cub4core6detail13_kernel_agentINS1_8__reduce11ReduceAgentINS0_12zip_iteratorIN4cuda3std3__45tupleIJPKfNS0_17counting_iteratorIlNS0_11use_defaultESF_SF_EEEEEEEPNSB_IJflEEESJ_iNS1_9__extrema9arg_min_fIflNSA_4lessIfEEEEEEJSI_SK_iSP_EEEvDpT0_ --------------------------
	.section	.nv.constant0._ZN6thrust24THRUST_300001_SM_1000_NS8cuda_cub4core6detail13_kernel_agentINS1_8__reduce11ReduceAgentINS0_12zip_iteratorIN4cuda3std3__45tupleIJPKfNS0_17counting_iteratorIlNS0_11use_defaultESF_SF_EEEEEEEPNSB_IJflEEESJ_iNS1_9__extrema9arg_min_fIflNSA_4lessIfEEEEEEJSI_SK_iSP_EEEvDpT0_,"a",@progbits
	.sectionflags	@""
	.align	4
.nv.constant0._ZN6thrust24THRUST_300001_SM_1000_NS8cuda_cub4core6detail13_kernel_agentINS1_8__reduce11ReduceAgentINS0_12zip_iteratorIN4cuda3std3__45tupleIJPKfNS0_17counting_iteratorIlNS0_11use_defaultESF_SF_EEEEEEEPNSB_IJflEEESJ_iNS1_9__extrema9arg_min_fIflNSA_4lessIfEEEEEEJSI_SK_iSP_EEEvDpT0_:
	.zero		925


//--------------------- .nv.constant0._Z26_hfp8_to_float_cuda_kernelPKhiiPfiii --------------------------
	.section	.nv.constant0._Z26_hfp8_to_float_cuda_kernelPKhiiPfiii,"a",@progbits
	.sectionflags	@""
	.align	4
.nv.constant0._Z26_hfp8_to_float_cuda_kernelPKhiiPfiii:
	.zero		932


//--------------------- .nv.constant0._Z26_float_to_hfp8_cuda_kernelPKfiiPhiiiff --------------------------
	.section	.nv.constant0._Z26_float_to_hfp8_cuda_kernelPKfiiPhiiiff,"a",@progbits
	.sectionflags	@""
	.align	4
.nv.constant0._Z26_float_to_hfp8_cuda_kernelPKfiiPhiiiff:
	.zero		940


//--------------------- .nv.constant0._Z30_bfloat16_to_float_cuda_kernelPKtiiPf --------------------------
	.section	.nv.constant0._Z30_bfloat16_to_float_cuda_kernelPKtiiPf,"a",@progbits
	.sectionflags	@""
	.align	4
.nv.constant0._Z30_bfloat16_to_float_cuda_kernelPKtiiPf:
	.zero		920


//--------------------- .nv.constant0._Z30_float_to_bfloat16_cuda_kernelPKfiiPt --------------------------
	.section	.nv.constant0._Z30_float_to_bfloat16_cuda_kernelPKfiiPt,"a",@progbits
	.sectionflags	@""
	.align	4
.nv.constant0._Z30_float_to_bfloat16_cuda_kernelPKfiiPt:
	.zero		920


//--------------------- .nv.constant0._Z38_fusednbitrowwise_to_float_cuda_kerneliPKhiiPf --------------------------
	.section	.nv.constant0._Z38_fusednbitrowwise_to_float_cuda_kerneliPKhiiPf,"a",@progbits
	.sectionflags	@""
	.align	4
.nv.constant0._Z38_fusednbitrowwise_to_float_cuda_kerneliPKhiiPf:
	.zero		928


//--------------------- .nv.constant0._Z38_float_to_fusednbitrowwise_cuda_kerneliPKfiiPh --------------------------
	.section	.nv.constant0._Z38_float_to_fusednbitrowwise_cuda_kerneliPKfiiPh,"a",@progbits
	.sectionflags	@""
	.align	4
.nv.constant0._Z38_float_to_fusednbitrowwise_cuda_kerneliPKfiiPh:
	.zero		928


//--------------------- .nv.constant0._Z31_fake_8bit_quantize_cuda_kernelPKfiiPf --------------------------
	.section	.nv.constant0._Z31_fake_8bit_quantize_cuda_kernelPKfiiPf,"a",@progbits
	.sectionflags	@""
	.align	4
.nv.constant0._Z31_fake_8bit_quantize_cuda_kernelPKfiiPf:
	.zero		920


//--------------------- .nv.constant0._Z38_fused8bitrowwise_to_float_cuda_kernelPKhiiPf --------------------------
	.section	.nv.constant0._Z38_fused8bitrowwise_to_float_cuda_kernelPKhiiPf,"a",@progbits
	.sectionflags	@""
	.align	4
.nv.constant0._Z38_fused8bitrowwise_to_float_cuda_kernelPKhiiPf:
	.zero		920


//--------------------- .nv.constant0._Z38_float_to_fused8bitrowwise_cuda_kernelPKfiiPh --------------------------
	.section	.nv.constant0._Z38_float_to_fused8bitrowwise_cuda_kernelPKfiiPh,"a",@progbits
	.sectionflags	@""
	.align	4
.nv.constant0._Z38_float_to_fused8bitrowwise_cuda_kernelPKfiiPh:
	.zero		920


//--------------------- .nv.constant0._Z34_compute_8bit_quantize_cuda_kernelPKfS0_iiPh --------------------------
	.section	.nv.constant0._Z34_compute_8bit_quantize_cuda_kernelPKfS0_iiPh,"a",@progbits
	.sectionflags	@""
	.align	4
.nv.constant0._Z34_compute_8bit_quantize_cuda_kernelPKfS0_iiPh:
	.zero		928


//--------------------- .nv.constant0._Z28_get_8bit_qparam_cuda_kernelPKfiiPhPf --------------------------
	.section	.nv.constant0._Z28_get_8bit_qparam_cuda_kernelPKfiiPhPf,"a",@progbits
	.sectionflags	@""
	.align	4
.nv.constant0._Z28_get_8bit_qparam_cuda_kernelPKfiiPhPf:
	.zero		928


//--------------------- SYMBOLS --------------------------

	.type		.nv.reservedSmem.offset0,@object
	.size		.nv.reservedSmem.offset0,0x4
	.type		.nv.reservedSmem.cap,@object
	.size		.nv.reservedSmem.cap,0x4
